def matmul_kernel(
    a_ptr,
    b_ptr,
    c_ptr,
    M,
    N,
    K,
    stride_am,
    stride_ak,
    stride_bk,
    stride_bn,
    stride_cm,
    stride_cn,
    BLOCK_M: tl.constexpr,
    BLOCK_N: tl.constexpr,
    BLOCK_K: tl.constexpr,
    GROUP_M: tl.constexpr,
):
    pid = tl.program_id(axis=0)
    num_pid_m = tl.cdiv(M, BLOCK_M)
    num_pid_n = tl.cdiv(N, BLOCK_N)
    num_pid_in_group = GROUP_M * num_pid_n
    group_id = pid // num_pid_in_group
    first_pid_m = group_id * GROUP_M
    group_size_m = min(num_pid_m - first_pid_m, GROUP_M)
    pid_m = first_pid_m + ((pid % num_pid_in_group) % group_size_m)
    pid_n = (pid % num_pid_in_group) // group_size_m

    offs_am = (pid_m * BLOCK_M + tl.arange(0, BLOCK_M)) % M
    offs_bn = (pid_n * BLOCK_N + tl.arange(0, BLOCK_N)) % N
    offs_k = tl.arange(0, BLOCK_K)
    a_ptrs = a_ptr + offs_am[:, None] * stride_am + offs_k[None, :] * stride_ak
    b_ptrs = b_ptr + offs_k[:, None] * stride_bk + offs_bn[None, :] * stride_bn

    acc = tl.zeros((BLOCK_M, BLOCK_N), dtype=tl.float32)
    for kk in range(0, tl.cdiv(K, BLOCK_K)):
        a = tl.load(a_ptrs, mask=offs_k[None, :] < K - kk * BLOCK_K, other=0.0)
        b = tl.load(b_ptrs, mask=offs_k[:, None] < K - kk * BLOCK_K, other=0.0)
        acc = tl.dot(a, b, acc)
        a_ptrs += BLOCK_K * stride_ak
        b_ptrs += BLOCK_K * stride_bk

    c = acc.to(c_ptr.dtype.element_ty)
    offs_cm = pid_m * BLOCK_M + tl.arange(0, BLOCK_M)
    offs_cn = pid_n * BLOCK_N + tl.arange(0, BLOCK_N)
    c_ptrs = c_ptr + offs_cm[:, None] * stride_cm + offs_cn[None, :] * stride_cn
    mask = (offs_cm[:, None] < M) & (offs_cn[None, :] < N)
    tl.store(c_ptrs, c, mask=mask)

# config = {"BLOCK_K": 128, "BLOCK_M": 256, "BLOCK_N": 128, "GROUP_M": 8, "arch": "sm_90", "dtype": "fp8e5m2", "num_ctas": 4, "num_stages": 3, "num_warps": 4}
# arch = sm_90


// ===== COMPILED SASS (sm_90a) =====

	.target	sm_90a

	.elftype	@"ET_EXEC"


//--------------------- .note.nv.tkinfo           --------------------------
	.section	.note.nv.tkinfo,"",@"SHT_NOTE"
	.sectionflags	@"SHF_NOTE_NV_TKINFO"
	.tkinfo
        /*0018*/ 	.word	0x00000002
        /*0030*/ 	.string	""
        /*0030*/ 	.string	"ptxas"
        /*0030*/ 	.string	"Cuda compilation tools, release 13.0, V13.0.88"
        /*0030*/ 	.string	"Build cuda_13.0.r13.0/compiler.36424714_0"
        /*0030*/ 	.string	"-v  -suppress-debug-info  -lineinfo  -arch sm_90a "



//--------------------- .note.nv.cuinfo           --------------------------
	.section	.note.nv.cuinfo,"",@"SHT_NOTE"
	.sectionflags	@"SHF_NOTE_NV_CUINFO"
        /*0018*/ 	.short	0x0002
        /*001a*/ 	.short	0x005a
        /*001c*/ 	.short	0x0082
	.zero		2


//--------------------- .nv.info                  --------------------------
	.section	.nv.info,"",@"SHT_CUDA_INFO"
	.align	4


	//----- nvinfo : EIATTR_REGCOUNT
	.align		4
        /*0000*/ 	.byte	0x04, 0x2f
        /*0002*/ 	.short	(.L_1 - .L_0)
	.align		4
.L_0:
        /*0004*/ 	.word	index@(matmul_kernel)
        /*0008*/ 	.word	0x000000ff


	//----- nvinfo : EIATTR_FRAME_SIZE
	.align		4
.L_1:
        /*000c*/ 	.byte	0x04, 0x11
        /*000e*/ 	.short	(.L_3 - .L_2)
	.align		4
.L_2:
        /*0010*/ 	.word	index@(matmul_kernel)
        /*0014*/ 	.word	0x00000678


	//----- nvinfo : EIATTR_MIN_STACK_SIZE
	.align		4
.L_3:
        /*0018*/ 	.byte	0x04, 0x12
        /*001a*/ 	.short	(.L_5 - .L_4)
	.align		4
.L_4:
        /*001c*/ 	.word	index@(matmul_kernel)
        /*0020*/ 	.word	0x00000678
.L_5:


//--------------------- .nv.compat                --------------------------
	.section	.nv.compat,"",@"SHT_CUDA_COMPAT_INFO"
	.align	4
        /*0000*/ 	.byte	0x02, 0x09, 0x01, 0x00, 0x02, 0x02, 0x04, 0x00, 0x02, 0x05, 0x05, 0x00, 0x03, 0x07, 0x01, 0x01
        /*0010*/ 	.byte	0x02, 0x03, 0x00, 0x00, 0x02, 0x06, 0x01, 0x00, 0x04, 0x0b, 0x08, 0x00, 0x00, 0x00, 0x00, 0x00
        /*0020*/ 	.byte	0x00, 0x00, 0x00, 0x00


//--------------------- .nv.info.matmul_kernel    --------------------------
	.section	.nv.info.matmul_kernel,"",@"SHT_CUDA_INFO"
	.sectionflags	@""
	.align	4


	//----- nvinfo : EIATTR_CUDA_API_VERSION
	.align		4
        /*0000*/ 	.byte	0x04, 0x37
        /*0002*/ 	.short	(.L_7 - .L_6)
.L_6:
        /*0004*/ 	.word	0x00000082


	//----- nvinfo : EIATTR_KPARAM_INFO
	.align		4
.L_7:
        /*0008*/ 	.byte	0x04, 0x17
        /*000a*/ 	.short	(.L_9 - .L_8)
.L_8:
        /*000c*/ 	.word	0x00000000
        /*0010*/ 	.short	0x000d
        /*0012*/ 	.short	0x0048
        /*0014*/ 	.byte	0x00, 0xf4, 0x21, 0x00


	//----- nvinfo : EIATTR_KPARAM_INFO
	.align		4
.L_9:
        /*0018*/ 	.byte	0x04, 0x17
        /*001a*/ 	.short	(.L_11 - .L_10)
.L_10:
        /*001c*/ 	.word	0x00000000
        /*0020*/ 	.short	0x000c
        /*0022*/ 	.short	0x0040
        /*0024*/ 	.byte	0x00, 0xf4, 0x21, 0x00


	//----- nvinfo : EIATTR_KPARAM_INFO
	.align		4
.L_11:
        /*0028*/ 	.byte	0x04, 0x17
        /*002a*/ 	.short	(.L_13 - .L_12)
.L_12:
        /*002c*/ 	.word	0x00000000
        /*0030*/ 	.short	0x000b
        /*0032*/ 	.short	0x0038
        /*0034*/ 	.byte	0x00, 0xf0, 0x11, 0x00


	//----- nvinfo : EIATTR_KPARAM_INFO
	.align		4
.L_13:
        /*0038*/ 	.byte	0x04, 0x17
        /*003a*/ 	.short	(.L_15 - .L_14)
.L_14:
        /*003c*/ 	.word	0x00000000
        /*0040*/ 	.short	0x000a
        /*0042*/ 	.short	0x0034
        /*0044*/ 	.byte	0x00, 0xf0, 0x11, 0x00


	//----- nvinfo : EIATTR_KPARAM_INFO
	.align		4
.L_15:
        /*0048*/ 	.byte	0x04, 0x17
        /*004a*/ 	.short	(.L_17 - .L_16)
.L_16:
        /*004c*/ 	.word	0x00000000
        /*0050*/ 	.short	0x0009
        /*0052*/ 	.short	0x0030
        /*0054*/ 	.byte	0x00, 0xf0, 0x11, 0x00


	//----- nvinfo : EIATTR_KPARAM_INFO
	.align		4
.L_17:
        /*0058*/ 	.byte	0x04, 0x17
        /*005a*/ 	.short	(.L_19 - .L_18)
.L_18:
        /*005c*/ 	.word	0x00000000
        /*0060*/ 	.short	0x0008
        /*0062*/ 	.short	0x002c
        /*0064*/ 	.byte	0x00, 0xf0, 0x11, 0x00


	//----- nvinfo : EIATTR_KPARAM_INFO
	.align		4
.L_19:
        /*0068*/ 	.byte	0x04, 0x17
        /*006a*/ 	.short	(.L_21 - .L_20)
.L_20:
        /*006c*/ 	.word	0x00000000
        /*0070*/ 	.short	0x0007
        /*0072*/ 	.short	0x0028
        /*0074*/ 	.byte	0x00, 0xf0, 0x11, 0x00


	//----- nvinfo : EIATTR_KPARAM_INFO
	.align		4
.L_21:
        /*0078*/ 	.byte	0x04, 0x17
        /*007a*/ 	.short	(.L_23 - .L_22)
.L_22:
        /*007c*/ 	.word	0x00000000
        /*0080*/ 	.short	0x0006
        /*0082*/ 	.short	0x0024
        /*0084*/ 	.byte	0x00, 0xf0, 0x11, 0x00


	//----- nvinfo : EIATTR_KPARAM_INFO
	.align		4
.L_23:
        /*0088*/ 	.byte	0x04, 0x17
        /*008a*/ 	.short	(.L_25 - .L_24)
.L_24:
        /*008c*/ 	.word	0x00000000
        /*0090*/ 	.short	0x0005
        /*0092*/ 	.short	0x0020
        /*0094*/ 	.byte	0x00, 0xf0, 0x11, 0x00


	//----- nvinfo : EIATTR_KPARAM_INFO
	.align		4
.L_25:
        /*0098*/ 	.byte	0x04, 0x17
        /*009a*/ 	.short	(.L_27 - .L_26)
.L_26:
        /*009c*/ 	.word	0x00000000
        /*00a0*/ 	.short	0x0004
        /*00a2*/ 	.short	0x001c
        /*00a4*/ 	.byte	0x00, 0xf0, 0x11, 0x00


	//----- nvinfo : EIATTR_KPARAM_INFO
	.align		4
.L_27:
        /*00a8*/ 	.byte	0x04, 0x17
        /*00aa*/ 	.short	(.L_29 - .L_28)
.L_28:
        /*00ac*/ 	.word	0x00000000
        /*00b0*/ 	.short	0x0003
        /*00b2*/ 	.short	0x0018
        /*00b4*/ 	.byte	0x00, 0xf0, 0x11, 0x00


	//----- nvinfo : EIATTR_KPARAM_INFO
	.align		4
.L_29:
        /*00b8*/ 	.byte	0x04, 0x17
        /*00ba*/ 	.short	(.L_31 - .L_30)
.L_30:
        /*00bc*/ 	.word	0x00000000
        /*00c0*/ 	.short	0x0002
        /*00c2*/ 	.short	0x0010
        /*00c4*/ 	.byte	0x00, 0xf4, 0x21, 0x00


	//----- nvinfo : EIATTR_KPARAM_INFO
	.align		4
.L_31:
        /*00c8*/ 	.byte	0x04, 0x17
        /*00ca*/ 	.short	(.L_33 - .L_32)
.L_32:
        /*00cc*/ 	.word	0x00000000
        /*00d0*/ 	.short	0x0001
        /*00d2*/ 	.short	0x0008
        /*00d4*/ 	.byte	0x00, 0xf4, 0x21, 0x00


	//----- nvinfo : EIATTR_KPARAM_INFO
	.align		4
.L_33:
        /*00d8*/ 	.byte	0x04, 0x17
        /*00da*/ 	.short	(.L_35 - .L_34)
.L_34:
        /*00dc*/ 	.word	0x00000000
        /*00e0*/ 	.short	0x0000
        /*00e2*/ 	.short	0x0000
        /*00e4*/ 	.byte	0x00, 0xf4, 0x21, 0x00


	//----- nvinfo : EIATTR_EXPLICIT_CLUSTER
	.align		4
.L_35:
        /*00e8*/ 	.byte	0x01, 0x3e
	.zero		2


	//----- nvinfo : EIATTR_CTA_PER_CLUSTER
	.align		4
        /*00ec*/ 	.byte	0x04, 0x3d
        /*00ee*/ 	.short	(.L_37 - .L_36)
.L_36:
        /*00f0*/ 	.word	0x00000004
        /*00f4*/ 	.word	0x00000001
        /*00f8*/ 	.word	0x00000001


	//----- nvinfo : EIATTR_SPARSE_MMA_MASK
	.align		4
.L_37:
        /*00fc*/ 	.byte	0x03, 0x50
        /*00fe*/ 	.short	0x0000


	//----- nvinfo : EIATTR_MAXREG_COUNT
	.align		4
        /*0100*/ 	.byte	0x03, 0x1b
        /*0102*/ 	.short	0x00ff


	//----- nvinfo : EIATTR_NUM_BARRIERS
	.align		4
        /*0104*/ 	.byte	0x02, 0x4c
        /*0106*/ 	.byte	0x01
	.zero		1


	//----- nvinfo : EIATTR_ANNOTATIONS
	.align		4
        /*0108*/ 	.byte	0x04, 0x55
        /*010a*/ 	.short	(.L_39 - .L_38)


	//   ....[0]....
.L_38:
        /*010c*/ 	.word	0x00000001
        /*0110*/ 	.byte	0x00, 0x06, 0x00, 0x00, 0x01, 0x00, 0x00, 0x00, 0xe0, 0x09, 0x00, 0x00, 0x01, 0x00, 0x00, 0x00
        /* <DEDUP_REMOVED lines=695> */
        /*2c90*/ 	.byte	0xa0, 0x20, 0x01, 0x00


	//----- nvinfo : EIATTR_MERCURY_ISA_VERSION
	.align		4
.L_39:
        /*2c94*/ 	.byte	0x03, 0x5f
        /*2c96*/ 	.short	0x0101


	//----- nvinfo : EIATTR_EXIT_INSTR_OFFSETS
	.align		4
        /*2c98*/ 	.byte	0x04, 0x1c
        /*2c9a*/ 	.short	(.L_41 - .L_40)


	//   ....[0]....
.L_40:
        /*2c9c*/ 	.word	0x00014180


	//   ....[1]....
        /*2ca0*/ 	.word	0x000141a0


	//----- nvinfo : EIATTR_REQNTID
	.align		4
.L_41:
        /*2ca4*/ 	.byte	0x04, 0x10
        /*2ca6*/ 	.short	(.L_43 - .L_42)
.L_42:
        /*2ca8*/ 	.word	0x00000080
        /*2cac*/ 	.word	0x00000001
        /*2cb0*/ 	.word	0x00000001


	//----- nvinfo : EIATTR_CBANK_PARAM_SIZE
	.align		4
.L_43:
        /*2cb4*/ 	.byte	0x03, 0x19
        /*2cb6*/ 	.short	0x0050


	//----- nvinfo : EIATTR_PARAM_CBANK
	.align		4
        /*2cb8*/ 	.byte	0x04, 0x0a
        /*2cba*/ 	.short	(.L_45 - .L_44)
	.align		4
.L_44:
        /*2cbc*/ 	.word	index@(.nv.constant0.matmul_kernel)
        /*2cc0*/ 	.short	0x0210
        /*2cc2*/ 	.short	0x0050


	//----- nvinfo : EIATTR_SW_WAR
	.align		4
.L_45:
        /*2cc4*/ 	.byte	0x04, 0x36
        /*2cc6*/ 	.short	(.L_47 - .L_46)
.L_46:
        /*2cc8*/ 	.word	0x00000008
.L_47:


//--------------------- .nv.callgraph             --------------------------
	.section	.nv.callgraph,"",@"SHT_CUDA_CALLGRAPH"
	.align	4
	.sectionentsize	8
	.align		4
        /*0000*/ 	.word	0x00000000
	.align		4
        /*0004*/ 	.word	0xffffffff
	.align		4
        /*0008*/ 	.word	0x00000000
	.align		4
        /*000c*/ 	.word	0xfffffffe
	.align		4
        /*0010*/ 	.word	0x00000000
	.align		4
        /*0014*/ 	.word	0xfffffffd
	.align		4
        /*0018*/ 	.word	0x00000000
	.align		4
        /*001c*/ 	.word	0xfffffffc


//--------------------- .text.matmul_kernel       --------------------------
	.section	.text.matmul_kernel,"ax",@progbits
	.align	128
        .global         matmul_kernel
        .type           matmul_kernel,@function
        .size           matmul_kernel,(.L_x_4 - matmul_kernel)
        .other          matmul_kernel,@"STO_CUDA_ENTRY STV_DEFAULT"
matmul_kernel:
.text.matmul_kernel:
[----:B------:R-:W0:Y:S08]  /*0000*/  LDC R1, c[0x0][0x28] ;  /* 0x00000a00ff017b82 */ /* 0x000e300000000800 */
[----:B------:R-:W1:Y:S01]  /*0010*/  LDC.64 R44, c[0x0][0x228] ;  /* 0x00008a00ff2c7b82 */ /* 0x000e620000000a00 */
[----:B0-----:R-:W-:Y:S01]  /*0020*/  VIADD R1, R1, 0xfffff988 ;  /* 0xfffff98801017836 */ /* 0x001fe20000000000 */
[----:B------:R-:W-:Y:S01]  /*0030*/  UMOV UR5, 0x400 ;  /* 0x0000040000057882 */ /* 0x000fe20000000000 */
[----:B------:R-:W-:-:S05]  /*0040*/  ULDC.64 UR14, c[0x0][0x208] ;  /* 0x00008200000e7ab9 */ /* 0x000fca0000000a00 */
[----:B------:R-:W0:Y:S08]  /*0050*/  S2UR UR4, SR_CTAID.X ;  /* 0x00000000000479c3 */ /* 0x000e300000002500 */
[----:B------:R-:W2:Y:S01]  /*0060*/  S2UR UR12, SR_CgaCtaId ;  /* 0x00000000000c79c3 */ /* 0x000ea20000008800 */
[----:B-1----:R-:W-:-:S07]  /*0070*/  VIADD R0, R45, 0x7f ;  /* 0x0000007f2d007836 */ /* 0x002fce0000000000 */
[----:B------:R-:W1:Y:S01]  /*0080*/  LDC R114, c[0x0][0x230] ;  /* 0x00008c00ff727b82 */ /* 0x000e620000000800 */
[----:B------:R-:W-:Y:S02]  /*0090*/  SHF.R.S32.HI R3, RZ, 0x1f, R0 ;  /* 0x0000001fff037819 */ /* 0x000fe40000011400 */
[----:B0-----:R-:W-:Y:S01]  /*00a0*/  I2FP.F32.U32 R5, UR4 ;  /* 0x0000000400057c45 */ /* 0x001fe20008201000 */
[----:B------:R-:W-:Y:S01]  /*00b0*/  ULDC UR4, c[0x0][0x150] ;  /* 0x0000540000047ab9 */ /* 0x000fe20000000800 */
[----:B------:R-:W-:-:S03]  /*00c0*/  LEA.HI R3, R3, R0, RZ, 0x7 ;  /* 0x0000000003037211 */ /* 0x000fc600078f38ff */
[----:B------:R-:W-:Y:S01]  /*00d0*/  FMUL R5, R5, UR4 ;  /* 0x0000000405057c20 */ /* 0x000fe20008400000 */
[----:B------:R-:W-:Y:S01]  /*00e0*/  SHF.R.S32.HI R3, RZ, 0x7, R3 ;  /* 0x00000007ff037819 */ /* 0x000fe20000011403 */
[----:B--2---:R-:W-:Y:S02]  /*00f0*/  USHF.L.U32 UR4, UR12, 0x6, URZ ;  /* 0x000000060c047899 */ /* 0x004fe4000800063f */
[----:B------:R-:W-:Y:S02]  /*0100*/  ULEA UR12, UR12, UR5, 0x18 ;  /* 0x000000050c0c7291 */ /* 0x000fe4000f8ec03f */
[----:B------:R-:W-:Y:S01]  /*0110*/  IMAD.SHL.U32 R4, R3, 0x8, RZ ;  /* 0x0000000803047824 */ /* 0x000fe200078e00ff */
[----:B------:R-:W0:Y:S01]  /*0120*/  F2I.U32.TRUNC.NTZ R5, R5 ;  /* 0x0000000500057305 */ /* 0x000e22000020f000 */
[----:B------:R-:W-:Y:S02]  /*0130*/  ULOP3.LUT UR6, UR4, 0x40, URZ, 0xc0, !UPT ;  /* 0x0000004004067892 */ /* 0x000fe4000f8ec03f */
[----:B------:R-:W-:Y:S01]  /*0140*/  ULOP3.LUT UR4, UR4, 0x80, URZ, 0xc0, !UPT ;  /* 0x0000008004047892 */ /* 0x000fe2000f8ec03f */
[----:B------:R-:W-:Y:S01]  /*0150*/  IABS R7, R4 ;  /* 0x0000000400077213 */ /* 0x000fe20000000000 */
[----:B-1----:R-:W-:-:S03]  /*0160*/  VIADD R114, R114, 0x7f ;  /* 0x0000007f72727836 */ /* 0x002fc60000000000 */
[----:B------:R-:W1:Y:S01]  /*0170*/  I2F.RP R0, R7 ;  /* 0x0000000700007306 */ /* 0x000e620000209400 */
[----:B0-----:R-:W-:-:S07]  /*0180*/  IABS R11, R5 ;  /* 0x00000005000b7213 */ /* 0x001fce0000000000 */
[----:B-1----:R-:W0:Y:S02]  /*0190*/  MUFU.RCP R0, R0 ;  /* 0x0000000000007308 */ /* 0x002e240000001000 */
[----:B0-----:R-:W-:Y:S01]  /*01a0*/  VIADD R2, R0, 0xffffffe ;  /* 0x0ffffffe00027836 */ /* 0x001fe20000000000 */
[----:B------:R-:W-:-:S05]  /*01b0*/  IABS R0, R4 ;  /* 0x0000000400007213 */ /* 0x000fca0000000000 */
[----:B------:R0:W1:Y:S01]  /*01c0*/  F2I.FTZ.U32.TRUNC.NTZ R3, R2 ;  /* 0x0000000200037305 */ /* 0x000062000021f000 */
[----:B------:R-:W-:Y:S02]  /*01d0*/  IMAD.MOV R0, RZ, RZ, -R0 ;  /* 0x000000ffff007224 */ /* 0x000fe400078e0a00 */
[----:B0-----:R-:W-:Y:S02]  /*01e0*/  IMAD.MOV.U32 R2, RZ, RZ, RZ ;  /* 0x000000ffff027224 */ /* 0x001fe400078e00ff */
[----:B-1----:R-:W-:-:S04]  /*01f0*/  IMAD.MOV R6, RZ, RZ, -R3 ;  /* 0x000000ffff067224 */ /* 0x002fc800078e0a03 */
[----:B------:R-:W-:-:S04]  /*0200*/  IMAD R9, R6, R7, RZ ;  /* 0x0000000706097224 */ /* 0x000fc800078e02ff */
[----:B------:R-:W-:-:S06]  /*0210*/  IMAD.HI.U32 R2, R3, R9, R2 ;  /* 0x0000000903027227 */ /* 0x000fcc00078e0002 */
[----:B------:R-:W-:-:S04]  /*0220*/  IMAD.HI.U32 R2, R2, R11, RZ ;  /* 0x0000000b02027227 */ /* 0x000fc800078e00ff */
[----:B------:R-:W-:-:S05]  /*0230*/  IMAD R0, R2, R0, R11 ;  /* 0x0000000002007224 */ /* 0x000fca00078e020b */
[----:B------:R-:W-:-:S13]  /*0240*/  ISETP.GT.U32.AND P1, PT, R7, R0, PT ;  /* 0x000000000700720c */ /* 0x000fda0003f24070 */
[----:B------:R-:W-:Y:S02]  /*0250*/  @!P1 IMAD.IADD R0, R0, 0x1, -R7 ;  /* 0x0000000100009824 */ /* 0x000fe400078e0a07 */
[----:B------:R-:W-:Y:S01]  /*0260*/  @!P1 VIADD R2, R2, 0x1 ;  /* 0x0000000102029836 */ /* 0x000fe20000000000 */
[----:B------:R-:W-:Y:S02]  /*0270*/  ISETP.NE.AND P1, PT, R4, RZ, PT ;  /* 0x000000ff0400720c */ /* 0x000fe40003f25270 */
[----:B------:R-:W-:Y:S02]  /*0280*/  ISETP.GE.U32.AND P0, PT, R0, R7, PT ;  /* 0x000000070000720c */ /* 0x000fe40003f06070 */
[----:B------:R-:W-:-:S04]  /*0290*/  LOP3.LUT R0, R5, R4, RZ, 0x3c, !PT ;  /* 0x0000000405007212 */ /* 0x000fc800078e3cff */
[----:B------:R-:W-:Y:S01]  /*02a0*/  ISETP.GE.AND P2, PT, R0, RZ, PT ;  /* 0x000000ff0000720c */ /* 0x000fe20003f46270 */
[----:B------:R-:W-:-:S05]  /*02b0*/  VIADD R0, R44, 0xff ;  /* 0x000000ff2c007836 */ /* 0x000fca0000000000 */
[----:B------:R-:W-:Y:S01]  /*02c0*/  SHF.R.S32.HI R3, RZ, 0x1f, R0 ;  /* 0x0000001fff037819 */ /* 0x000fe20000011400 */
[----:B------:R-:W-:-:S03]  /*02d0*/  @P0 VIADD R2, R2, 0x1 ;  /* 0x0000000102020836 */ /* 0x000fc60000000000 */
[----:B------:R-:W-:-:S03]  /*02e0*/  LEA.HI R3, R3, R0, RZ, 0x8 ;  /* 0x0000000003037211 */ /* 0x000fc600078f40ff */
[----:B------:R-:W-:Y:S01]  /*02f0*/  @!P2 IMAD.MOV R2, RZ, RZ, -R2 ;  /* 0x000000ffff02a224 */ /* 0x000fe200078e0a02 */
[----:B------:R-:W-:-:S05]  /*0300*/  @!P1 LOP3.LUT R2, RZ, R4, RZ, 0x33, !PT ;  /* 0x00000004ff029212 */ /* 0x000fca00078e33ff */
[----:B------:R-:W-:Y:S02]  /*0310*/  IMAD.SHL.U32 R6, R2, 0x8, RZ ;  /* 0x0000000802067824 */ /* 0x000fe400078e00ff */
[----:B------:R-:W-:-:S03]  /*0320*/  IMAD.MOV R2, RZ, RZ, -R2 ;  /* 0x000000ffff027224 */ /* 0x000fc600078e0a02 */
[----:B------:R-:W-:Y:S01]  /*0330*/  LEA.HI.SX32 R3, R3, -R6, 0x18 ;  /* 0x8000000603037211 */ /* 0x000fe200078fc2ff */
[----:B------:R-:W-:-:S03]  /*0340*/  IMAD R11, R4, R2, R5 ;  /* 0x00000002040b7224 */ /* 0x000fc600078e0205 */
[----:B------:R-:W-:-:S04]  /*0350*/  VIMNMX R8, R3, 0x8, PT ;  /* 0x0000000803087848 */ /* 0x000fc80003fe0100 */
[-C--:B------:R-:W-:Y:S02]  /*0360*/  IABS R7, R8.reuse ;  /* 0x0000000800077213 */ /* 0x080fe40000000000 */
[----:B------:R-:W-:Y:S02]  /*0370*/  IABS R4, R8 ;  /* 0x0000000800047213 */ /* 0x000fe40000000000 */
[----:B------:R-:W0:Y:S08]  /*0380*/  I2F.RP R0, R7 ;  /* 0x0000000700007306 */ /* 0x000e300000209400 */
[----:B0-----:R-:W0:Y:S02]  /*0390*/  MUFU.RCP R0, R0 ;  /* 0x0000000000007308 */ /* 0x001e240000001000 */
[----:B0-----:R-:W-:-:S06]  /*03a0*/  VIADD R3, R0, 0xffffffe ;  /* 0x0ffffffe00037836 */ /* 0x001fcc0000000000 */
[----:B------:R-:W0:Y:S02]  /*03b0*/  F2I.FTZ.U32.TRUNC.NTZ R3, R3 ;  /* 0x0000000300037305 */ /* 0x000e24000021f000 */
[----:B0-----:R-:W-:-:S04]  /*03c0*/  IMAD.MOV R9, RZ, RZ, -R3 ;  /* 0x000000ffff097224 */ /* 0x001fc800078e0a03 */
[----:B------:R-:W-:Y:S01]  /*03d0*/  IMAD.MOV.U32 R2, RZ, RZ, R9 ;  /* 0x000000ffff027224 */ /* 0x000fe200078e0009 */
[----:B------:R-:W-:-:S03]  /*03e0*/  IABS R9, R11 ;  /* 0x0000000b00097213 */ /* 0x000fc60000000000 */
[----:B------:R-:W-:Y:S02]  /*03f0*/  IMAD R5, R2, R7, RZ ;  /* 0x0000000702057224 */ /* 0x000fe400078e02ff */
[----:B------:R-:W-:-:S04]  /*0400*/  IMAD.MOV.U32 R2, RZ, RZ, RZ ;  /* 0x000000ffff027224 */ /* 0x000fc800078e00ff */
[----:B------:R-:W-:-:S04]  /*0410*/  IMAD.HI.U32 R2, R3, R5, R2 ;  /* 0x0000000503027227 */ /* 0x000fc800078e0002 */
[----:B------:R-:W-:Y:S02]  /*0420*/  IMAD.MOV R3, RZ, RZ, -R4 ;  /* 0x000000ffff037224 */ /* 0x000fe400078e0a04 */
        /* <DEDUP_REMOVED lines=8> */
[----:B------:R-:W-:Y:S02]  /*04b0*/  ISETP.GE.AND P2, PT, R2, RZ, PT ;  /* 0x000000ff0200720c */ /* 0x000fe40003f46270 */
[----:B------:R-:W0:Y:S05]  /*04c0*/  S2R R2, SR_TID.X ;  /* 0x0000000000027919 */ /* 0x000e2a0000002100 */
[----:B------:R-:W-:Y:S01]  /*04d0*/  @P0 VIADD R0, R0, 0x1 ;  /* 0x0000000100000836 */ /* 0x000fe20000000000 */
[----:B------:R-:W-:-:S05]  /*04e0*/  ISETP.GT.AND P0, PT, R114, 0x7f, PT ;  /* 0x0000007f7200780c */ /* 0x000fca0003f04270 */
[----:B------:R-:W-:Y:S01]  /*04f0*/  @!P2 IMAD.MOV R0, RZ, RZ, -R0 ;  /* 0x000000ffff00a224 */ /* 0x000fe200078e0a00 */
[----:B------:R-:W-:-:S05]  /*0500*/  @!P1 LOP3.LUT R0, RZ, R8, RZ, 0x33, !PT ;  /* 0x00000008ff009212 */ /* 0x000fca00078e33ff */
[----:B------:R-:W-:Y:S01]  /*0510*/  IMAD.MOV R3, RZ, RZ, -R0 ;  /* 0x000000ffff037224 */ /* 0x000fe200078e0a00 */
[----:B------:R-:W-:-:S03]  /*0520*/  LEA R0, R0, UR6, 0x7 ;  /* 0x0000000600007c11 */ /* 0x000fc6000f8e38ff */
[----:B------:R-:W-:Y:S02]  /*0530*/  IMAD R3, R8, R3, R11 ;  /* 0x0000000308037224 */ /* 0x000fe400078e020b */
[----:B------:R-:W-:Y:S02]  /*0540*/  VIADD R59, R0, 0x1 ;  /* 0x00000001003b7836 */ /* 0x000fe40000000000 */
[----:B------:R-:W-:Y:S02]  /*0550*/  IMAD.IADD R3, R6, 0x1, R3 ;  /* 0x0000000106037824 */ /* 0x000fe400078e0203 */
[C---:B------:R-:W-:Y:S02]  /*0560*/  VIADD R57, R0.reuse, 0x2 ;  /* 0x0000000200397836 */ /* 0x040fe40000000000 */
[C---:B------:R-:W-:Y:S01]  /*0570*/  VIADD R67, R0.reuse, 0x3 ;  /* 0x0000000300437836 */ /* 0x040fe20000000000 */
[----:B------:R-:W-:Y:S01]  /*0580*/  LEA R3, R3, UR4, 0x8 ;  /* 0x0000000403037c11 */ /* 0x000fe2000f8e40ff */
[----:B------:R-:W-:Y:S01]  /*0590*/  VIADD R65, R0, 0x4 ;  /* 0x0000000400417836 */ /* 0x000fe20000000000 */
[----:B0-----:R-:W-:Y:S01]  /*05a0*/  LOP3.LUT R177, R2, 0x7f, RZ, 0xc0, !PT ;  /* 0x0000007f02b17812 */ /* 0x001fe200078ec0ff */
[----:B------:R-:W-:-:S02]  /*05b0*/  VIADD R63, R0, 0x5 ;  /* 0x00000005003f7836 */ /* 0x000fc40000000000 */
[C---:B------:R-:W-:Y:S02]  /*05c0*/  VIADD R61, R0.reuse, 0x6 ;  /* 0x00000006003d7836 */ /* 0x040fe40000000000 */
[----:B------:R-:W-:Y:S02]  /*05d0*/  IMAD.IADD R88, R177, 0x1, R3 ;  /* 0x00000001b1587824 */ /* 0x000fe400078e0203 */
[C---:B------:R-:W-:Y:S02]  /*05e0*/  VIADD R69, R0.reuse, 0x7 ;  /* 0x0000000700457836 */ /* 0x040fe40000000000 */
[C---:B------:R-:W-:Y:S01]  /*05f0*/  VIADD R79, R0.reuse, 0x8 ;  /* 0x00000008004f7836 */ /* 0x040fe20000000000 */
[----:B------:R0:W-:Y:S01]  /*0600*/  STL [R1+0x598], R88 ;  /* 0x0005985801007387 */ /* 0x0001e20000100800 */
[C---:B------:R-:W-:Y:S02]  /*0610*/  VIADD R77, R0.reuse, 0x9 ;  /* 0x00000009004d7836 */ /* 0x040fe40000000000 */
[----:B------:R-:W-:-:S02]  /*0620*/  VIADD R73, R0, 0xa ;  /* 0x0000000a00497836 */ /* 0x000fc40000000000 */
[C---:B------:R-:W-:Y:S02]  /*0630*/  VIADD R71, R0.reuse, 0xb ;  /* 0x0000000b00477836 */ /* 0x040fe40000000000 */
[C---:B------:R-:W-:Y:S02]  /*0640*/  VIADD R75, R0.reuse, 0xc ;  /* 0x0000000c004b7836 */ /* 0x040fe40000000000 */
[C---:B------:R-:W-:Y:S02]  /*0650*/  VIADD R55, R0.reuse, 0xd ;  /* 0x0000000d00377836 */ /* 0x040fe40000000000 */
[C---:B------:R-:W-:Y:S02]  /*0660*/  VIADD R78, R0.reuse, 0xe ;  /* 0x0000000e004e7836 */ /* 0x040fe40000000000 */
        /* <DEDUP_REMOVED lines=48> */
[----:B------:R-:W-:Y:S01]  /*0970*/  VIADD R12, R0, 0x3f ;  /* 0x0000003f000c7836 */ /* 0x000fe20000000000 */
[----:B0-----:R-:W-:Y:S06]  /*0980*/  @P0 BRA `(.L_x_0) ;  /* 0x00000000008c0947 */ /* 0x001fec0003800000 */
[----:B------:R-:W-:Y:S01]  /*0990*/  IMAD.SHL.U32 R2, R2, 0x10, RZ ;  /* 0x0000001002027824 */ /* 0x000fe200078e00ff */
[----:B------:R-:W-:Y:S02]  /*09a0*/  CS2R R56, SRZ ;  /* 0x0000000000387805 */ /* 0x000fe4000001ff00 */
[----:B------:R-:W-:Y:S02]  /*09b0*/  CS2R R58, SRZ ;  /* 0x00000000003a7805 */ /* 0x000fe4000001ff00 */
[----:B------:R-:W-:Y:S02]  /*09c0*/  CS2R R60, SRZ ;  /* 0x00000000003c7805 */ /* 0x000fe4000001ff00 */
[----:B------:R-:W-:Y:S01]  /*09d0*/  CS2R R62, SRZ ;  /* 0x00000000003e7805 */ /* 0x000fe2000001ff00 */
[----:B------:R0:W-:Y:S01]  /*09e0*/  STL [R1+0x59c], R2 ;  /* 0x00059c0201007387 */ /* 0x0001e20000100800 */
[----:B------:R-:W-:Y:S02]  /*09f0*/  CS2R R64, SRZ ;  /* 0x0000000000407805 */ /* 0x000fe4000001ff00 */
[----:B------:R-:W-:-:S02]  /*0a00*/  CS2R R66, SRZ ;  /* 0x0000000000427805 */ /* 0x000fc4000001ff00 */
[----:B------:R-:W-:Y:S02]  /*0a10*/  CS2R R68, SRZ ;  /* 0x0000000000447805 */ /* 0x000fe4000001ff00 */
[----:B------:R-:W-:Y:S02]  /*0a20*/  CS2R R70, SRZ ;  /* 0x0000000000467805 */ /* 0x000fe4000001ff00 */
[----:B------:R-:W-:Y:S02]  /*0a30*/  CS2R R72, SRZ ;  /* 0x0000000000487805 */ /* 0x000fe4000001ff00 */
[----:B------:R-:W-:Y:S02]  /*0a40*/  CS2R R74, SRZ ;  /* 0x00000000004a7805 */ /* 0x000fe4000001ff00 */
        /* <DEDUP_REMOVED lines=21> */
[----:B------:R-:W-:Y:S01]  /*0ba0*/  CS2R R54, SRZ ;  /* 0x0000000000367805 */ /* 0x000fe2000001ff00 */
[----:B0-----:R-:W-:Y:S06]  /*0bb0*/  BRA `(.L_x_1) ;  /* 0x0000011400247947 */ /* 0x001fec0003800000 */
.L_x_0:
[----:B------:R-:W-:Y:S01]  /*0bc0*/  IABS R11, R44 ;  /* 0x0000002c000b7213 */ /* 0x000fe20000000000 */
[----:B------:R-:W-:Y:S01]  /*0bd0*/  ULDC UR13, c[0x0][0x23c] ;  /* 0x00008f00000d7ab9 */ /* 0x000fe20000000800 */
[----:B------:R-:W-:Y:S01]  /*0be0*/  IABS R3, R45 ;  /* 0x0000002d00037213 */ /* 0x000fe20000000000 */
[----:B------:R-:W-:Y:S01]  /*0bf0*/  ULDC.64 UR4, c[0x0][0x218] ;  /* 0x0000860000047ab9 */ /* 0x000fe20000000a00 */
[----:B------:R-:W0:Y:S01]  /*0c00*/  I2F.RP R6, R11 ;  /* 0x0000000b00067306 */ /* 0x000e220000209400 */
[----:B------:R-:W-:Y:S01]  /*0c10*/  ISETP.GE.AND P0, PT, R12, RZ, PT ;  /* 0x000000ff0c00720c */ /* 0x000fe20003f06270 */
[----:B------:R-:W-:Y:S01]  /*0c20*/  ULDC.64 UR6, c[0x0][0x210] ;  /* 0x0000840000067ab9 */ /* 0x000fe20000000a00 */
[----:B------:R-:W-:Y:S01]  /*0c30*/  IABS R12, R12 ;  /* 0x0000000c000c7213 */ /* 0x000fe20000000000 */
[----:B------:R-:W-:Y:S01]  /*0c40*/  USHF.R.U32.HI UR8, URZ, 0x4, UR12 ;  /* 0x000000043f087899 */ /* 0x000fe2000801160c */
[----:B------:R-:W-:Y:S02]  /*0c50*/  ISETP.GE.AND P1, PT, R10, RZ, PT ;  /* 0x000000ff0a00720c */ /* 0x000fe40003f26270 */
[----:B------:R-:W-:Y:S01]  /*0c60*/  IABS R16, R25 ;  /* 0x0000001900107213 */ /* 0x000fe20000000000 */
[----:B------:R-:W1:Y:S01]  /*0c70*/  I2F.RP R7, R3 ;  /* 0x0000000300077306 */ /* 0x000e620000209400 */
[----:B------:R-:W-:Y:S01]  /*0c80*/  ISETP.NE.AND P5, PT, R44, RZ, PT ;  /* 0x000000ff2c00720c */ /* 0x000fe20003fa5270 */
[----:B------:R-:W-:Y:S01]  /*0c90*/  USGXT.U32 UR8, UR8, 0xe ;  /* 0x0000000e0808789a */ /* 0x000fe20008000000 */
[----:B------:R-:W-:-:S02]  /*0ca0*/  ISETP.GE.AND P4, PT, R38, RZ, PT ;  /* 0x000000ff2600720c */ /* 0x000fc40003f86270 */
[----:B------:R-:W-:Y:S02]  /*0cb0*/  IABS R40, R70 ;  /* 0x0000004600287213 */ /* 0x000fe40000000000 */
[----:B------:R-:W-:Y:S01]  /*0cc0*/  IABS R39, R66 ;  /* 0x0000004200277213 */ /* 0x000fe20000000000 */
[----:B0-----:R-:W0:Y:S01]  /*0cd0*/  MUFU.RCP R6, R6 ;  /* 0x0000000600067308 */ /* 0x001e220000001000 */
[----:B------:R-:W-:Y:S02]  /*0ce0*/  IABS R81, R61 ;  /* 0x0000003d00517213 */ /* 0x000fe40000000000 */
[----:B------:R-:W-:Y:S02]  /*0cf0*/  IABS R83, R63 ;  /* 0x0000003f00537213 */ /* 0x000fe40000000000 */
[----:B------:R-:W-:Y:S02]  /*0d00*/  IABS R86, R67 ;  /* 0x0000004300567213 */ /* 0x000fe40000000000 */
[----:B------:R-:W-:Y:S01]  /*0d10*/  IABS R90, R59 ;  /* 0x0000003b005a7213 */ /* 0x000fe20000000000 */
[----:B-1----:R-:W1:Y:S01]  /*0d20*/  MUFU.RCP R7, R7 ;  /* 0x0000000700077308 */ /* 0x002e620000001000 */
[----:B------:R-:W-:Y:S01]  /*0d30*/  IABS R92, R0 ;  /* 0x00000000005c7213 */ /* 0x000fe20000000000 */
[----:B0-----:R-:W-:Y:S01]  /*0d40*/  VIADD R4, R6, 0xffffffe ;  /* 0x0ffffffe06047836 */ /* 0x001fe20000000000 */
[----:B------:R-:W-:-:S05]  /*0d50*/  IABS R6, R88 ;  /* 0x0000005800067213 */ /* 0x000fca0000000000 */
[----:B------:R0:W2:Y:S01]  /*0d60*/  F2I.FTZ.U32.TRUNC.NTZ R5, R4 ;  /* 0x0000000400057305 */ /* 0x0000a2000021f000 */
[----:B-1----:R-:W-:-:S07]  /*0d70*/  VIADD R8, R7, 0xffffffe ;  /* 0x0ffffffe07087836 */ /* 0x002fce0000000000 */
[----:B------:R1:W3:Y:S01]  /*0d80*/  F2I.FTZ.U32.TRUNC.NTZ R9, R8 ;  /* 0x0000000800097305 */ /* 0x0002e2000021f000 */
[----:B0-----:R-:W-:Y:S02]  /*0d90*/  IMAD.MOV.U32 R4, RZ, RZ, RZ ;  /* 0x000000ffff047224 */ /* 0x001fe400078e00ff */
[----:B--2---:R-:W-:Y:S02]  /*0da0*/  IMAD.MOV R14, RZ, RZ, -R5 ;  /* 0x000000ffff0e7224 */ /* 0x004fe400078e0a05 */
[----:B-1----:R-:W-:Y:S02]  /*0db0*/  IMAD.MOV.U32 R8, RZ, RZ, RZ ;  /* 0x000000ffff087224 */ /* 0x002fe400078e00ff */
[----:B------:R-:W-:-:S04]  /*0dc0*/  IMAD R13, R14, R11, RZ ;  /* 0x0000000b0e0d7224 */ /* 0x000fc800078e02ff */
[----:B------:R-:W-:Y:S01]  /*0dd0*/  IMAD.HI.U32 R5, R5, R13, R4 ;  /* 0x0000000d05057227 */ /* 0x000fe200078e0004 */
[----:B------:R-:W-:Y:S02]  /*0de0*/  IABS R13, R38 ;  /* 0x00000026000d7213 */ /* 0x000fe40000000000 */
[----:B------:R-:W-:Y:S01]  /*0df0*/  IABS R38, R72 ;  /* 0x0000004800267213 */ /* 0x000fe20000000000 */
[----:B---3--:R-:W-:Y:S02]  /*0e00*/  IMAD.MOV R4, RZ, RZ, -R9 ;  /* 0x000000ffff047224 */ /* 0x008fe400078e0a09 */
[----:B------:R-:W-:-:S04]  /*0e10*/  IMAD.HI.U32 R5, R5, R6, RZ ;  /* 0x0000000605057227 */ /* 0x000fc800078e00ff */
[----:B------:R-:W-:-:S04]  /*0e20*/  IMAD.MOV R5, RZ, RZ, -R5 ;  /* 0x000000ffff057224 */ /* 0x000fc800078e0a05 */
[C---:B------:R-:W-:Y:S02]  /*0e30*/  IMAD R6, R11.reuse, R5, R6 ;  /* 0x000000050b067224 */ /* 0x040fe400078e0206 */
[----:B------:R-:W-:Y:S01]  /*0e40*/  IMAD R5, R4, R3, RZ ;  /* 0x0000000304057224 */ /* 0x000fe200078e02ff */
[----:B------:R-:W-:Y:S01]  /*0e50*/  IABS R4, R10 ;  /* 0x0000000a00047213 */ /* 0x000fe20000000000 */
[----:B------:R-:W-:Y:S01]  /*0e60*/  IMAD.MOV.U32 R10, RZ, RZ, R12 ;  /* 0x000000ffff0a7224 */ /* 0x000fe200078e000c */
[----:B------:R-:W-:Y:S01]  /*0e70*/  ISETP.GT.U32.AND P2, PT, R11, R6, PT ;  /* 0x000000060b00720c */ /* 0x000fe20003f44070 */
[----:B------:R-:W-:-:S04]  /*0e80*/  IMAD.HI.U32 R8, R9, R5, R8 ;  /* 0x0000000509087227 */ /* 0x000fc800078e0008 */
[----:B------:R-:W-:Y:S02]  /*0e90*/  IMAD.MOV.U32 R12, RZ, RZ, R4 ;  /* 0x000000ffff0c7224 */ /* 0x000fe400078e0004 */
[----:B------:R-:W-:-:S04]  /*0ea0*/  IMAD.HI.U32 R4, R8, R10, RZ ;  /* 0x0000000a08047227 */ /* 0x000fc800078e00ff */
[----:B------:R-:W-:Y:S02]  /*0eb0*/  IMAD.MOV R4, RZ, RZ, -R4 ;  /* 0x000000ffff047224 */ /* 0x000fe400078e0a04 */
[----:B------:R-:W-:Y:S01]  /*0ec0*/  @!P2 IMAD.IADD R6, R6, 0x1, -R11 ;  /* 0x000000010606a824 */ /* 0x000fe200078e0a0b */
[----:B------:R-:W-:Y:S01]  /*0ed0*/  ISETP.GE.AND P2, PT, R88, RZ, PT ;  /* 0x000000ff5800720c */ /* 0x000fe20003f46270 */
[----:B------:R-:W-:Y:S01]  /*0ee0*/  IMAD R4, R3, R4, R10 ;  /* 0x0000000403047224 */ /* 0x000fe200078e020a */
[----:B------:R-:W-:Y:S01]  /*0ef0*/  IABS R88, R57 ;  /* 0x0000003900587213 */ /* 0x000fe20000000000 */
[----:B------:R-:W-:Y:S01]  /*0f00*/  IMAD.HI.U32 R7, R8, R13, RZ ;  /* 0x0000000d08077227 */ /* 0x000fe200078e00ff */
[----:B------:R-:W-:Y:S02]  /*0f10*/  ISETP.GT.U32.AND P3, PT, R11, R6, PT ;  /* 0x000000060b00720c */ /* 0x000fe40003f64070 */
[----:B------:R-:W-:Y:S01]  /*0f20*/  ISETP.GT.U32.AND P6, PT, R3, R4, PT ;  /* 0x000000040300720c */ /* 0x000fe20003fc4070 */
[----:B------:R-:W-:-:S02]  /*0f30*/  IMAD.MOV R14, RZ, RZ, -R7 ;  /* 0x000000ffff0e7224 */ /* 0x000fc400078e0a07 */
[----:B------:R-:W-:-:S04]  /*0f40*/  IMAD.HI.U32 R5, R8, R12, RZ ;  /* 0x0000000c08057227 */ /* 0x000fc800078e00ff */
[C---:B------:R-:W-:Y:S01]  /*0f50*/  IMAD R7, R3.reuse, R14, R13 ;  /* 0x0000000e03077224 */ /* 0x040fe200078e020d */
[----:B------:R-:W-:Y:S01]  /*0f60*/  IABS R13, R21 ;  /* 0x00000015000d7213 */ /* 0x000fe20000000000 */
[----:B------:R-:W-:Y:S01]  /*0f70*/  IMAD.MOV R5, RZ, RZ, -R5 ;  /* 0x000000ffff057224 */ /* 0x000fe200078e0a05 */
[----:B------:R-:W-:Y:S01]  /*0f80*/  IABS R14, R19 ;  /* 0x00000013000e7213 */ /* 0x000fe20000000000 */
[----:B------:R-:W-:Y:S02]  /*0f90*/  @!P3 IMAD.IADD R6, R6, 0x1, -R11 ;  /* 0x000000010606b824 */ /* 0x000fe400078e0a0b */
[----:B------:R-:W-:Y:S02]  /*0fa0*/  @!P6 IMAD.IADD R4, R4, 0x1, -R3 ;  /* 0x000000010404e824 */ /* 0x000fe400078e0a03 */
[----:B------:R-:W-:Y:S01]  /*0fb0*/  @!P2 IMAD.MOV R6, RZ, RZ, -R6 ;  /* 0x000000ffff06a224 */ /* 0x000fe200078e0a06 */
[C---:B------:R-:W-:Y:S01]  /*0fc0*/  ISETP.GT.U32.AND P2, PT, R3.reuse, R7, PT ;  /* 0x000000070300720c */ /* 0x040fe20003f44070 */
[----:B------:R-:W-:Y:S01]  /*0fd0*/  IMAD.HI.U32 R9, R8, R16, RZ ;  /* 0x0000001008097227 */ /* 0x000fe200078e00ff */
[----:B------:R-:W-:-:S02]  /*0fe0*/  ISETP.GT.U32.AND P6, PT, R3, R4, PT ;  /* 0x000000040300720c */ /* 0x000fc40003fc4070 */
[----:B------:R-:W-:Y:S01]  /*0ff0*/  @!P5 LOP3.LUT R6, RZ, R44, RZ, 0x33, !PT ;  /* 0x0000002cff06d212 */ /* 0x000fe200078e33ff */
[C---:B------:R-:W-:Y:S01]  /*1000*/  IMAD R5, R3.reuse, R5, R12 ;  /* 0x0000000503057224 */ /* 0x040fe200078e020c */
[----:B------:R-:W-:Y:S01]  /*1010*/  IABS R44, R60 ;  /* 0x0000003c002c7213 */ /* 0x000fe20000000000 */
[----:B------:R-:W-:Y:S02]  /*1020*/  IMAD.MOV R9, RZ, RZ, -R9 ;  /* 0x000000ffff097224 */ /* 0x000fe400078e0a09 */
[----:B------:R-:W-:Y:S01]  /*1030*/  IMAD.HI.U32 R10, R8, R13, RZ ;  /* 0x0000000d080a7227 */ /* 0x000fe200078e00ff */
[----:B------:R-:W-:-:S03]  /*1040*/  ISETP.GT.U32.AND P3, PT, R3, R5, PT ;  /* 0x000000050300720c */ /* 0x000fc60003f64070 */
[----:B------:R-:W-:Y:S01]  /*1050*/  IMAD R9, R3, R9, R16 ;  /* 0x0000000903097224 */ /* 0x000fe200078e0210 */
[----:B------:R-:W-:Y:S01]  /*1060*/  IABS R16, R18 ;  /* 0x0000001200107213 */ /* 0x000fe20000000000 */
[--C-:B------:R-:W-:Y:S01]  /*1070*/  @!P2 IMAD.IADD R7, R7, 0x1, -R3.reuse ;  /* 0x000000010707a824 */ /* 0x100fe200078e0a03 */
[----:B------:R-:W-:Y:S01]  /*1080*/  ISETP.GE.AND P2, PT, R25, RZ, PT ;  /* 0x000000ff1900720c */ /* 0x000fe20003f46270 */
[----:B------:R-:W-:Y:S01]  /*1090*/  @!P6 IMAD.IADD R4, R4, 0x1, -R3 ;  /* 0x000000010404e824 */ /* 0x000fe200078e0a03 */
[C---:B------:R-:W-:Y:S01]  /*10a0*/  ISETP.GT.U32.AND P5, PT, R3.reuse, R9, PT ;  /* 0x000000090300720c */ /* 0x040fe20003fa4070 */
[C---:B------:R-:W-:Y:S01]  /*10b0*/  IMAD.HI.U32 R11, R8.reuse, R14, RZ ;  /* 0x0000000e080b7227 */ /* 0x040fe200078e00ff */
[----:B------:R-:W-:Y:S02]  /*10c0*/  ISETP.GT.U32.AND P6, PT, R3, R7, PT ;  /* 0x000000070300720c */ /* 0x000fe40003fc4070 */
[----:B------:R-:W-:Y:S01]  /*10d0*/  IABS R25, R32 ;  /* 0x0000002000197213 */ /* 0x000fe20000000000 */
[----:B------:R-:W-:-:S04]  /*10e0*/  IMAD.HI.U32 R12, R8, R16, RZ ;  /* 0x00000010080c7227 */ /* 0x000fc800078e00ff */
[----:B------:R-:W-:Y:S02]  /*10f0*/  IMAD.MOV R10, RZ, RZ, -R10 ;  /* 0x000000ffff0a7224 */ /* 0x000fe400078e0a0a */
[----:B------:R-:W-:Y:S02]  /*1100*/  @!P3 IMAD.IADD R5, R5, 0x1, -R3 ;  /* 0x000000010505b824 */ /* 0x000fe400078e0a03 */
[----:B------:R-:W-:Y:S02]  /*1110*/  IMAD.MOV R11, RZ, RZ, -R11 ;  /* 0x000000ffff0b7224 */ /* 0x000fe400078e0a0b */
[----:B------:R-:W-:Y:S01]  /*1120*/  IMAD.MOV R12, RZ, RZ, -R12 ;  /* 0x000000ffff0c7224 */ /* 0x000fe200078e0a0c */
[C---:B------:R-:W-:Y:S01]  /*1130*/  ISETP.GT.U32.AND P3, PT, R3.reuse, R5, PT ;  /* 0x000000050300720c */ /* 0x040fe20003f64070 */
[C---:B------:R-:W-:Y:S02]  /*1140*/  IMAD R10, R3.reuse, R10, R13 ;  /* 0x0000000a030a7224 */ /* 0x040fe400078e020d */
[C---:B------:R-:W-:Y:S01]  /*1150*/  IMAD R11, R3.reuse, R11, R14 ;  /* 0x0000000b030b7224 */ /* 0x040fe200078e020e */
[----:B------:R-:W-:Y:S01]  /*1160*/  IABS R14, R17 ;  /* 0x00000011000e7213 */ /* 0x000fe20000000000 */
[----:B------:R-:W-:Y:S01]  /*1170*/  IMAD R12, R3, R12, R16 ;  /* 0x0000000c030c7224 */ /* 0x000fe200078e0210 */
[----:B------:R-:W-:Y:S01]  /*1180*/  IABS R16, R20 ;  /* 0x0000001400107213 */ /* 0x000fe20000000000 */
[--C-:B------:R-:W-:Y:S01]  /*1190*/  @!P5 IMAD.IADD R9, R9, 0x1, -R3.reuse ;  /* 0x000000010909d824 */ /* 0x100fe200078e0a03 */
[C---:B------:R-:W-:Y:S01]  /*11a0*/  ISETP.GT.U32.AND P5, PT, R3.reuse, R10, PT ;  /* 0x0000000a0300720c */ /* 0x040fe20003fa4070 */
[----:B------:R-:W-:Y:S01]  /*11b0*/  @!P0 IMAD.MOV R4, RZ, RZ, -R4 ;  /* 0x000000ffff048224 */ /* 0x000fe200078e0a04 */
[----:B------:R-:W-:Y:S01]  /*11c0*/  ISETP.GT.U32.AND P0, PT, R3, R11, PT ;  /* 0x0000000b0300720c */ /* 0x000fe20003f04070 */
[--C-:B------:R-:W-:Y:S01]  /*11d0*/  @!P6 IMAD.IADD R7, R7, 0x1, -R3.reuse ;  /* 0x000000010707e824 */ /* 0x100fe200078e0a03 */
[----:B------:R-:W-:Y:S01]  /*11e0*/  ISETP.GT.U32.AND P6, PT, R3, R12, PT ;  /* 0x0000000c0300720c */ /* 0x000fe20003fc4070 */
[----:B------:R-:W-:Y:S01]  /*11f0*/  @!P3 IMAD.IADD R5, R5, 0x1, -R3 ;  /* 0x000000010505b824 */ /* 0x000fe200078e0a03 */
[----:B------:R-:W-:Y:S01]  /*1200*/  ISETP.GT.U32.AND P3, PT, R3, R9, PT ;  /* 0x000000090300720c */ /* 0x000fe20003f64070 */
[----:B------:R-:W-:-:S04]  /*1210*/  IMAD.HI.U32 R13, R8, R14, RZ ;  /* 0x0000000e080d7227 */ /* 0x000fc800078e00ff */
[----:B------:R-:W-:Y:S02]  /*1220*/  IMAD.MOV R13, RZ, RZ, -R13 ;  /* 0x000000ffff0d7224 */ /* 0x000fe400078e0a0d */
[--C-:B------:R-:W-:Y:S01]  /*1230*/  @!P5 IMAD.IADD R10, R10, 0x1, -R3.reuse ;  /* 0x000000010a0ad824 */ /* 0x100fe200078e0a03 */
[----:B------:R-:W-:Y:S01]  /*1240*/  ISETP.GE.AND P5, PT, R18, RZ, PT ;  /* 0x000000ff1200720c */ /* 0x000fe20003fa6270 */
[--C-:B------:R-:W-:Y:S01]  /*1250*/  @!P0 IMAD.IADD R11, R11, 0x1, -R3.reuse ;  /* 0x000000010b0b8824 */ /* 0x100fe200078e0a03 */
[----:B------:R-:W-:Y:S01]  /*1260*/  IABS R18, R22 ;  /* 0x0000001600127213 */ /* 0x000fe20000000000 */
[--C-:B------:R-:W-:Y:S01]  /*1270*/  @!P6 IMAD.IADD R12, R12, 0x1, -R3.reuse ;  /* 0x000000010c0ce824 */ /* 0x100fe200078e0a03 */
[----:B------:R-:W-:Y:S01]  /*1280*/  ISETP.GT.U32.AND P0, PT, R3, R10, PT ;  /* 0x0000000a0300720c */ /* 0x000fe20003f04070 */
[----:B------:R-:W-:Y:S01]  /*1290*/  @!P3 IMAD.IADD R9, R9, 0x1, -R3 ;  /* 0x000000010909b824 */ /* 0x000fe200078e0a03 */
[----:B------:R-:W-:Y:S01]  /*12a0*/  ISETP.GE.AND P3, PT, R19, RZ, PT ;  /* 0x000000ff1300720c */ /* 0x000fe20003f66270 */
[----:B------:R-:W-:Y:S01]  /*12b0*/  @!P4 IMAD.MOV R7, RZ, RZ, -R7 ;  /* 0x000000ffff07c224 */ /* 0x000fe200078e0a07 */
[C---:B------:R-:W-:Y:S01]  /*12c0*/  ISETP.GT.U32.AND P6, PT, R3.reuse, R12, PT ;  /* 0x0000000c0300720c */ /* 0x040fe20003fc4070 */
[C---:B------:R-:W-:Y:S01]  /*12d0*/  IMAD R13, R3.reuse, R13, R14 ;  /* 0x0000000d030d7224 */ /* 0x040fe200078e020e */
[----:B------:R-:W-:Y:S01]  /*12e0*/  ISETP.GT.U32.AND P4, PT, R3, R11, PT ;  /* 0x0000000b0300720c */ /* 0x000fe20003f84070 */
[----:B------:R-:W-:Y:S01]  /*12f0*/  IMAD.HI.U32 R14, R8, R16, RZ ;  /* 0x00000010080e7227 */ /* 0x000fe200078e00ff */
[----:B------:R-:W-:-:S03]  /*1300*/  IABS R19, R24 ;  /* 0x0000001800137213 */ /* 0x000fc60000000000 */
[----:B------:R-:W-:Y:S02]  /*1310*/  IMAD.MOV R14, RZ, RZ, -R14 ;  /* 0x000000ffff0e7224 */ /* 0x000fe400078e0a0e */
[----:B------:R-:W-:Y:S01]  /*1320*/  @!P0 IMAD.IADD R10, R10, 0x1, -R3 ;  /* 0x000000010a0a8824 */ /* 0x000fe200078e0a03 */
[----:B------:R-:W-:Y:S01]  /*1330*/  ISETP.GE.AND P0, PT, R17, RZ, PT ;  /* 0x000000ff1100720c */ /* 0x000fe20003f06270 */
[----:B------:R-:W-:-:S04]  /*1340*/  IMAD.HI.U32 R17, R8, R19, RZ ;  /* 0x0000001308117227 */ /* 0x000fc800078e00ff */
[----:B------:R-:W-:Y:S01]  /*1350*/  @!P6 IMAD.IADD R12, R12, 0x1, -R3 ;  /* 0x000000010c0ce824 */ /* 0x000fe200078e0a03 */
[----:B------:R-:W-:Y:S01]  /*1360*/  ISETP.GE.AND P6, PT, R20, RZ, PT ;  /* 0x000000ff1400720c */ /* 0x000fe20003fc6270 */
[C---:B------:R-:W-:Y:S02]  /*1370*/  IMAD R14, R3.reuse, R14, R16 ;  /* 0x0000000e030e7224 */ /* 0x040fe400078e0210 */
[----:B------:R-:W-:Y:S02]  /*1380*/  IMAD.MOV R20, RZ, RZ, -R17 ;  /* 0x000000ffff147224 */ /* 0x000fe400078e0a11 */
[----:B------:R-:W-:Y:S01]  /*1390*/  @!P2 IMAD.MOV R9, RZ, RZ, -R9 ;  /* 0x000000ffff09a224 */ /* 0x000fe200078e0a09 */
[----:B------:R-:W-:Y:S01]  /*13a0*/  ISETP.GT.U32.AND P2, PT, R3, R13, PT ;  /* 0x0000000d0300720c */ /* 0x000fe20003f44070 */
[----:B------:R-:W-:Y:S01]  /*13b0*/  @!P4 IMAD.IADD R11, R11, 0x1, -R3 ;  /* 0x000000010b0bc824 */ /* 0x000fe200078e0a03 */
[C---:B------:R-:W-:Y:S01]  /*13c0*/  ISETP.GT.U32.AND P4, PT, R3.reuse, R14, PT ;  /* 0x0000000e0300720c */ /* 0x040fe20003f84070 */
[----:B------:R-:W-:Y:S01]  /*13d0*/  IMAD R17, R3, R20, R19 ;  /* 0x0000001403117224 */ /* 0x000fe200078e0213 */
[----:B------:R-:W-:Y:S01]  /*13e0*/  IABS R20, R35 ;  /* 0x0000002300147213 */ /* 0x000fe20000000000 */
[----:B------:R-:W-:Y:S01]  /*13f0*/  @!P1 IMAD.MOV R5, RZ, RZ, -R5 ;  /* 0x000000ffff059224 */ /* 0x000fe200078e0a05 */
[----:B------:R-:W-:Y:S01]  /*1400*/  ISETP.GE.AND P1, PT, R21, RZ, PT ;  /* 0x000000ff1500720c */ /* 0x000fe20003f26270 */
[----:B------:R-:W-:Y:S01]  /*1410*/  @!P5 IMAD.MOV R12, RZ, RZ, -R12 ;  /* 0x000000ffff0cd224 */ /* 0x000fe200078e0a0c */
[----:B------:R-:W-:Y:S01]  /*1420*/  ISETP.GT.U32.AND P5, PT, R3, R17, PT ;  /* 0x000000110300720c */ /* 0x000fe20003fa4070 */
[----:B------:R-:W-:Y:S01]  /*1430*/  IMAD.HI.U32 R16, R8, R18, RZ ;  /* 0x0000001208107227 */ /* 0x000fe200078e00ff */
[----:B------:R-:W-:-:S03]  /*1440*/  IABS R21, R23 ;  /* 0x0000001700157213 */ /* 0x000fc60000000000 */
[----:B------:R-:W-:Y:S02]  /*1450*/  IMAD.MOV R16, RZ, RZ, -R16 ;  /* 0x000000ffff107224 */ /* 0x000fe400078e0a10 */
[--C-:B------:R-:W-:Y:S01]  /*1460*/  @!P2 IMAD.IADD R13, R13, 0x1, -R3.reuse ;  /* 0x000000010d0da824 */ /* 0x100fe200078e0a03 */
[----:B------:R-:W-:Y:S01]  /*1470*/  ISETP.GE.AND P2, PT, R22, RZ, PT ;  /* 0x000000ff1600720c */ /* 0x000fe20003f46270 */
[C---:B------:R-:W-:Y:S01]  /*1480*/  IMAD R16, R3.reuse, R16, R18 ;  /* 0x0000001003107224 */ /* 0x040fe200078e0212 */
[----:B------:R-:W-:Y:S01]  /*1490*/  IABS R22, R34 ;  /* 0x0000002200167213 */ /* 0x000fe20000000000 */
[----:B------:R-:W-:Y:S02]  /*14a0*/  @!P4 IMAD.IADD R14, R14, 0x1, -R3 ;  /* 0x000000010e0ec824 */ /* 0x000fe400078e0a03 */
[----:B------:R-:W-:Y:S01]  /*14b0*/  IMAD.HI.U32 R19, R8, R20, RZ ;  /* 0x0000001408137227 */ /* 0x000fe200078e00ff */
[----:B------:R-:W-:-:S03]  /*14c0*/  ISETP.GT.U32.AND P4, PT, R3, R16, PT ;  /* 0x000000100300720c */ /* 0x000fc60003f84070 */
[----:B------:R-:W-:Y:S01]  /*14d0*/  @!P1 IMAD.MOV R10, RZ, RZ, -R10 ;  /* 0x000000ffff0a9224 */ /* 0x000fe200078e0a0a */
[C---:B------:R-:W-:Y:S01]  /*14e0*/  ISETP.GT.U32.AND P1, PT, R3.reuse, R13, PT ;  /* 0x0000000d0300720c */ /* 0x040fe20003f24070 */
[----:B------:R-:W-:Y:S01]  /*14f0*/  @!P3 IMAD.MOV R11, RZ, RZ, -R11 ;  /* 0x000000ffff0bb224 */ /* 0x000fe200078e0a0b */
[----:B------:R-:W-:Y:S01]  /*1500*/  ISETP.GT.U32.AND P3, PT, R3, R14, PT ;  /* 0x0000000e0300720c */ /* 0x000fe20003f64070 */
[----:B------:R-:W-:Y:S02]  /*1510*/  @!P5 IMAD.IADD R17, R17, 0x1, -R3 ;  /* 0x000000011111d824 */ /* 0x000fe400078e0a03 */
[----:B------:R-:W-:Y:S02]  /*1520*/  IMAD.MOV R19, RZ, RZ, -R19 ;  /* 0x000000ffff137224 */ /* 0x000fe400078e0a13 */
[----:B------:R-:W-:Y:S01]  /*1530*/  IMAD.HI.U32 R18, R8, R21, RZ ;  /* 0x0000001508127227 */ /* 0x000fe200078e00ff */
[----:B------:R-:W-:-:S03]  /*1540*/  ISETP.GT.U32.AND P5, PT, R3, R17, PT ;  /* 0x000000110300720c */ /* 0x000fc60003fa4070 */
[----:B------:R-:W-:Y:S02]  /*1550*/  IMAD R19, R3, R19, R20 ;  /* 0x0000001303137224 */ /* 0x000fe400078e0214 */
[----:B------:R-:W-:-:S04]  /*1560*/  IMAD.HI.U32 R20, R8, R22, RZ ;  /* 0x0000001608147227 */ /* 0x000fc800078e00ff */
[----:B------:R-:W-:Y:S02]  /*1570*/  IMAD.MOV R20, RZ, RZ, -R20 ;  /* 0x000000ffff147224 */ /* 0x000fe400078e0a14 */
[--C-:B------:R-:W-:Y:S01]  /*1580*/  @!P1 IMAD.IADD R13, R13, 0x1, -R3.reuse ;  /* 0x000000010d0d9824 */ /* 0x100fe200078e0a03 */
[----:B------:R-:W-:Y:S01]  /*1590*/  ISETP.GE.AND P1, PT, R24, RZ, PT ;  /* 0x000000ff1800720c */ /* 0x000fe20003f26270 */
[--C-:B------:R-:W-:Y:S02]  /*15a0*/  @!P3 IMAD.IADD R14, R14, 0x1, -R3.reuse ;  /* 0x000000010e0eb824 */ /* 0x100fe400078e0a03 */
[----:B------:R-:W-:Y:S01]  /*15b0*/  @!P4 IMAD.IADD R16, R16, 0x1, -R3 ;  /* 0x000000011010c824 */ /* 0x000fe200078e0a03 */
[----:B------:R-:W-:Y:S01]  /*15c0*/  ISETP.GE.AND P4, PT, R23, RZ, PT ;  /* 0x000000ff1700720c */ /* 0x000fe20003f86270 */
[----:B------:R-:W-:Y:S01]  /*15d0*/  IMAD.MOV R18, RZ, RZ, -R18 ;  /* 0x000000ffff127224 */ /* 0x000fe200078e0a12 */
[----:B------:R-:W-:Y:S01]  /*15e0*/  IABS R23, R33 ;  /* 0x0000002100177213 */ /* 0x000fe20000000000 */
[----:B------:R-:W-:-:S02]  /*15f0*/  IMAD R20, R3, R20, R22 ;  /* 0x0000001403147224 */ /* 0x000fc400078e0216 */
[----:B------:R-:W-:Y:S01]  /*1600*/  @!P0 IMAD.MOV R13, RZ, RZ, -R13 ;  /* 0x000000ffff0d8224 */ /* 0x000fe200078e0a0d */
[C---:B------:R-:W-:Y:S01]  /*1610*/  ISETP.GT.U32.AND P0, PT, R3.reuse, R16, PT ;  /* 0x000000100300720c */ /* 0x040fe20003f04070 */
[----:B------:R-:W-:Y:S01]  /*1620*/  @!P6 IMAD.MOV R14, RZ, RZ, -R14 ;  /* 0x000000ffff0ee224 */ /* 0x000fe200078e0a0e */
[C---:B------:R-:W-:Y:S01]  /*1630*/  ISETP.GT.U32.AND P6, PT, R3.reuse, R19, PT ;  /* 0x000000130300720c */ /* 0x040fe20003fc4070 */
[----:B------:R-:W-:Y:S02]  /*1640*/  IMAD R18, R3, R18, R21 ;  /* 0x0000001203127224 */ /* 0x000fe400078e0215 */
[----:B------:R-:W-:Y:S01]  /*1650*/  @!P5 IMAD.IADD R17, R17, 0x1, -R3 ;  /* 0x000000011111d824 */ /* 0x000fe200078e0a03 */
[C---:B------:R-:W-:Y:S01]  /*1660*/  ISETP.GT.U32.AND P5, PT, R3.reuse, R20, PT ;  /* 0x000000140300720c */ /* 0x040fe20003fa4070 */
[----:B------:R-:W-:Y:S01]  /*1670*/  IMAD.HI.U32 R22, R8, R25, RZ ;  /* 0x0000001908167227 */ /* 0x000fe200078e00ff */
[----:B------:R-:W-:-:S03]  /*1680*/  ISETP.GT.U32.AND P3, PT, R3, R18, PT ;  /* 0x000000120300720c */ /* 0x000fc60003f64070 */
[----:B------:R-:W-:-:S04]  /*1690*/  IMAD.HI.U32 R21, R8, R23, RZ ;  /* 0x0000001708157227 */ /* 0x000fc800078e00ff */
[----:B------:R-:W-:Y:S02]  /*16a0*/  IMAD.MOV R22, RZ, RZ, -R22 ;  /* 0x000000ffff167224 */ /* 0x000fe400078e0a16 */
[----:B------:R-:W-:Y:S02]  /*16b0*/  IMAD.MOV R24, RZ, RZ, -R21 ;  /* 0x000000ffff187224 */ /* 0x000fe400078e0a15 */
[--C-:B------:R-:W-:Y:S01]  /*16c0*/  @!P0 IMAD.IADD R16, R16, 0x1, -R3.reuse ;  /* 0x0000000110108824 */ /* 0x100fe200078e0a03 */
[----:B------:R-:W-:Y:S01]  /*16d0*/  ISETP.GE.AND P0, PT, R35, RZ, PT ;  /* 0x000000ff2300720c */ /* 0x000fe20003f06270 */
[----:B------:R-:W-:Y:S01]  /*16e0*/  @!P6 IMAD.IADD R19, R19, 0x1, -R3 ;  /* 0x000000011313e824 */ /* 0x000fe200078e0a03 */
[----:B------:R-:W-:Y:S01]  /*16f0*/  IABS R35, R41 ;  /* 0x0000002900237213 */ /* 0x000fe20000000000 */
[C---:B------:R-:W-:Y:S01]  /*1700*/  IMAD R22, R3.reuse, R22, R25 ;  /* 0x0000001603167224 */ /* 0x040fe200078e0219 */
[----:B------:R-:W-:Y:S01]  /*1710*/  IABS R25, R31 ;  /* 0x0000001f00197213 */ /* 0x000fe20000000000 */
[----:B------:R-:W-:Y:S01]  /*1720*/  IMAD R21, R3, R24, R23 ;  /* 0x0000001803157224 */ /* 0x000fe200078e0217 */
[----:B------:R-:W-:Y:S01]  /*1730*/  IABS R24, R26 ;  /* 0x0000001a00187213 */ /* 0x000fe20000000000 */
[----:B------:R-:W-:-:S02]  /*1740*/  @!P5 IMAD.IADD R20, R20, 0x1, -R3 ;  /* 0x000000011414d824 */ /* 0x000fc400078e0a03 */
[----:B------:R-:W-:Y:S01]  /*1750*/  @!P2 IMAD.MOV R16, RZ, RZ, -R16 ;  /* 0x000000ffff10a224 */ /* 0x000fe200078e0a10 */
[C---:B------:R-:W-:Y:S01]  /*1760*/  ISETP.GT.U32.AND P2, PT, R3.reuse, R19, PT ;  /* 0x000000130300720c */ /* 0x040fe20003f44070 */
[----:B------:R-:W-:Y:S01]  /*1770*/  @!P1 IMAD.MOV R17, RZ, RZ, -R17 ;  /* 0x000000ffff119224 */ /* 0x000fe200078e0a11 */
[C---:B------:R-:W-:Y:S01]  /*1780*/  ISETP.GT.U32.AND P1, PT, R3.reuse, R22, PT ;  /* 0x000000160300720c */ /* 0x040fe20003f24070 */
[----:B------:R-:W-:Y:S01]  /*1790*/  @!P3 IMAD.IADD R18, R18, 0x1, -R3 ;  /* 0x000000011212b824 */ /* 0x000fe200078e0a03 */
[C---:B------:R-:W-:Y:S01]  /*17a0*/  ISETP.GT.U32.AND P5, PT, R3.reuse, R20, PT ;  /* 0x000000140300720c */ /* 0x040fe20003fa4070 */
[----:B------:R-:W-:Y:S01]  /*17b0*/  IMAD.HI.U32 R23, R8, R24, RZ ;  /* 0x0000001808177227 */ /* 0x000fe200078e00ff */
[C---:B------:R-:W-:Y:S02]  /*17c0*/  ISETP.GT.U32.AND P6, PT, R3.reuse, R21, PT ;  /* 0x000000150300720c */ /* 0x040fe40003fc4070 */
[----:B------:R-:W-:Y:S01]  /*17d0*/  ISETP.GT.U32.AND P3, PT, R3, R18, PT ;  /* 0x000000120300720c */ /* 0x000fe20003f64070 */
[----:B------:R-:W-:-:S04]  /*17e0*/  IMAD.MOV R23, RZ, RZ, -R23 ;  /* 0x000000ffff177224 */ /* 0x000fc800078e0a17 */
[----:B------:R-:W-:Y:S02]  /*17f0*/  IMAD R23, R3, R23, R24 ;  /* 0x0000001703177224 */ /* 0x000fe400078e0218 */
[--C-:B------:R-:W-:Y:S01]  /*1800*/  @!P2 IMAD.IADD R19, R19, 0x1, -R3.reuse ;  /* 0x000000011313a824 */ /* 0x100fe200078e0a03 */
[----:B------:R-:W-:Y:S01]  /*1810*/  ISETP.GE.AND P2, PT, R32, RZ, PT ;  /* 0x000000ff2000720c */ /* 0x000fe20003f46270 */
[--C-:B------:R-:W-:Y:S01]  /*1820*/  @!P1 IMAD.IADD R22, R22, 0x1, -R3.reuse ;  /* 0x0000000116169824 */ /* 0x100fe200078e0a03 */
[----:B------:R-:W-:Y:S01]  /*1830*/  ISETP.GE.AND P1, PT, R26, RZ, PT ;  /* 0x000000ff1a00720c */ /* 0x000fe20003f26270 */
[----:B------:R-:W-:Y:S01]  /*1840*/  @!P5 IMAD.IADD R20, R20, 0x1, -R3 ;  /* 0x000000011414d824 */ /* 0x000fe200078e0a03 */
[C---:B------:R-:W-:Y:S01]  /*1850*/  ISETP.GT.U32.AND P5, PT, R3.reuse, R23, PT ;  /* 0x000000170300720c */ /* 0x040fe20003fa4070 */
[----:B------:R-:W-:Y:S01]  /*1860*/  @!P0 IMAD.MOV R19, RZ, RZ, -R19 ;  /* 0x000000ffff138224 */ /* 0x000fe200078e0a13 */
[----:B------:R-:W-:Y:S01]  /*1870*/  ISETP.GT.U32.AND P0, PT, R3, R22, PT ;  /* 0x000000160300720c */ /* 0x000fe20003f04070 */
[----:B------:R-:W-:Y:S01]  /*1880*/  @!P3 IMAD.IADD R18, R18, 0x1, -R3 ;  /* 0x000000011212b824 */ /* 0x000fe200078e0a03 */
[----:B------:R-:W-:Y:S01]  /*1890*/  ISETP.GE.AND P3, PT, R34, RZ, PT ;  /* 0x000000ff2200720c */ /* 0x000fe20003f66270 */
[----:B------:R-:W-:Y:S01]  /*18a0*/  IMAD.HI.U32 R24, R8, R25, RZ ;  /* 0x0000001908187227 */ /* 0x000fe200078e00ff */
[----:B------:R-:W-:-:S02]  /*18b0*/  IABS R26, R27 ;  /* 0x0000001b001a7213 */ /* 0x000fc40000000000 */
[----:B------:R-:W-:Y:S01]  /*18c0*/  IABS R32, R37 ;  /* 0x0000002500207213 */ /* 0x000fe20000000000 */
[----:B------:R-:W-:Y:S02]  /*18d0*/  IMAD.MOV R24, RZ, RZ, -R24 ;  /* 0x000000ffff187224 */ /* 0x000fe400078e0a18 */
[----:B------:R-:W-:Y:S01]  /*18e0*/  @!P6 IMAD.IADD R21, R21, 0x1, -R3 ;  /* 0x000000011515e824 */ /* 0x000fe200078e0a03 */
[----:B------:R-:W-:Y:S01]  /*18f0*/  ISETP.GE.AND P6, PT, R33, RZ, PT ;  /* 0x000000ff2100720c */ /* 0x000fe20003fc6270 */
[----:B------:R-:W-:Y:S01]  /*1900*/  IMAD R24, R3, R24, R25 ;  /* 0x0000001803187224 */ /* 0x000fe200078e0219 */
[----:B------:R-:W-:Y:S01]  /*1910*/  IABS R33, R36 ;  /* 0x0000002400217213 */ /* 0x000fe20000000000 */
[--C-:B------:R-:W-:Y:S01]  /*1920*/  @!P5 IMAD.IADD R23, R23, 0x1, -R3.reuse ;  /* 0x000000011717d824 */ /* 0x100fe200078e0a03 */
[----:B------:R-:W-:Y:S01]  /*1930*/  ISETP.GE.AND P5, PT, R27, RZ, PT ;  /* 0x000000ff1b00720c */ /* 0x000fe20003fa6270 */
[----:B------:R-:W-:Y:S01]  /*1940*/  @!P0 IMAD.IADD R22, R22, 0x1, -R3 ;  /* 0x0000000116168824 */ /* 0x000fe200078e0a03 */
[C---:B------:R-:W-:Y:S01]  /*1950*/  ISETP.GT.U32.AND P0, PT, R3.reuse, R24, PT ;  /* 0x000000180300720c */ /* 0x040fe20003f04070 */
[----:B------:R-:W-:Y:S01]  /*1960*/  @!P3 IMAD.MOV R20, RZ, RZ, -R20 ;  /* 0x000000ffff14b224 */ /* 0x000fe200078e0a14 */
[----:B------:R-:W-:Y:S01]  /*1970*/  ISETP.GT.U32.AND P3, PT, R3, R23, PT ;  /* 0x000000170300720c */ /* 0x000fe20003f64070 */
[----:B------:R-:W-:Y:S01]  /*1980*/  IMAD.HI.U32 R25, R8, R26, RZ ;  /* 0x0000001a08197227 */ /* 0x000fe200078e00ff */
[----:B------:R-:W-:-:S03]  /*1990*/  IABS R27, R29 ;  /* 0x0000001d001b7213 */ /* 0x000fc60000000000 */
[----:B------:R-:W-:Y:S02]  /*19a0*/  IMAD.MOV R25, RZ, RZ, -R25 ;  /* 0x000000ffff197224 */ /* 0x000fe400078e0a19 */
[----:B------:R-:W-:Y:S01]  /*19b0*/  @!P4 IMAD.MOV R18, RZ, RZ, -R18 ;  /* 0x000000ffff12c224 */ /* 0x000fe200078e0a12 */
[C---:B------:R-:W-:Y:S01]  /*19c0*/  ISETP.GT.U32.AND P4, PT, R3.reuse, R21, PT ;  /* 0x000000150300720c */ /* 0x040fe20003f84070 */
[----:B------:R-:W-:Y:S02]  /*19d0*/  IMAD R25, R3, R25, R26 ;  /* 0x0000001903197224 */ /* 0x000fe400078e021a */
[--C-:B------:R-:W-:Y:S02]  /*19e0*/  @!P0 IMAD.IADD R24, R24, 0x1, -R3.reuse ;  /* 0x0000000118188824 */ /* 0x100fe400078e0a03 */
[----:B------:R-:W-:Y:S01]  /*19f0*/  @!P3 IMAD.IADD R23, R23, 0x1, -R3 ;  /* 0x000000011717b824 */ /* 0x000fe200078e0a03 */
[C---:B------:R-:W-:Y:S01]  /*1a00*/  ISETP.GT.U32.AND P3, PT, R3.reuse, R25, PT ;  /* 0x000000190300720c */ /* 0x040fe20003f64070 */
[----:B------:R-:W-:Y:S01]  /*1a10*/  IMAD.HI.U32 R26, R8, R27, RZ ;  /* 0x0000001b081a7227 */ /* 0x000fe200078e00ff */
[----:B------:R-:W-:-:S03]  /*1a20*/  ISETP.GT.U32.AND P0, PT, R3, R24, PT ;  /* 0x000000180300720c */ /* 0x000fc60003f04070 */
[----:B------:R-:W-:Y:S02]  /*1a30*/  IMAD.MOV R26, RZ, RZ, -R26 ;  /* 0x000000ffff1a7224 */ /* 0x000fe400078e0a1a */
[----:B------:R-:W-:Y:S01]  /*1a40*/  @!P4 IMAD.IADD R21, R21, 0x1, -R3 ;  /* 0x000000011515c824 */ /* 0x000fe200078e0a03 */
[----:B------:R-:W-:Y:S01]  /*1a50*/  ISETP.GE.AND P4, PT, R31, RZ, PT ;  /* 0x000000ff1f00720c */ /* 0x000fe20003f86270 */
[----:B------:R-:W-:Y:S01]  /*1a60*/  IMAD R26, R3, R26, R27 ;  /* 0x0000001a031a7224 */ /* 0x000fe200078e021b */
[----:B------:R-:W-:Y:S01]  /*1a70*/  IABS R31, R30 ;  /* 0x0000001e001f7213 */ /* 0x000fe20000000000 */
[----:B------:R-:W-:Y:S01]  /*1a80*/  @!P6 IMAD.MOV R21, RZ, RZ, -R21 ;  /* 0x000000ffff15e224 */ /* 0x000fe200078e0a15 */
[----:B------:R-:W-:Y:S01]  /*1a90*/  ISETP.GE.AND P6, PT, R29, RZ, PT ;  /* 0x000000ff1d00720c */ /* 0x000fe20003fc6270 */
[--C-:B------:R-:W-:Y:S01]  /*1aa0*/  @!P3 IMAD.IADD R25, R25, 0x1, -R3.reuse ;  /* 0x000000011919b824 */ /* 0x100fe200078e0a03 */
[----:B------:R-:W-:Y:S01]  /*1ab0*/  IABS R29, R28 ;  /* 0x0000001c001d7213 */ /* 0x000fe20000000000 */
[----:B------:R-:W-:Y:S01]  /*1ac0*/  @!P0 IMAD.IADD R24, R24, 0x1, -R3 ;  /* 0x0000000118188824 */ /* 0x000fe200078e0a03 */
[C---:B------:R-:W-:Y:S01]  /*1ad0*/  ISETP.GT.U32.AND P0, PT, R3.reuse, R26, PT ;  /* 0x0000001a0300720c */ /* 0x040fe20003f04070 */
[----:B------:R-:W-:Y:S01]  /*1ae0*/  @!P1 IMAD.MOV R23, RZ, RZ, -R23 ;  /* 0x000000ffff179224 */ /* 0x000fe200078e0a17 */
[----:B------:R-:W-:Y:S01]  /*1af0*/  ISETP.GT.U32.AND P3, PT, R3, R25, PT ;  /* 0x000000190300720c */ /* 0x000fe20003f64070 */
[----:B------:R-:W-:Y:S01]  /*1b00*/  IMAD.HI.U32 R27, R8, R29, RZ ;  /* 0x0000001d081b7227 */ /* 0x000fe200078e00ff */
[----:B------:R-:W-:-:S03]  /*1b10*/  ISETP.GE.AND P1, PT, R30, RZ, PT ;  /* 0x000000ff1e00720c */ /* 0x000fc60003f26270 */
[----:B------:R-:W-:Y:S02]  /*1b20*/  IMAD.MOV R30, RZ, RZ, -R27 ;  /* 0x000000ffff1e7224 */ /* 0x000fe400078e0a1b */
[----:B------:R-:W-:Y:S01]  /*1b30*/  @!P2 IMAD.MOV R22, RZ, RZ, -R22 ;  /* 0x000000ffff16a224 */ /* 0x000fe200078e0a16 */
[----:B------:R-:W-:Y:S01]  /*1b40*/  ISETP.GE.AND P2, PT, R28, RZ, PT ;  /* 0x000000ff1c00720c */ /* 0x000fe20003f46270 */
[----:B------:R-:W-:Y:S02]  /*1b50*/  IMAD R27, R3, R30, R29 ;  /* 0x0000001e031b7224 */ /* 0x000fe400078e021d */
[----:B------:R-:W-:-:S04]  /*1b60*/  IMAD.HI.U32 R28, R8, R31, RZ ;  /* 0x0000001f081c7227 */ /* 0x000fc800078e00ff */
[--C-:B------:R-:W-:Y:S02]  /*1b70*/  @!P0 IMAD.IADD R26, R26, 0x1, -R3.reuse ;  /* 0x000000011a1a8824 */ /* 0x100fe400078e0a03 */
[----:B------:R-:W-:Y:S01]  /*1b80*/  @!P3 IMAD.IADD R25, R25, 0x1, -R3 ;  /* 0x000000011919b824 */ /* 0x000fe200078e0a03 */
[C---:B------:R-:W-:Y:S01]  /*1b90*/  ISETP.GT.U32.AND P3, PT, R3.reuse, R27, PT ;  /* 0x0000001b0300720c */ /* 0x040fe20003f64070 */
[----:B------:R-:W-:Y:S01]  /*1ba0*/  IMAD.MOV R28, RZ, RZ, -R28 ;  /* 0x000000ffff1c7224 */ /* 0x000fe200078e0a1c */
[----:B------:R-:W-:Y:S01]  /*1bb0*/  ISETP.GT.U32.AND P0, PT, R3, R26, PT ;  /* 0x0000001a0300720c */ /* 0x000fe20003f04070 */
[----:B------:R-:W-:-:S04]  /*1bc0*/  IMAD.HI.U32 R29, R8, R33, RZ ;  /* 0x00000021081d7227 */ /* 0x000fc800078e00ff */
[C---:B------:R-:W-:Y:S02]  /*1bd0*/  IMAD R31, R3.reuse, R28, R31 ;  /* 0x0000001c031f7224 */ /* 0x040fe400078e021f */
[----:B------:R-:W-:Y:S02]  /*1be0*/  @!P4 IMAD.MOV R24, RZ, RZ, -R24 ;  /* 0x000000ffff18c224 */ /* 0x000fe400078e0a18 */
[----:B------:R-:W-:Y:S01]  /*1bf0*/  IMAD.MOV R34, RZ, RZ, -R29 ;  /* 0x000000ffff227224 */ /* 0x000fe200078e0a1d */
[----:B------:R-:W-:Y:S01]  /*1c00*/  ISETP.GT.U32.AND P4, PT, R3, R31, PT ;  /* 0x0000001f0300720c */ /* 0x000fe20003f84070 */
[----:B------:R-:W-:Y:S02]  /*1c10*/  @!P3 IMAD.IADD R27, R27, 0x1, -R3 ;  /* 0x000000011b1bb824 */ /* 0x000fe400078e0a03 */
[C---:B------:R-:W-:Y:S01]  /*1c20*/  IMAD R29, R3.reuse, R34, R33 ;  /* 0x00000022031d7224 */ /* 0x040fe200078e0221 */
[----:B------:R-:W-:Y:S01]  /*1c30*/  IABS R33, R80 ;  /* 0x0000005000217213 */ /* 0x000fe20000000000 */
[----:B------:R-:W-:Y:S01]  /*1c40*/  @!P0 IMAD.IADD R26, R26, 0x1, -R3 ;  /* 0x000000011a1a8824 */ /* 0x000fe200078e0a03 */
[----:B------:R-:W-:Y:S01]  /*1c50*/  ISETP.GT.U32.AND P3, PT, R3, R27, PT ;  /* 0x0000001b0300720c */ /* 0x000fe20003f64070 */
[----:B------:R-:W-:-:S04]  /*1c60*/  IMAD.HI.U32 R28, R8, R32, RZ ;  /* 0x00000020081c7227 */ /* 0x000fc800078e00ff */
[----:B------:R-:W-:-:S04]  /*1c70*/  IMAD.HI.U32 R30, R8, R35, RZ ;  /* 0x00000023081e7227 */ /* 0x000fc800078e00ff */
[----:B------:R-:W-:Y:S01]  /*1c80*/  @!P6 IMAD.MOV R26, RZ, RZ, -R26 ;  /* 0x000000ffff1ae224 */ /* 0x000fe200078e0a1a */
[----:B------:R-:W-:Y:S01]  /*1c90*/  ISETP.GT.U32.AND P6, PT, R3, R29, PT ;  /* 0x0000001d0300720c */ /* 0x000fe20003fc4070 */
[----:B------:R-:W-:Y:S02]  /*1ca0*/  IMAD.MOV R28, RZ, RZ, -R28 ;  /* 0x000000ffff1c7224 */ /* 0x000fe400078e0a1c */
[----:B------:R-:W-:Y:S02]  /*1cb0*/  IMAD.MOV R30, RZ, RZ, -R30 ;  /* 0x000000ffff1e7224 */ /* 0x000fe400078e0a1e */
[----:B------:R-:W-:Y:S02]  /*1cc0*/  @!P4 IMAD.IADD R31, R31, 0x1, -R3 ;  /* 0x000000011f1fc824 */ /* 0x000fe400078e0a03 */
[C---:B------:R-:W-:Y:S02]  /*1cd0*/  IMAD R28, R3.reuse, R28, R32 ;  /* 0x0000001c031c7224 */ /* 0x040fe400078e0220 */
[C---:B------:R-:W-:Y:S01]  /*1ce0*/  IMAD R30, R3.reuse, R30, R35 ;  /* 0x0000001e031e7224 */ /* 0x040fe200078e0223 */
[C---:B------:R-:W-:Y:S01]  /*1cf0*/  ISETP.GT.U32.AND P4, PT, R3.reuse, R31, PT ;  /* 0x0000001f0300720c */ /* 0x040fe20003f84070 */
[----:B------:R-:W-:Y:S01]  /*1d00*/  IMAD.HI.U32 R32, R8, R33, RZ ;  /* 0x0000002108207227 */ /* 0x000fe200078e00ff */
[----:B------:R-:W-:-:S02]  /*1d10*/  ISETP.GT.U32.AND P0, PT, R3, R28, PT ;  /* 0x0000001c0300720c */ /* 0x000fc40003f04070 */
[----:B------:R-:W-:Y:S01]  /*1d20*/  IABS R35, R76 ;  /* 0x0000004c00237213 */ /* 0x000fe20000000000 */
[--C-:B------:R-:W-:Y:S01]  /*1d30*/  @!P3 IMAD.IADD R27, R27, 0x1, -R3.reuse ;  /* 0x000000011b1bb824 */ /* 0x100fe200078e0a03 */
[----:B------:R-:W-:Y:S01]  /*1d40*/  ISETP.GT.U32.AND P3, PT, R3, R30, PT ;  /* 0x0000001e0300720c */ /* 0x000fe20003f64070 */
[----:B------:R-:W-:Y:S02]  /*1d50*/  @!P6 IMAD.IADD R29, R29, 0x1, -R3 ;  /* 0x000000011d1de824 */ /* 0x000fe400078e0a03 */
[----:B------:R-:W-:Y:S02]  /*1d60*/  IMAD.MOV R32, RZ, RZ, -R32 ;  /* 0x000000ffff207224 */ /* 0x000fe400078e0a20 */
[----:B------:R-:W-:Y:S01]  /*1d70*/  @!P5 IMAD.MOV R25, RZ, RZ, -R25 ;  /* 0x000000ffff19d224 */ /* 0x000fe200078e0a19 */
[C---:B------:R-:W-:Y:S01]  /*1d80*/  ISETP.GT.U32.AND P6, PT, R3.reuse, R29, PT ;  /* 0x0000001d0300720c */ /* 0x040fe20003fc4070 */
[----:B------:R-:W-:Y:S01]  /*1d90*/  IMAD R32, R3, R32, R33 ;  /* 0x0000002003207224 */ /* 0x000fe200078e0221 */
[----:B------:R-:W-:Y:S01]  /*1da0*/  ISETP.GE.AND P5, PT, R37, RZ, PT ;  /* 0x000000ff2500720c */ /* 0x000fe20003fa6270 */
[----:B------:R-:W-:Y:S01]  /*1db0*/  IMAD.HI.U32 R33, R8, R35, RZ ;  /* 0x0000002308217227 */ /* 0x000fe200078e00ff */
[----:B------:R-:W-:-:S03]  /*1dc0*/  IABS R37, R74 ;  /* 0x0000004a00257213 */ /* 0x000fc60000000000 */
[--C-:B------:R-:W-:Y:S01]  /*1dd0*/  @!P4 IMAD.IADD R31, R31, 0x1, -R3.reuse ;  /* 0x000000011f1fc824 */ /* 0x100fe200078e0a03 */
[----:B------:R-:W-:Y:S01]  /*1de0*/  ISETP.GE.AND P4, PT, R36, RZ, PT ;  /* 0x000000ff2400720c */ /* 0x000fe20003f86270 */
[----:B------:R-:W-:Y:S02]  /*1df0*/  @!P0 IMAD.IADD R28, R28, 0x1, -R3 ;  /* 0x000000011c1c8824 */ /* 0x000fe400078e0a03 */
[----:B------:R-:W-:Y:S02]  /*1e00*/  IMAD.MOV R36, RZ, RZ, -R33 ;  /* 0x000000ffff247224 */ /* 0x000fe400078e0a21 */
[----:B------:R-:W-:Y:S01]  /*1e10*/  @!P3 IMAD.IADD R30, R30, 0x1, -R3 ;  /* 0x000000011e1eb824 */ /* 0x000fe200078e0a03 */
[C---:B------:R-:W-:Y:S01]  /*1e20*/  ISETP.GT.U32.AND P0, PT, R3.reuse, R28, PT ;  /* 0x0000001c0300720c */ /* 0x040fe20003f04070 */
[C---:B------:R-:W-:Y:S02]  /*1e30*/  IMAD R33, R3.reuse, R36, R35 ;  /* 0x0000002403217224 */ /* 0x040fe400078e0223 */
[----:B------:R-:W-:Y:S01]  /*1e40*/  IMAD.HI.U32 R34, R8, R37, RZ ;  /* 0x0000002508227227 */ /* 0x000fe200078e00ff */
[----:B------:R-:W-:-:S03]  /*1e50*/  ISETP.GT.U32.AND P3, PT, R3, R30, PT ;  /* 0x0000001e0300720c */ /* 0x000fc60003f64070 */
[----:B------:R-:W-:Y:S01]  /*1e60*/  @!P6 IMAD.IADD R29, R29, 0x1, -R3 ;  /* 0x000000011d1de824 */ /* 0x000fe200078e0a03 */
[----:B------:R-:W-:Y:S01]  /*1e70*/  ISETP.GT.U32.AND P6, PT, R3, R33, PT ;  /* 0x000000210300720c */ /* 0x000fe20003fc4070 */
[----:B------:R-:W-:-:S04]  /*1e80*/  IMAD.HI.U32 R35, R8, R38, RZ ;  /* 0x0000002608237227 */ /* 0x000fc800078e00ff */
[----:B------:R-:W-:Y:S02]  /*1e90*/  IMAD.MOV R34, RZ, RZ, -R34 ;  /* 0x000000ffff227224 */ /* 0x000fe400078e0a22 */
[----:B------:R-:W-:Y:S02]  /*1ea0*/  IMAD.MOV R35, RZ, RZ, -R35 ;  /* 0x000000ffff237224 */ /* 0x000fe400078e0a23 */
[C---:B------:R-:W-:Y:S02]  /*1eb0*/  IMAD R34, R3.reuse, R34, R37 ;  /* 0x0000002203227224 */ /* 0x040fe400078e0225 */
[--C-:B------:R-:W-:Y:S01]  /*1ec0*/  @!P0 IMAD.IADD R28, R28, 0x1, -R3.reuse ;  /* 0x000000011c1c8824 */ /* 0x100fe200078e0a03 */
[C---:B------:R-:W-:Y:S01]  /*1ed0*/  ISETP.GT.U32.AND P0, PT, R3.reuse, R32, PT ;  /* 0x000000200300720c */ /* 0x040fe20003f04070 */
[C---:B------:R-:W-:Y:S02]  /*1ee0*/  IMAD R35, R3.reuse, R35, R38 ;  /* 0x0000002303237224 */ /* 0x040fe400078e0226 */
[--C-:B------:R-:W-:Y:S01]  /*1ef0*/  @!P3 IMAD.IADD R30, R30, 0x1, -R3.reuse ;  /* 0x000000011e1eb824 */ /* 0x100fe200078e0a03 */
[----:B------:R-:W-:Y:S01]  /*1f00*/  ISETP.GT.U32.AND P3, PT, R3, R34, PT ;  /* 0x000000220300720c */ /* 0x000fe20003f64070 */
[----:B------:R-:W-:Y:S01]  /*1f10*/  @!P6 IMAD.IADD R33, R33, 0x1, -R3 ;  /* 0x000000012121e824 */ /* 0x000fe200078e0a03 */
[----:B------:R-:W-:Y:S01]  /*1f20*/  ISETP.GT.U32.AND P6, PT, R3, R35, PT ;  /* 0x000000230300720c */ /* 0x000fe20003fc4070 */
[----:B------:R-:W-:-:S02]  /*1f30*/  @!P5 IMAD.MOV R28, RZ, RZ, -R28 ;  /* 0x000000ffff1cd224 */ /* 0x000fc400078e0a1c */
[----:B------:R-:W-:Y:S01]  /*1f40*/  @!P1 IMAD.MOV R31, RZ, RZ, -R31 ;  /* 0x000000ffff1f9224 */ /* 0x000fe200078e0a1f */
[----:B------:R-:W-:Y:S01]  /*1f50*/  ISETP.GT.U32.AND P1, PT, R3, R33, PT ;  /* 0x000000210300720c */ /* 0x000fe20003f24070 */
[----:B------:R-:W-:-:S04]  /*1f60*/  IMAD.HI.U32 R37, R8, R40, RZ ;  /* 0x0000002808257227 */ /* 0x000fc800078e00ff */
[--C-:B------:R-:W-:Y:S01]  /*1f70*/  @!P0 IMAD.IADD R32, R32, 0x1, -R3.reuse ;  /* 0x0000000120208824 */ /* 0x100fe200078e0a03 */
[----:B------:R-:W-:Y:S01]  /*1f80*/  ISETP.GE.AND P0, PT, R41, RZ, PT ;  /* 0x000000ff2900720c */ /* 0x000fe20003f06270 */
[--C-:B------:R-:W-:Y:S01]  /*1f90*/  @!P3 IMAD.IADD R34, R34, 0x1, -R3.reuse ;  /* 0x000000012222b824 */ /* 0x100fe200078e0a03 */
[----:B------:R-:W-:Y:S01]  /*1fa0*/  IABS R41, R42 ;  /* 0x0000002a00297213 */ /* 0x000fe20000000000 */
[----:B------:R-:W-:Y:S01]  /*1fb0*/  @!P6 IMAD.IADD R35, R35, 0x1, -R3 ;  /* 0x000000012323e824 */ /* 0x000fe200078e0a03 */
[----:B------:R-:W-:Y:S01]  /*1fc0*/  ISETP.GE.AND P3, PT, R80, RZ, PT ;  /* 0x000000ff5000720c */ /* 0x000fe20003f66270 */
[C---:B------:R-:W-:Y:S01]  /*1fd0*/  IMAD.HI.U32 R36, R8.reuse, R39, RZ ;  /* 0x0000002708247227 */ /* 0x040fe200078e00ff */
[C---:B------:R-:W-:Y:S02]  /*1fe0*/  ISETP.GT.U32.AND P5, PT, R3.reuse, R34, PT ;  /* 0x000000220300720c */ /* 0x040fe40003fa4070 */
[----:B------:R-:W-:Y:S01]  /*1ff0*/  ISETP.GT.U32.AND P6, PT, R3, R35, PT ;  /* 0x000000230300720c */ /* 0x000fe20003fc4070 */
[----:B------:R-:W-:Y:S01]  /*2000*/  IMAD.HI.U32 R38, R8, R41, RZ ;  /* 0x0000002908267227 */ /* 0x000fe200078e00ff */
[----:B------:R-:W-:-:S03]  /*2010*/  IABS R80, R69 ;  /* 0x0000004500507213 */ /* 0x000fc60000000000 */
[----:B------:R-:W-:Y:S02]  /*2020*/  IMAD.MOV R38, RZ, RZ, -R38 ;  /* 0x000000ffff267224 */ /* 0x000fe400078e0a26 */
[----:B------:R-:W-:Y:S02]  /*2030*/  IMAD.MOV R37, RZ, RZ, -R37 ;  /* 0x000000ffff257224 */ /* 0x000fe400078e0a25 */
[C---:B------:R-:W-:Y:S01]  /*2040*/  IMAD R38, R3.reuse, R38, R41 ;  /* 0x0000002603267224 */ /* 0x040fe200078e0229 */
[----:B------:R-:W-:Y:S01]  /*2050*/  IABS R41, R46 ;  /* 0x0000002e00297213 */ /* 0x000fe20000000000 */
[----:B------:R-:W-:Y:S02]  /*2060*/  IMAD.MOV R36, RZ, RZ, -R36 ;  /* 0x000000ffff247224 */ /* 0x000fe400078e0a24 */
[C---:B------:R-:W-:Y:S02]  /*2070*/  IMAD R37, R3.reuse, R37, R40 ;  /* 0x0000002503257224 */ /* 0x040fe400078e0228 */
[----:B------:R-:W-:Y:S01]  /*2080*/  @!P2 IMAD.MOV R27, RZ, RZ, -R27 ;  /* 0x000000ffff1ba224 */ /* 0x000fe200078e0a1b */
[C---:B------:R-:W-:Y:S01]  /*2090*/  ISETP.GT.U32.AND P2, PT, R3.reuse, R32, PT ;  /* 0x000000200300720c */ /* 0x040fe20003f44070 */
[--C-:B------:R-:W-:Y:S01]  /*20a0*/  @!P5 IMAD.IADD R34, R34, 0x1, -R3.reuse ;  /* 0x000000012222d824 */ /* 0x100fe200078e0a03 */
[----:B------:R-:W-:Y:S01]  /*20b0*/  ISETP.GT.U32.AND P5, PT, R3, R38, PT ;  /* 0x000000260300720c */ /* 0x000fe20003fa4070 */
[----:B------:R-:W-:Y:S01]  /*20c0*/  IMAD.MOV.U32 R40, RZ, RZ, R44 ;  /* 0x000000ffff287224 */ /* 0x000fe200078e002c */
[----:B------:R-:W-:Y:S01]  /*20d0*/  IABS R44, R43 ;  /* 0x0000002b002c7213 */ /* 0x000fe20000000000 */
[----:B------:R-:W-:Y:S01]  /*20e0*/  @!P6 IMAD.IADD R35, R35, 0x1, -R3 ;  /* 0x000000012323e824 */ /* 0x000fe200078e0a03 */
[----:B------:R-:W-:Y:S01]  /*20f0*/  ISETP.GE.AND P6, PT, R72, RZ, PT ;  /* 0x000000ff4800720c */ /* 0x000fe20003fc6270 */
[----:B------:R-:W-:Y:S01]  /*2100*/  IMAD R36, R3, R36, R39 ;  /* 0x0000002403247224 */ /* 0x000fe200078e0227 */
[----:B------:R-:W-:Y:S01]  /*2110*/  IABS R72, R71 ;  /* 0x0000004700487213 */ /* 0x000fe20000000000 */
[----:B------:R-:W-:Y:S01]  /*2120*/  @!P1 IMAD.IADD R33, R33, 0x1, -R3 ;  /* 0x0000000121219824 */ /* 0x000fe200078e0a03 */
[----:B------:R-:W-:Y:S01]  /*2130*/  ISETP.GE.AND P1, PT, R74, RZ, PT ;  /* 0x000000ff4a00720c */ /* 0x000fe20003f26270 */
[----:B------:R-:W-:Y:S01]  /*2140*/  IMAD.HI.U32 R39, R8, R40, RZ ;  /* 0x0000002808277227 */ /* 0x000fe200078e00ff */
[----:B------:R-:W-:-:S03]  /*2150*/  IABS R74, R73 ;  /* 0x00000049004a7213 */ /* 0x000fc60000000000 */
[----:B------:R-:W-:Y:S02]  /*2160*/  IMAD.MOV R39, RZ, RZ, -R39 ;  /* 0x000000ffff277224 */ /* 0x000fe400078e0a27 */
[--C-:B------:R-:W-:Y:S01]  /*2170*/  @!P2 IMAD.IADD R32, R32, 0x1, -R3.reuse ;  /* 0x000000012020a824 */ /* 0x100fe200078e0a03 */
[----:B------:R-:W-:Y:S01]  /*2180*/  ISETP.GE.AND P2, PT, R76, RZ, PT ;  /* 0x000000ff4c00720c */ /* 0x000fe20003f46270 */
[----:B------:R-:W-:Y:S01]  /*2190*/  IMAD R39, R3, R39, R40 ;  /* 0x0000002703277224 */ /* 0x000fe200078e0228 */
[----:B------:R-:W-:Y:S01]  /*21a0*/  IABS R76, R77 ;  /* 0x0000004d004c7213 */ /* 0x000fe20000000000 */
[----:B------:R-:W-:Y:S02]  /*21b0*/  @!P5 IMAD.IADD R38, R38, 0x1, -R3 ;  /* 0x000000012626d824 */ /* 0x000fe400078e0a03 */
[----:B------:R-:W-:-:S04]  /*21c0*/  IMAD.HI.U32 R40, R8, R41, RZ ;  /* 0x0000002908287227 */ /* 0x000fc800078e00ff */
[----:B------:R-:W-:Y:S01]  /*21d0*/  @!P0 IMAD.MOV R30, RZ, RZ, -R30 ;  /* 0x000000ffff1e8224 */ /* 0x000fe200078e0a1e */
[C---:B------:R-:W-:Y:S01]  /*21e0*/  ISETP.GT.U32.AND P0, PT, R3.reuse, R37, PT ;  /* 0x000000250300720c */ /* 0x040fe20003f04070 */
[----:B------:R-:W-:Y:S01]  /*21f0*/  @!P6 IMAD.MOV R35, RZ, RZ, -R35 ;  /* 0x000000ffff23e224 */ /* 0x000fe200078e0a23 */
[C---:B------:R-:W-:Y:S01]  /*2200*/  ISETP.GT.U32.AND P6, PT, R3.reuse, R39, PT ;  /* 0x000000270300720c */ /* 0x040fe20003fc4070 */
[----:B------:R-:W-:Y:S01]  /*2210*/  @!P3 IMAD.MOV R32, RZ, RZ, -R32 ;  /* 0x000000ffff20b224 */ /* 0x000fe200078e0a20 */
[C---:B------:R-:W-:Y:S01]  /*2220*/  ISETP.GT.U32.AND P3, PT, R3.reuse, R38, PT ;  /* 0x000000260300720c */ /* 0x040fe20003f64070 */
[----:B------:R-:W-:Y:S01]  /*2230*/  @!P1 IMAD.MOV R34, RZ, RZ, -R34 ;  /* 0x000000ffff229224 */ /* 0x000fe200078e0a22 */
[----:B------:R-:W-:Y:S01]  /*2240*/  ISETP.GE.AND P1, PT, R42, RZ, PT ;  /* 0x000000ff2a00720c */ /* 0x000fe20003f26270 */
[----:B------:R-:W-:Y:S02]  /*2250*/  IMAD.MOV R40, RZ, RZ, -R40 ;  /* 0x000000ffff287224 */ /* 0x000fe400078e0a28 */
[----:B------:R-:W-:Y:S01]  /*2260*/  IMAD.MOV.U32 R42, RZ, RZ, R44 ;  /* 0x000000ffff2a7224 */ /* 0x000fe200078e002c */
[----:B------:R-:W-:Y:S01]  /*2270*/  IABS R44, R48 ;  /* 0x00000030002c7213 */ /* 0x000fe20000000000 */
[----:B------:R-:W-:Y:S01]  /*2280*/  @!P4 IMAD.MOV R29, RZ, RZ, -R29 ;  /* 0x000000ffff1dc224 */ /* 0x000fe200078e0a1d */
[C---:B------:R-:W-:Y:S01]  /*2290*/  ISETP.GT.U32.AND P4, PT, R3.reuse, R36, PT ;  /* 0x000000240300720c */ /* 0x040fe20003f84070 */
[----:B------:R-:W-:-:S02]  /*22a0*/  IMAD R40, R3, R40, R41 ;  /* 0x0000002803287224 */ /* 0x000fc400078e0229 */
[----:B------:R-:W-:-:S04]  /*22b0*/  IMAD.HI.U32 R41, R8, R42, RZ ;  /* 0x0000002a08297227 */ /* 0x000fc800078e00ff */
[----:B------:R-:W-:Y:S02]  /*22c0*/  IMAD.MOV R41, RZ, RZ, -R41 ;  /* 0x000000ffff297224 */ /* 0x000fe400078e0a29 */
[--C-:B------:R-:W-:Y:S01]  /*22d0*/  @!P0 IMAD.IADD R37, R37, 0x1, -R3.reuse ;  /* 0x0000000125258824 */ /* 0x100fe200078e0a03 */
[----:B------:R-:W-:Y:S01]  /*22e0*/  ISETP.GE.AND P0, PT, R70, RZ, PT ;  /* 0x000000ff4600720c */ /* 0x000fe20003f06270 */
[--C-:B------:R-:W-:Y:S01]  /*22f0*/  @!P6 IMAD.IADD R39, R39, 0x1, -R3.reuse ;  /* 0x000000012727e824 */ /* 0x100fe200078e0a03 */
[----:B------:R-:W-:Y:S01]  /*2300*/  IABS R70, R55 ;  /* 0x0000003700467213 */ /* 0x000fe20000000000 */
[----:B------:R-:W-:Y:S01]  /*2310*/  @!P3 IMAD.IADD R38, R38, 0x1, -R3 ;  /* 0x000000012626b824 */ /* 0x000fe200078e0a03 */
[C---:B------:R-:W-:Y:S01]  /*2320*/  ISETP.GT.U32.AND P3, PT, R3.reuse, R40, PT ;  /* 0x000000280300720c */ /* 0x040fe20003f64070 */
[C---:B------:R-:W-:Y:S01]  /*2330*/  IMAD R41, R3.reuse, R41, R42 ;  /* 0x0000002903297224 */ /* 0x040fe200078e022a */
[C---:B------:R-:W-:Y:S01]  /*2340*/  ISETP.GT.U32.AND P6, PT, R3.reuse, R39, PT ;  /* 0x000000270300720c */ /* 0x040fe20003fc4070 */
[----:B------:R-:W-:Y:S01]  /*2350*/  @!P2 IMAD.MOV R33, RZ, RZ, -R33 ;  /* 0x000000ffff21a224 */ /* 0x000fe200078e0a21 */
[C---:B------:R-:W-:Y:S01]  /*2360*/  ISETP.GT.U32.AND P2, PT, R3.reuse, R37, PT ;  /* 0x000000250300720c */ /* 0x040fe20003f44070 */
[----:B------:R-:W-:Y:S01]  /*2370*/  @!P4 IMAD.IADD R36, R36, 0x1, -R3 ;  /* 0x000000012424c824 */ /* 0x000fe200078e0a03 */
[----:B------:R-:W-:Y:S01]  /*2380*/  ISETP.GE.AND P4, PT, R66, RZ, PT ;  /* 0x000000ff4200720c */ /* 0x000fe20003f86270 */
[----:B------:R-:W-:Y:S01]  /*2390*/  @!P1 IMAD.MOV R38, RZ, RZ, -R38 ;  /* 0x000000ffff269224 */ /* 0x000fe200078e0a26 */
[C---:B------:R-:W-:Y:S01]  /*23a0*/  ISETP.GT.U32.AND P1, PT, R3.reuse, R41, PT ;  /* 0x000000290300720c */ /* 0x040fe20003f24070 */
[----:B------:R-:W-:Y:S01]  /*23b0*/  IMAD.HI.U32 R42, R8, R44, RZ ;  /* 0x0000002c082a7227 */ /* 0x000fe200078e00ff */
[----:B------:R-:W-:-:S02]  /*23c0*/  ISETP.GT.U32.AND P5, PT, R3, R36, PT ;  /* 0x000000240300720c */ /* 0x000fc40003fa4070 */
[----:B------:R-:W-:Y:S01]  /*23d0*/  IABS R66, R49 ;  /* 0x0000003100427213 */ /* 0x000fe20000000000 */
[--C-:B------:R-:W-:Y:S02]  /*23e0*/  @!P3 IMAD.IADD R40, R40, 0x1, -R3.reuse ;  /* 0x000000012828b824 */ /* 0x100fe400078e0a03 */
[--C-:B------:R-:W-:Y:S01]  /*23f0*/  @!P6 IMAD.IADD R39, R39, 0x1, -R3.reuse ;  /* 0x000000012727e824 */ /* 0x100fe200078e0a03 */
[----:B------:R-:W-:Y:S01]  /*2400*/  ISETP.GE.AND P6, PT, R47, RZ, PT ;  /* 0x000000ff2f00720c */ /* 0x000fe20003fc6270 */
[--C-:B------:R-:W-:Y:S01]  /*2410*/  @!P2 IMAD.IADD R37, R37, 0x1, -R3.reuse ;  /* 0x000000012525a824 */ /* 0x100fe200078e0a03 */
[----:B------:R-:W-:Y:S01]  /*2420*/  ISETP.GE.AND P2, PT, R46, RZ, PT ;  /* 0x000000ff2e00720c */ /* 0x000fe20003f46270 */
[----:B------:R-:W-:Y:S01]  /*2430*/  IMAD.MOV R42, RZ, RZ, -R42 ;  /* 0x000000ffff2a7224 */ /* 0x000fe200078e0a2a */
[----:B------:R-:W-:Y:S01]  /*2440*/  IABS R46, R47 ;  /* 0x0000002f002e7213 */ /* 0x000fe20000000000 */
[--C-:B------:R-:W-:Y:S01]  /*2450*/  @!P1 IMAD.IADD R41, R41, 0x1, -R3.reuse ;  /* 0x0000000129299824 */ /* 0x100fe200078e0a03 */
[----:B------:R-:W-:Y:S01]  /*2460*/  IABS R47, R50 ;  /* 0x00000032002f7213 */ /* 0x000fe20000000000 */
[----:B------:R-:W-:Y:S01]  /*2470*/  @!P5 IMAD.IADD R36, R36, 0x1, -R3 ;  /* 0x000000012424d824 */ /* 0x000fe200078e0a03 */
[C---:B------:R-:W-:Y:S01]  /*2480*/  ISETP.GT.U32.AND P3, PT, R3.reuse, R40, PT ;  /* 0x000000280300720c */ /* 0x040fe20003f64070 */
[C---:B------:R-:W-:Y:S01]  /*2490*/  IMAD R42, R3.reuse, R42, R44 ;  /* 0x0000002a032a7224 */ /* 0x040fe200078e022c */
[----:B------:R-:W-:Y:S01]  /*24a0*/  ISETP.GT.U32.AND P1, PT, R3, R41, PT ;  /* 0x000000290300720c */ /* 0x000fe20003f24070 */
[----:B------:R-:W-:Y:S01]  /*24b0*/  IMAD.HI.U32 R44, R8, R47, RZ ;  /* 0x0000002f082c7227 */ /* 0x000fe200078e00ff */
[----:B------:R-:W-:-:S02]  /*24c0*/  ISETP.GE.AND P5, PT, R60, RZ, PT ;  /* 0x000000ff3c00720c */ /* 0x000fc40003fa6270 */
[----:B------:R-:W-:Y:S01]  /*24d0*/  IABS R60, R58 ;  /* 0x0000003a003c7213 */ /* 0x000fe20000000000 */
[----:B------:R-:W-:Y:S01]  /*24e0*/  @!P4 IMAD.MOV R36, RZ, RZ, -R36 ;  /* 0x000000ffff24c224 */ /* 0x000fe200078e0a24 */
[----:B------:R-:W-:Y:S01]  /*24f0*/  ISETP.GE.AND P4, PT, R43, RZ, PT ;  /* 0x000000ff2b00720c */ /* 0x000fe20003f86270 */
[----:B------:R-:W-:-:S04]  /*2500*/  IMAD.HI.U32 R43, R8, R46, RZ ;  /* 0x0000002e082b7227 */ /* 0x000fc800078e00ff */
[----:B------:R-:W-:Y:S02]  /*2510*/  IMAD.MOV R44, RZ, RZ, -R44 ;  /* 0x000000ffff2c7224 */ /* 0x000fe400078e0a2c */
[----:B------:R-:W-:Y:S02]  /*2520*/  IMAD.MOV R43, RZ, RZ, -R43 ;  /* 0x000000ffff2b7224 */ /* 0x000fe400078e0a2b */
[C---:B------:R-:W-:Y:S02]  /*2530*/  IMAD R44, R3.reuse, R44, R47 ;  /* 0x0000002c032c7224 */ /* 0x040fe400078e022f */
[----:B------:R-:W-:Y:S01]  /*2540*/  @!P0 IMAD.MOV R37, RZ, RZ, -R37 ;  /* 0x000000ffff258224 */ /* 0x000fe200078e0a25 */
[----:B------:R-:W-:Y:S01]  /*2550*/  ISETP.GE.AND P0, PT, R48, RZ, PT ;  /* 0x000000ff3000720c */ /* 0x000fe20003f06270 */
[C---:B------:R-:W-:Y:S01]  /*2560*/  IMAD R43, R3.reuse, R43, R46 ;  /* 0x0000002b032b7224 */ /* 0x040fe200078e022e */
[----:B------:R-:W-:Y:S01]  /*2570*/  IABS R48, R62 ;  /* 0x0000003e00307213 */ /* 0x000fe20000000000 */
[--C-:B------:R-:W-:Y:S01]  /*2580*/  @!P3 IMAD.IADD R40, R40, 0x1, -R3.reuse ;  /* 0x000000012828b824 */ /* 0x100fe200078e0a03 */
[----:B------:R-:W-:Y:S01]  /*2590*/  ISETP.GT.U32.AND P3, PT, R3, R42, PT ;  /* 0x0000002a0300720c */ /* 0x000fe20003f64070 */
[----:B------:R-:W-:Y:S01]  /*25a0*/  @!P1 IMAD.IADD R41, R41, 0x1, -R3 ;  /* 0x0000000129299824 */ /* 0x000fe200078e0a03 */
[C---:B------:R-:W-:Y:S01]  /*25b0*/  ISETP.GT.U32.AND P1, PT, R3.reuse, R44, PT ;  /* 0x0000002c0300720c */ /* 0x040fe20003f24070 */
[----:B------:R-:W-:Y:S01]  /*25c0*/  @!P5 IMAD.MOV R39, RZ, RZ, -R39 ;  /* 0x000000ffff27d224 */ /* 0x000fe200078e0a27 */
[----:B------:R-:W-:Y:S01]  /*25d0*/  ISETP.GT.U32.AND P5, PT, R3, R43, PT ;  /* 0x0000002b0300720c */ /* 0x000fe20003fa4070 */
[----:B------:R-:W-:Y:S01]  /*25e0*/  @!P2 IMAD.MOV R40, RZ, RZ, -R40 ;  /* 0x000000ffff28a224 */ /* 0x000fe200078e0a28 */
[----:B------:R-:W-:Y:S01]  /*25f0*/  ISETP.GE.AND P2, PT, R50, RZ, PT ;  /* 0x000000ff3200720c */ /* 0x000fe20003f46270 */
[----:B------:R-:W-:-:S04]  /*2600*/  IMAD.HI.U32 R46, R8, R48, RZ ;  /* 0x00000030082e7227 */ /* 0x000fc800078e00ff */
[----:B------:R-:W-:Y:S01]  /*2610*/  IMAD.MOV.U32 R50, RZ, RZ, R60 ;  /* 0x000000ffff327224 */ /* 0x000fe200078e003c */
[----:B------:R-:W-:Y:S01]  /*2620*/  IABS R60, R52 ;  /* 0x00000034003c7213 */ /* 0x000fe20000000000 */
[----:B------:R-:W-:Y:S02]  /*2630*/  IMAD.MOV R46, RZ, RZ, -R46 ;  /* 0x000000ffff2e7224 */ /* 0x000fe400078e0a2e */
[----:B------:R-:W-:-:S04]  /*2640*/  IMAD.HI.U32 R47, R8, R50, RZ ;  /* 0x00000032082f7227 */ /* 0x000fc800078e00ff */
[--C-:B------:R-:W-:Y:S02]  /*2650*/  @!P3 IMAD.IADD R42, R42, 0x1, -R3.reuse ;  /* 0x000000012a2ab824 */ /* 0x100fe400078e0a03 */
[C---:B------:R-:W-:Y:S02]  /*2660*/  IMAD R46, R3.reuse, R46, R48 ;  /* 0x0000002e032e7224 */ /* 0x040fe400078e0230 */
[----:B------:R-:W-:Y:S01]  /*2670*/  @!P1 IMAD.IADD R44, R44, 0x1, -R3 ;  /* 0x000000012c2c9824 */ /* 0x000fe200078e0a03 */
[----:B------:R-:W-:Y:S01]  /*2680*/  ISETP.GT.U32.AND P3, PT, R3, R42, PT ;  /* 0x0000002a0300720c */ /* 0x000fe20003f64070 */
[----:B------:R-:W-:Y:S02]  /*2690*/  IMAD.MOV R47, RZ, RZ, -R47 ;  /* 0x000000ffff2f7224 */ /* 0x000fe400078e0a2f */
[----:B------:R-:W-:Y:S01]  /*26a0*/  @!P5 IMAD.IADD R43, R43, 0x1, -R3 ;  /* 0x000000012b2bd824 */ /* 0x000fe200078e0a03 */
[C---:B------:R-:W-:Y:S01]  /*26b0*/  ISETP.GT.U32.AND P1, PT, R3.reuse, R44, PT ;  /* 0x0000002c0300720c */ /* 0x040fe20003f24070 */
[----:B------:R-:W-:Y:S01]  /*26c0*/  @!P4 IMAD.MOV R41, RZ, RZ, -R41 ;  /* 0x000000ffff29c224 */ /* 0x000fe200078e0a29 */
[C---:B------:R-:W-:Y:S01]  /*26d0*/  ISETP.GT.U32.AND P4, PT, R3.reuse, R46, PT ;  /* 0x0000002e0300720c */ /* 0x040fe20003f84070 */
[C---:B------:R-:W-:Y:S01]  /*26e0*/  IMAD R48, R3.reuse, R47, R50 ;  /* 0x0000002f03307224 */ /* 0x040fe200078e0232 */
[----:B------:R-:W-:Y:S01]  /*26f0*/  ISETP.GT.U32.AND P5, PT, R3, R43, PT ;  /* 0x0000002b0300720c */ /* 0x000fe20003fa4070 */
[----:B------:R-:W-:-:S04]  /*2700*/  IMAD.HI.U32 R47, R8, R60, RZ ;  /* 0x0000003c082f7227 */ /* 0x000fc800078e00ff */
[----:B------:R-:W-:Y:S02]  /*2710*/  IMAD.MOV R50, RZ, RZ, -R47 ;  /* 0x000000ffff327224 */ /* 0x000fe400078e0a2f */
[--C-:B------:R-:W-:Y:S01]  /*2720*/  @!P3 IMAD.IADD R42, R42, 0x1, -R3.reuse ;  /* 0x000000012a2ab824 */ /* 0x100fe200078e0a03 */
[----:B------:R-:W-:Y:S01]  /*2730*/  ISETP.GE.AND P3, PT, R62, RZ, PT ;  /* 0x000000ff3e00720c */ /* 0x000fe20003f66270 */
[C---:B------:R-:W-:Y:S01]  /*2740*/  IMAD R50, R3.reuse, R50, R60 ;  /* 0x0000003203327224 */ /* 0x040fe200078e023c */
[----:B------:R-:W-:Y:S01]  /*2750*/  IABS R60, R54 ;  /* 0x00000036003c7213 */ /* 0x000fe20000000000 */
[--C-:B------:R-:W-:Y:S02]  /*2760*/  @!P4 IMAD.IADD R46, R46, 0x1, -R3.reuse ;  /* 0x000000012e2ec824 */ /* 0x100fe400078e0a03 */
[--C-:B------:R-:W-:Y:S01]  /*2770*/  @!P1 IMAD.IADD R44, R44, 0x1, -R3.reuse ;  /* 0x000000012c2c9824 */ /* 0x100fe200078e0a03 */
[C---:B------:R-:W-:Y:S01]  /*2780*/  ISETP.GT.U32.AND P1, PT, R3.reuse, R50, PT ;  /* 0x000000320300720c */ /* 0x040fe20003f24070 */
[----:B------:R-:W-:Y:S01]  /*2790*/  IMAD.MOV.U32 R62, RZ, RZ, R66 ;  /* 0x000000ffff3e7224 */ /* 0x000fe200078e0042 */
[----:B------:R-:W-:Y:S01]  /*27a0*/  ISETP.GT.U32.AND P4, PT, R3, R46, PT ;  /* 0x0000002e0300720c */ /* 0x000fe20003f84070 */
[----:B------:R-:W-:Y:S01]  /*27b0*/  @!P5 IMAD.IADD R43, R43, 0x1, -R3 ;  /* 0x000000012b2bd824 */ /* 0x000fe200078e0a03 */
[----:B------:R-:W-:Y:S01]  /*27c0*/  ISETP.GT.U32.AND P5, PT, R3, R48, PT ;  /* 0x000000300300720c */ /* 0x000fe20003fa4070 */
[----:B------:R-:W-:Y:S01]  /*27d0*/  IMAD.HI.U32 R47, R8, R62, RZ ;  /* 0x0000003e082f7227 */ /* 0x000fe200078e00ff */
[----:B------:R-:W-:-:S03]  /*27e0*/  IABS R66, R78 ;  /* 0x0000004e00427213 */ /* 0x000fc60000000000 */
[----:B------:R-:W-:Y:S02]  /*27f0*/  IMAD.MOV R47, RZ, RZ, -R47 ;  /* 0x000000ffff2f7224 */ /* 0x000fe400078e0a2f */
[----:B------:R-:W-:Y:S01]  /*2800*/  @!P6 IMAD.MOV R43, RZ, RZ, -R43 ;  /* 0x000000ffff2be224 */ /* 0x000fe200078e0a2b */
[----:B------:R-:W-:Y:S01]  /*2810*/  ISETP.GE.AND P6, PT, R52, RZ, PT ;  /* 0x000000ff3400720c */ /* 0x000fe20003fc6270 */
[C---:B------:R-:W-:Y:S01]  /*2820*/  IMAD R52, R3.reuse, R47, R62 ;  /* 0x0000002f03347224 */ /* 0x040fe200078e023e */
[----:B------:R-:W-:Y:S01]  /*2830*/  IABS R62, R64 ;  /* 0x00000040003e7213 */ /* 0x000fe20000000000 */
[--C-:B------:R-:W-:Y:S02]  /*2840*/  @!P1 IMAD.IADD R50, R50, 0x1, -R3.reuse ;  /* 0x0000000132329824 */ /* 0x100fe400078e0a03 */
[--C-:B------:R-:W-:Y:S02]  /*2850*/  @!P5 IMAD.IADD R48, R48, 0x1, -R3.reuse ;  /* 0x000000013030d824 */ /* 0x100fe400078e0a03 */
[----:B------:R-:W-:Y:S01]  /*2860*/  @!P4 IMAD.IADD R46, R46, 0x1, -R3 ;  /* 0x000000012e2ec824 */ /* 0x000fe200078e0a03 */
[C---:B------:R-:W-:Y:S01]  /*2870*/  ISETP.GT.U32.AND P4, PT, R3.reuse, R52, PT ;  /* 0x000000340300720c */ /* 0x040fe20003f84070 */
[----:B------:R-:W-:Y:S01]  /*2880*/  IMAD.MOV.U32 R47, RZ, RZ, R44 ;  /* 0x000000ffff2f7224 */ /* 0x000fe200078e002c */
[C---:B------:R-:W-:Y:S01]  /*2890*/  ISETP.GT.U32.AND P1, PT, R3.reuse, R50, PT ;  /* 0x000000320300720c */ /* 0x040fe20003f24070 */
[----:B------:R-:W-:Y:S01]  /*28a0*/  @!P0 IMAD.MOV R42, RZ, RZ, -R42 ;  /* 0x000000ffff2a8224 */ /* 0x000fe200078e0a2a */
[----:B------:R-:W-:Y:S01]  /*28b0*/  ISETP.GE.AND P0, PT, R58, RZ, PT ;  /* 0x000000ff3a00720c */ /* 0x000fe20003f06270 */
[----:B------:R-:W-:Y:S01]  /*28c0*/  @!P2 IMAD.MOV R47, RZ, RZ, -R47 ;  /* 0x000000ffff2fa224 */ /* 0x000fe200078e0a2f */
[----:B------:R-:W-:Y:S01]  /*28d0*/  ISETP.GT.U32.AND P5, PT, R3, R48, PT ;  /* 0x000000300300720c */ /* 0x000fe20003fa4070 */
[----:B------:R-:W-:Y:S01]  /*28e0*/  @!P3 IMAD.MOV R46, RZ, RZ, -R46 ;  /* 0x000000ffff2eb224 */ /* 0x000fe200078e0a2e */
[----:B------:R-:W-:-:S02]  /*28f0*/  IABS R58, R56 ;  /* 0x00000038003a7213 */ /* 0x000fc40000000000 */
[----:B------:R-:W-:Y:S01]  /*2900*/  ISETP.GE.AND P2, PT, R49, RZ, PT ;  /* 0x000000ff3100720c */ /* 0x000fe20003f46270 */
[----:B------:R-:W-:Y:S01]  /*2910*/  IMAD.HI.U32 R49, R8, R60, RZ ;  /* 0x0000003c08317227 */ /* 0x000fe200078e00ff */
[----:B------:R-:W-:-:S03]  /*2920*/  ISETP.GE.AND P3, PT, R54, RZ, PT ;  /* 0x000000ff3600720c */ /* 0x000fc60003f66270 */
[----:B------:R-:W-:-:S04]  /*2930*/  IMAD.HI.U32 R44, R8, R58, RZ ;  /* 0x0000003a082c7227 */ /* 0x000fc800078e00ff */
[----:B------:R-:W-:Y:S02]  /*2940*/  IMAD.MOV R49, RZ, RZ, -R49 ;  /* 0x000000ffff317224 */ /* 0x000fe400078e0a31 */
[----:B------:R-:W-:Y:S02]  /*2950*/  IMAD.MOV R44, RZ, RZ, -R44 ;  /* 0x000000ffff2c7224 */ /* 0x000fe400078e0a2c */
[--C-:B------:R-:W-:Y:S02]  /*2960*/  @!P4 IMAD.IADD R52, R52, 0x1, -R3.reuse ;  /* 0x000000013434c824 */ /* 0x100fe400078e0a03 */
[C---:B------:R-:W-:Y:S01]  /*2970*/  IMAD R54, R3.reuse, R49, R60 ;  /* 0x0000003103367224 */ /* 0x040fe200078e023c */
[----:B------:R-:W-:Y:S01]  /*2980*/  IABS R60, R53 ;  /* 0x00000035003c7213 */ /* 0x000fe20000000000 */
[--C-:B------:R-:W-:Y:S01]  /*2990*/  @!P1 IMAD.IADD R50, R50, 0x1, -R3.reuse ;  /* 0x0000000132329824 */ /* 0x100fe200078e0a03 */
[C---:B------:R-:W-:Y:S01]  /*29a0*/  ISETP.GT.U32.AND P4, PT, R3.reuse, R52, PT ;  /* 0x000000340300720c */ /* 0x040fe20003f84070 */
[----:B------:R-:W-:Y:S01]  /*29b0*/  @!P5 IMAD.IADD R48, R48, 0x1, -R3 ;  /* 0x000000013030d824 */ /* 0x000fe200078e0a03 */
[----:B------:R-:W-:Y:S01]  /*29c0*/  ISETP.GE.AND P5, PT, R56, RZ, PT ;  /* 0x000000ff3800720c */ /* 0x000fe20003fa6270 */
[C---:B------:R-:W-:Y:S01]  /*29d0*/  IMAD R44, R3.reuse, R44, R58 ;  /* 0x0000002c032c7224 */ /* 0x040fe200078e023a */
[----:B------:R-:W-:Y:S01]  /*29e0*/  IABS R56, R51 ;  /* 0x0000003300387213 */ /* 0x000fe20000000000 */
[----:B------:R-:W-:Y:S01]  /*29f0*/  @!P6 IMAD.MOV R50, RZ, RZ, -R50 ;  /* 0x000000ffff32e224 */ /* 0x000fe200078e0a32 */
[C---:B------:R-:W-:Y:S01]  /*2a00*/  ISETP.GT.U32.AND P6, PT, R3.reuse, R54, PT ;  /* 0x000000360300720c */ /* 0x040fe20003fc4070 */
[----:B------:R-:W-:Y:S01]  /*2a10*/  @!P0 IMAD.MOV R48, RZ, RZ, -R48 ;  /* 0x000000ffff308224 */ /* 0x000fe200078e0a30 */
[----:B------:R-:W-:Y:S01]  /*2a20*/  ISETP.GT.U32.AND P1, PT, R3, R44, PT ;  /* 0x0000002c0300720c */ /* 0x000fe20003f24070 */
[----:B------:R-:W-:Y:S01]  /*2a30*/  IMAD.HI.U32 R49, R8, R56, RZ ;  /* 0x0000003808317227 */ /* 0x000fe200078e00ff */
[----:B------:R-:W-:-:S02]  /*2a40*/  IABS R58, R15 ;  /* 0x0000000f003a7213 */ /* 0x000fc40000000000 */
[----:B------:R-:W-:Y:S01]  /*2a50*/  ISETP.GE.AND P0, PT, R51, RZ, PT ;  /* 0x000000ff3300720c */ /* 0x000fe20003f06270 */
[----:B------:R-:W-:Y:S02]  /*2a60*/  IMAD.MOV R49, RZ, RZ, -R49 ;  /* 0x000000ffff317224 */ /* 0x000fe400078e0a31 */
[--C-:B------:R-:W-:Y:S01]  /*2a70*/  @!P4 IMAD.IADD R52, R52, 0x1, -R3.reuse ;  /* 0x000000013434c824 */ /* 0x100fe200078e0a03 */
[----:B------:R-:W-:Y:S01]  /*2a80*/  ISETP.GE.AND P4, PT, R15, RZ, PT ;  /* 0x000000ff0f00720c */ /* 0x000fe20003f86270 */
[C---:B------:R-:W-:Y:S02]  /*2a90*/  IMAD R56, R3.reuse, R49, R56 ;  /* 0x0000003103387224 */ /* 0x040fe400078e0238 */
[--C-:B------:R-:W-:Y:S02]  /*2aa0*/  @!P6 IMAD.IADD R54, R54, 0x1, -R3.reuse ;  /* 0x000000013636e824 */ /* 0x100fe400078e0a03 */
[----:B------:R-:W-:Y:S02]  /*2ab0*/  @!P1 IMAD.IADD R44, R44, 0x1, -R3 ;  /* 0x000000012c2c9824 */ /* 0x000fe400078e0a03 */
[----:B------:R-:W-:Y:S01]  /*2ac0*/  @!P2 IMAD.MOV R52, RZ, RZ, -R52 ;  /* 0x000000ffff34a224 */ /* 0x000fe200078e0a34 */
[C---:B------:R-:W-:Y:S01]  /*2ad0*/  ISETP.GT.U32.AND P6, PT, R3.reuse, R54, PT ;  /* 0x000000360300720c */ /* 0x040fe20003fc4070 */
[----:B------:R-:W-:Y:S01]  /*2ae0*/  IMAD.HI.U32 R49, R8, R60, RZ ;  /* 0x0000003c08317227 */ /* 0x000fe200078e00ff */
[----:B------:R-:W-:-:S02]  /*2af0*/  ISETP.GT.U32.AND P2, PT, R3, R56, PT ;  /* 0x000000380300720c */ /* 0x000fc40003f44070 */
[----:B------:R-:W-:Y:S01]  /*2b00*/  ISETP.GT.U32.AND P1, PT, R3, R44, PT ;  /* 0x0000002c0300720c */ /* 0x000fe20003f24070 */
[----:B------:R-:W-:-:S04]  /*2b10*/  IMAD.HI.U32 R15, R8, R58, RZ ;  /* 0x0000003a080f7227 */ /* 0x000fc800078e00ff */
[----:B------:R-:W-:-:S04]  /*2b20*/  IMAD.HI.U32 R51, R8, R62, RZ ;  /* 0x0000003e08337227 */ /* 0x000fc800078e00ff */
[----:B------:R-:W-:Y:S02]  /*2b30*/  IMAD.MOV R49, RZ, RZ, -R49 ;  /* 0x000000ffff317224 */ /* 0x000fe400078e0a31 */
[----:B------:R-:W-:Y:S02]  /*2b40*/  IMAD.MOV R15, RZ, RZ, -R15 ;  /* 0x000000ffff0f7224 */ /* 0x000fe400078e0a0f */
[----:B------:R-:W-:Y:S02]  /*2b50*/  IMAD.MOV R51, RZ, RZ, -R51 ;  /* 0x000000ffff337224 */ /* 0x000fe400078e0a33 */
[C---:B------:R-:W-:Y:S02]  /*2b60*/  IMAD R60, R3.reuse, R49, R60 ;  /* 0x00000031033c7224 */ /* 0x040fe400078e023c */
[C---:B------:R-:W-:Y:S01]  /*2b70*/  IMAD R58, R3.reuse, R15, R58 ;  /* 0x0000000f033a7224 */ /* 0x040fe200078e023a */
[----:B------:R-:W-:Y:S01]  /*2b80*/  IABS R15, R68 ;  /* 0x00000044000f7213 */ /* 0x000fe20000000000 */
[----:B------:R-:W-:-:S02]  /*2b90*/  IMAD R62, R3, R51, R62 ;  /* 0x00000033033e7224 */ /* 0x000fc400078e023e */
[--C-:B------:R-:W-:Y:S01]  /*2ba0*/  @!P6 IMAD.IADD R54, R54, 0x1, -R3.reuse ;  /* 0x000000013636e824 */ /* 0x100fe200078e0a03 */
[C---:B------:R-:W-:Y:S01]  /*2bb0*/  ISETP.GT.U32.AND P6, PT, R3.reuse, R58, PT ;  /* 0x0000003a0300720c */ /* 0x040fe20003fc4070 */
[--C-:B------:R-:W-:Y:S01]  /*2bc0*/  @!P2 IMAD.IADD R56, R56, 0x1, -R3.reuse ;  /* 0x000000013838a824 */ /* 0x100fe200078e0a03 */
[----:B------:R-:W-:Y:S01]  /*2bd0*/  ISETP.GT.U32.AND P2, PT, R3, R60, PT ;  /* 0x0000003c0300720c */ /* 0x000fe20003f44070 */
[----:B------:R-:W-:Y:S01]  /*2be0*/  @!P1 IMAD.IADD R44, R44, 0x1, -R3 ;  /* 0x000000012c2c9824 */ /* 0x000fe200078e0a03 */
[----:B------:R-:W-:Y:S01]  /*2bf0*/  ISETP.GE.AND P1, PT, R53, RZ, PT ;  /* 0x000000ff3500720c */ /* 0x000fe20003f26270 */
[----:B------:R-:W-:Y:S01]  /*2c00*/  @!P3 IMAD.MOV R54, RZ, RZ, -R54 ;  /* 0x000000ffff36b224 */ /* 0x000fe200078e0a36 */
[----:B------:R-:W-:Y:S01]  /*2c10*/  ISETP.GT.U32.AND P3, PT, R3, R62, PT ;  /* 0x0000003e0300720c */ /* 0x000fe20003f64070 */
[----:B------:R-:W-:Y:S02]  /*2c20*/  IMAD.MOV.U32 R49, RZ, RZ, R44 ;  /* 0x000000ffff317224 */ /* 0x000fe400078e002c */
[----:B------:R-:W-:-:S02]  /*2c30*/  IMAD.MOV.U32 R44, RZ, RZ, R15 ;  /* 0x000000ffff2c7224 */ /* 0x000fc400078e000f */
[----:B------:R-:W-:Y:S01]  /*2c40*/  @!P5 IMAD.MOV R49, RZ, RZ, -R49 ;  /* 0x000000ffff31d224 */ /* 0x000fe200078e0a31 */
[C---:B------:R-:W-:Y:S01]  /*2c50*/  ISETP.GT.U32.AND P5, PT, R3.reuse, R56, PT ;  /* 0x000000380300720c */ /* 0x040fe20003fa4070 */
[--C-:B------:R-:W-:Y:S02]  /*2c60*/  @!P6 IMAD.IADD R58, R58, 0x1, -R3.reuse ;  /* 0x000000013a3ae824 */ /* 0x100fe400078e0a03 */
[--C-:B------:R-:W-:Y:S02]  /*2c70*/  @!P2 IMAD.IADD R60, R60, 0x1, -R3.reuse ;  /* 0x000000013c3ca824 */ /* 0x100fe400078e0a03 */
[----:B------:R-:W-:Y:S01]  /*2c80*/  IMAD.HI.U32 R51, R8, R66, RZ ;  /* 0x0000004208337227 */ /* 0x000fe200078e00ff */
[C---:B------:R-:W-:Y:S02]  /*2c90*/  ISETP.GT.U32.AND P6, PT, R3.reuse, R58, PT ;  /* 0x0000003a0300720c */ /* 0x040fe40003fc4070 */
[----:B------:R-:W-:Y:S01]  /*2ca0*/  ISETP.GT.U32.AND P2, PT, R3, R60, PT ;  /* 0x0000003c0300720c */ /* 0x000fe20003f44070 */
[----:B------:R-:W-:-:S02]  /*2cb0*/  @!P3 IMAD.IADD R62, R62, 0x1, -R3 ;  /* 0x000000013e3eb824 */ /* 0x000fc400078e0a03 */
[----:B------:R-:W-:-:S03]  /*2cc0*/  IMAD.HI.U32 R15, R8, R44, RZ ;  /* 0x0000002c080f7227 */ /* 0x000fc600078e00ff */
[----:B------:R-:W-:Y:S01]  /*2cd0*/  ISETP.GT.U32.AND P3, PT, R3, R62, PT ;  /* 0x0000003e0300720c */ /* 0x000fe20003f64070 */
[----:B------:R-:W-:-:S04]  /*2ce0*/  IMAD.HI.U32 R53, R8, R70, RZ ;  /* 0x0000004608357227 */ /* 0x000fc800078e00ff */
[----:B------:R-:W-:Y:S02]  /*2cf0*/  IMAD.MOV R51, RZ, RZ, -R51 ;  /* 0x000000ffff337224 */ /* 0x000fe400078e0a33 */
[----:B------:R-:W-:Y:S01]  /*2d00*/  @!P5 IMAD.IADD R56, R56, 0x1, -R3 ;  /* 0x000000013838d824 */ /* 0x000fe200078e0a03 */
[----:B------:R-:W-:Y:S01]  /*2d10*/  ISETP.GE.AND P5, PT, R64, RZ, PT ;  /* 0x000000ff4000720c */ /* 0x000fe20003fa6270 */
        /* <DEDUP_REMOVED lines=9> */
[C---:B------:R-:W-:Y:S01]  /*2db0*/  ISETP.GT.U32.AND P6, PT, R3.reuse, R44, PT ;  /* 0x0000002c0300720c */ /* 0x040fe20003fc4070 */
[----:B------:R-:W-:Y:S01]  /*2dc0*/  @!P3 IMAD.IADD R62, R62, 0x1, -R3 ;  /* 0x000000013e3eb824 */ /* 0x000fe200078e0a03 */
[----:B------:R-:W-:Y:S01]  /*2dd0*/  ISETP.GT.U32.AND P3, PT, R3, R66, PT ;  /* 0x000000420300720c */ /* 0x000fe20003f64070 */
[----:B------:R-:W-:Y:S02]  /*2de0*/  IMAD.MOV.U32 R51, RZ, RZ, R15 ;  /* 0x000000ffff337224 */ /* 0x000fe400078e000f */
[----:B------:R-:W-:Y:S02]  /*2df0*/  @!P0 IMAD.MOV R56, RZ, RZ, -R56 ;  /* 0x000000ffff388224 */ /* 0x000fe400078e0a38 */
[----:B------:R-:W-:-:S04]  /*2e00*/  IMAD.HI.U32 R15, R8, R51, RZ ;  /* 0x00000033080f7227 */ /* 0x000fc800078e00ff */
[----:B------:R-:W-:Y:S02]  /*2e10*/  @!P2 IMAD.IADD R64, R64, 0x1, -R3 ;  /* 0x000000014040a824 */ /* 0x000fe400078e0a03 */
[----:B------:R-:W-:Y:S02]  /*2e20*/  IMAD.MOV R70, RZ, RZ, -R15 ;  /* 0x000000ffff467224 */ /* 0x000fe400078e0a0f */
[----:B------:R-:W-:-:S04]  /*2e30*/  IMAD.HI.U32 R15, R8, R72, RZ ;  /* 0x00000048080f7227 */ /* 0x000fc800078e00ff */
[--C-:B------:R-:W-:Y:S01]  /*2e40*/  @!P6 IMAD.IADD R44, R44, 0x1, -R3.reuse ;  /* 0x000000012c2ce824 */ /* 0x100fe200078e0a03 */
[----:B------:R-:W-:Y:S01]  /*2e50*/  ISETP.GE.AND P6, PT, R68, RZ, PT ;  /* 0x000000ff4400720c */ /* 0x000fe20003fc6270 */
[----:B------:R-:W-:Y:S01]  /*2e60*/  @!P3 IMAD.IADD R66, R66, 0x1, -R3 ;  /* 0x000000014242b824 */ /* 0x000fe200078e0a03 */
[C---:B------:R-:W-:Y:S01]  /*2e70*/  ISETP.GT.U32.AND P3, PT, R3.reuse, R64, PT ;  /* 0x000000400300720c */ /* 0x040fe20003f64070 */
[C---:B------:R-:W-:Y:S01]  /*2e80*/  IMAD R68, R3.reuse, R70, R51 ;  /* 0x0000004603447224 */ /* 0x040fe200078e0233 */
[C---:B------:R-:W-:Y:S01]  /*2e90*/  ISETP.GT.U32.AND P2, PT, R3.reuse, R44, PT ;  /* 0x0000002c0300720c */ /* 0x040fe20003f44070 */
[----:B------:R-:W-:Y:S01]  /*2ea0*/  IMAD.MOV R15, RZ, RZ, -R15 ;  /* 0x000000ffff0f7224 */ /* 0x000fe200078e0a0f */
[----:B------:R-:W-:Y:S01]  /*2eb0*/  ISETP.GT.U32.AND P0, PT, R3, R66, PT ;  /* 0x000000420300720c */ /* 0x000fe20003f04070 */
[----:B------:R-:W-:-:S04]  /*2ec0*/  IMAD.HI.U32 R51, R8, R74, RZ ;  /* 0x0000004a08337227 */ /* 0x000fc800078e00ff */
[----:B------:R-:W-:Y:S01]  /*2ed0*/  IMAD R70, R3, R15, R72 ;  /* 0x0000000f03467224 */ /* 0x000fe200078e0248 */
[----:B------:R-:W-:Y:S01]  /*2ee0*/  IABS R15, R79 ;  /* 0x0000004f000f7213 */ /* 0x000fe20000000000 */
[----:B------:R-:W-:Y:S02]  /*2ef0*/  IMAD.MOV R51, RZ, RZ, -R51 ;  /* 0x000000ffff337224 */ /* 0x000fe400078e0a33 */
[----:B------:R-:W-:-:S04]  /*2f00*/  IMAD.HI.U32 R53, R8, R76, RZ ;  /* 0x0000004c08357227 */ /* 0x000fc800078e00ff */
[C---:B------:R-:W-:Y:S02]  /*2f10*/  IMAD R72, R3.reuse, R51, R74 ;  /* 0x0000003303487224 */ /* 0x040fe400078e024a */
[----:B------:R-:W-:Y:S02]  /*2f20*/  IMAD.MOV.U32 R51, RZ, RZ, R15 ;  /* 0x000000ffff337224 */ /* 0x000fe400078e000f */
[----:B------:R-:W-:Y:S01]  /*2f30*/  @!P3 IMAD.IADD R64, R64, 0x1, -R3 ;  /* 0x000000014040b824 */ /* 0x000fe200078e0a03 */
[----:B------:R-:W-:Y:S01]  /*2f40*/  ISETP.GT.U32.AND P3, PT, R3, R70, PT ;  /* 0x000000460300720c */ /* 0x000fe20003f64070 */
[----:B------:R-:W-:Y:S02]  /*2f50*/  IMAD.MOV R53, RZ, RZ, -R53 ;  /* 0x000000ffff357224 */ /* 0x000fe400078e0a35 */
[----:B------:R-:W-:-:S04]  /*2f60*/  IMAD.HI.U32 R15, R8, R51, RZ ;  /* 0x00000033080f7227 */ /* 0x000fc800078e00ff */
[C---:B------:R-:W-:Y:S02]  /*2f70*/  IMAD R74, R3.reuse, R53, R76 ;  /* 0x00000035034a7224 */ /* 0x040fe400078e024c */
[----:B------:R-:W-:Y:S02]  /*2f80*/  IMAD.MOV R76, RZ, RZ, -R15 ;  /* 0x000000ffff4c7224 */ /* 0x000fe400078e0a0f */
[----:B------:R-:W-:Y:S01]  /*2f90*/  @!P0 IMAD.IADD R66, R66, 0x1, -R3 ;  /* 0x0000000142428824 */ /* 0x000fe200078e0a03 */
[C---:B------:R-:W-:Y:S01]  /*2fa0*/  ISETP.GT.U32.AND P0, PT, R3.reuse, R72, PT ;  /* 0x000000480300720c */ /* 0x040fe20003f04070 */
[C---:B------:R-:W-:Y:S02]  /*2fb0*/  IMAD R76, R3.reuse, R76, R51 ;  /* 0x0000004c034c7224 */ /* 0x040fe400078e0233 */
[----:B------:R-:W-:Y:S02]  /*2fc0*/  @!P3 IMAD.IADD R70, R70, 0x1, -R3 ;  /* 0x000000014646b824 */ /* 0x000fe400078e0a03 */
[----:B------:R-:W-:Y:S01]  /*2fd0*/  IMAD.HI.U32 R15, R8, R80, RZ ;  /* 0x00000050080f7227 */ /* 0x000fe200078e00ff */
[----:B------:R-:W-:-:S03]  /*2fe0*/  ISETP.GT.U32.AND P3, PT, R3, R76, PT ;  /* 0x0000004c0300720c */ /* 0x000fc60003f64070 */
[----:B------:R-:W-:Y:S01]  /*2ff0*/  @!P2 IMAD.IADD R44, R44, 0x1, -R3 ;  /* 0x000000012c2ca824 */ /* 0x000fe200078e0a03 */
[C---:B------:R-:W-:Y:S01]  /*3000*/  ISETP.GT.U32.AND P2, PT, R3.reuse, R68, PT ;  /* 0x000000440300720c */ /* 0x040fe20003f44070 */
[----:B------:R-:W-:Y:S02]  /*3010*/  IMAD.MOV R15, RZ, RZ, -R15 ;  /* 0x000000ffff0f7224 */ /* 0x000fe400078e0a0f */
[----:B------:R-:W-:Y:S01]  /*3020*/  @!P0 IMAD.IADD R72, R72, 0x1, -R3 ;  /* 0x0000000148488824 */ /* 0x000fe200078e0a03 */
[----:B------:R-:W-:Y:S01]  /*3030*/  ISETP.GE.AND P0, PT, R78, RZ, PT ;  /* 0x000000ff4e00720c */ /* 0x000fe20003f06270 */
[----:B------:R-:W-:Y:S02]  /*3040*/  IMAD R78, R3, R15, R80 ;  /* 0x0000000f034e7224 */ /* 0x000fe400078e0250 */
[----:B------:R-:W-:-:S04]  /*3050*/  IMAD.HI.U32 R51, R8, R81, RZ ;  /* 0x0000005108337227 */ /* 0x000fc800078e00ff */
[--C-:B------:R-:W-:Y:S01]  /*3060*/  @!P3 IMAD.IADD R76, R76, 0x1, -R3.reuse ;  /* 0x000000014c4cb824 */ /* 0x100fe200078e0a03 */
[C---:B------:R-:W-:Y:S01]  /*3070*/  ISETP.GT.U32.AND P3, PT, R3.reuse, R78, PT ;  /* 0x0000004e0300720c */ /* 0x040fe20003f64070 */
[----:B------:R-:W-:Y:S01]  /*3080*/  @!P2 IMAD.IADD R68, R68, 0x1, -R3 ;  /* 0x000000014444a824 */ /* 0x000fe200078e0a03 */
[----:B------:R-:W-:Y:S01]  /*3090*/  ISETP.GT.U32.AND P2, PT, R3, R74, PT ;  /* 0x0000004a0300720c */ /* 0x000fe20003f44070 */
[----:B------:R-:W-:Y:S02]  /*30a0*/  IMAD.MOV R82, RZ, RZ, -R51 ;  /* 0x000000ffff527224 */ /* 0x000fe400078e0a33 */
[----:B------:R-:W-:-:S04]  /*30b0*/  IMAD.HI.U32 R53, R8, R83, RZ ;  /* 0x0000005308357227 */ /* 0x000fc800078e00ff */
[C---:B------:R-:W-:Y:S02]  /*30c0*/  IMAD R80, R3.reuse, R82, R81 ;  /* 0x0000005203507224 */ /* 0x040fe400078e0251 */
[----:B------:R-:W-:Y:S02]  /*30d0*/  IMAD.MOV R84, RZ, RZ, -R53 ;  /* 0x000000ffff547224 */ /* 0x000fe400078e0a35 */
[--C-:B------:R-:W-:Y:S01]  /*30e0*/  @!P3 IMAD.IADD R78, R78, 0x1, -R3.reuse ;  /* 0x000000014e4eb824 */ /* 0x100fe200078e0a03 */
[----:B------:R-:W-:Y:S01]  /*30f0*/  ISETP.GT.U32.AND P3, PT, R3, R80, PT ;  /* 0x000000500300720c */ /* 0x000fe20003f64070 */
[----:B------:R-:W-:Y:S01]  /*3100*/  @!P2 IMAD.IADD R74, R74, 0x1, -R3 ;  /* 0x000000014a4aa824 */ /* 0x000fe200078e0a03 */
[----:B------:R-:W-:Y:S01]  /*3110*/  ISETP.GE.AND P2, PT, R55, RZ, PT ;  /* 0x000000ff3700720c */ /* 0x000fe20003f46270 */
[C---:B------:R-:W-:Y:S01]  /*3120*/  IMAD R82, R3.reuse, R84, R83 ;  /* 0x0000005403527224 */ /* 0x040fe200078e0253 */
[----:B------:R-:W-:Y:S01]  /*3130*/  IABS R84, R65 ;  /* 0x0000004100547213 */ /* 0x000fe20000000000 */
[----:B------:R-:W-:Y:S01]  /*3140*/  @!P4 IMAD.MOV R58, RZ, RZ, -R58 ;  /* 0x000000ffff3ac224 */ /* 0x000fe200078e0a3a */
[----:B------:R-:W-:Y:S01]  /*3150*/  ISETP.GT.U32.AND P4, PT, R3, R72, PT ;  /* 0x000000480300720c */ /* 0x000fe20003f84070 */
[----:B------:R-:W-:-:S04]  /*3160*/  IMAD.HI.U32 R51, R8, R86, RZ ;  /* 0x0000005608337227 */ /* 0x000fc800078e00ff */
[----:B------:R-:W-:-:S04]  /*3170*/  IMAD.HI.U32 R15, R8, R84, RZ ;  /* 0x00000054080f7227 */ /* 0x000fc800078e00ff */
[----:B------:R-:W-:Y:S01]  /*3180*/  @!P3 IMAD.IADD R80, R80, 0x1, -R3 ;  /* 0x000000015050b824 */ /* 0x000fe200078e0a03 */
[C---:B------:R-:W-:Y:S01]  /*3190*/  ISETP.GT.U32.AND P3, PT, R3.reuse, R68, PT ;  /* 0x000000440300720c */ /* 0x040fe20003f64070 */
[----:B------:R-:W-:Y:S01]  /*31a0*/  @!P2 IMAD.MOV R66, RZ, RZ, -R66 ;  /* 0x000000ffff42a224 */ /* 0x000fe200078e0a42 */
[----:B------:R-:W-:Y:S01]  /*31b0*/  ISETP.GT.U32.AND P2, PT, R3, R78, PT ;  /* 0x0000004e0300720c */ /* 0x000fe20003f44070 */
[----:B------:R-:W-:-:S04]  /*31c0*/  IMAD.HI.U32 R53, R8, R88, RZ ;  /* 0x0000005808357227 */ /* 0x000fc800078e00ff */
[----:B------:R-:W-:-:S04]  /*31d0*/  IMAD.HI.U32 R55, R8, R90, RZ ;  /* 0x0000005a08377227 */ /* 0x000fc800078e00ff */
[----:B------:R-:W-:-:S04]  /*31e0*/  IMAD.HI.U32 R8, R8, R92, RZ ;  /* 0x0000005c08087227 */ /* 0x000fc800078e00ff */
[----:B------:R-:W-:Y:S01]  /*31f0*/  @!P1 IMAD.MOV R60, RZ, RZ, -R60 ;  /* 0x000000ffff3c9224 */ /* 0x000fe200078e0a3c */
[C---:B------:R-:W-:Y:S01]  /*3200*/  ISETP.GT.U32.AND P1, PT, R3.reuse, R70, PT ;  /* 0x000000460300720c */ /* 0x040fe20003f24070 */
[----:B------:R-:W-:Y:S01]  /*3210*/  @!P5 IMAD.MOV R62, RZ, RZ, -R62 ;  /* 0x000000ffff3ed224 */ /* 0x000fe200078e0a3e */
[C---:B------:R-:W-:Y:S01]  /*3220*/  ISETP.GT.U32.AND P5, PT, R3.reuse, R74, PT ;  /* 0x0000004a0300720c */ /* 0x040fe20003fa4070 */
[----:B------:R-:W-:Y:S01]  /*3230*/  @!P0 IMAD.MOV R64, RZ, RZ, -R64 ;  /* 0x000000ffff408224 */ /* 0x000fe200078e0a40 */
[----:B------:R-:W-:Y:S01]  /*3240*/  ISETP.GT.U32.AND P0, PT, R3, R76, PT ;  /* 0x0000004c0300720c */ /* 0x000fe20003f04070 */
[----:B------:R-:W-:Y:S02]  /*3250*/  IMAD.MOV R51, RZ, RZ, -R51 ;  /* 0x000000ffff337224 */ /* 0x000fe400078e0a33 */
[----:B------:R-:W-:Y:S02]  /*3260*/  IMAD.MOV R8, RZ, RZ, -R8 ;  /* 0x000000ffff087224 */ /* 0x000fe400078e0a08 */
[----:B------:R-:W-:-:S02]  /*3270*/  IMAD.MOV R15, RZ, RZ, -R15 ;  /* 0x000000ffff0f7224 */ /* 0x000fc400078e0a0f */
[----:B------:R-:W-:Y:S02]  /*3280*/  IMAD.MOV R53, RZ, RZ, -R53 ;  /* 0x000000ffff357224 */ /* 0x000fe400078e0a35 */
[----:B------:R-:W-:Y:S02]  /*3290*/  IMAD.MOV R55, RZ, RZ, -R55 ;  /* 0x000000ffff377224 */ /* 0x000fe400078e0a37 */
[C---:B------:R-:W-:Y:S02]  /*32a0*/  IMAD R86, R3.reuse, R51, R86 ;  /* 0x0000003303567224 */ /* 0x040fe400078e0256 */
[C---:B------:R-:W-:Y:S02]  /*32b0*/  IMAD R92, R3.reuse, R8, R92 ;  /* 0x00000008035c7224 */ /* 0x040fe400078e025c */
[----:B------:R-:W-:Y:S01]  /*32c0*/  @!P3 IMAD.IADD R68, R68, 0x1, -R3 ;  /* 0x000000014444b824 */ /* 0x000fe200078e0a03 */
[C---:B------:R-:W-:Y:S01]  /*32d0*/  ISETP.GT.U32.AND P3, PT, R3.reuse, R82, PT ;  /* 0x000000520300720c */ /* 0x040fe20003f64070 */
[C---:B------:R-:W-:Y:S01]  /*32e0*/  IMAD R84, R3.reuse, R15, R84 ;  /* 0x0000000f03547224 */ /* 0x040fe200078e0254 */
[----:B------:R-:W-:Y:S01]  /*32f0*/  SHF.R.S32.HI R15, RZ, 0x1f, R114 ;  /* 0x0000001fff0f7819 */ /* 0x000fe20000011472 */
[----:B------:R-:W-:-:S02]  /*3300*/  IMAD R88, R3, R53, R88 ;  /* 0x0000003503587224 */ /* 0x000fc400078e0258 */
[----:B------:R-:W-:Y:S01]  /*3310*/  IMAD R90, R3, R55, R90 ;  /* 0x00000037035a7224 */ /* 0x000fe200078e025a */
[----:B------:R-:W-:Y:S01]  /*3320*/  LEA.HI R114, R15, R114, RZ, 0x7 ;  /* 0x000000720f727211 */ /* 0x000fe200078f38ff */
[----:B------:R-:W-:Y:S01]  /*3330*/  IMAD.MOV.U32 R51, RZ, RZ, R44 ;  /* 0x000000ffff337224 */ /* 0x000fe200078e002c */
[----:B------:R-:W-:Y:S01]  /*3340*/  LOP3.LUT R44, RZ, R45, RZ, 0x33, !PT ;  /* 0x0000002dff2c7212 */ /* 0x000fe200078e33ff */
[--C-:B------:R-:W-:Y:S01]  /*3350*/  @!P4 IMAD.IADD R72, R72, 0x1, -R3.reuse ;  /* 0x000000014848c824 */ /* 0x100fe200078e0a03 */
[C---:B------:R-:W-:Y:S01]  /*3360*/  ISETP.GT.U32.AND P4, PT, R3.reuse, R86, PT ;  /* 0x000000560300720c */ /* 0x040fe20003f84070 */
[----:B------:R-:W-:Y:S01]  /*3370*/  @!P2 IMAD.IADD R78, R78, 0x1, -R3 ;  /* 0x000000014e4ea824 */ /* 0x000fe200078e0a03 */
[C---:B------:R-:W-:Y:S01]  /*3380*/  ISETP.GT.U32.AND P2, PT, R3.reuse, R92, PT ;  /* 0x0000005c0300720c */ /* 0x040fe20003f44070 */
[----:B------:R-:W-:Y:S01]  /*3390*/  @!P6 IMAD.MOV R51, RZ, RZ, -R51 ;  /* 0x000000ffff33e224 */ /* 0x000fe200078e0a33 */
[C---:B------:R-:W-:Y:S01]  /*33a0*/  ISETP.GT.U32.AND P6, PT, R3.reuse, R80, PT ;  /* 0x000000500300720c */ /* 0x040fe20003fc4070 */
[--C-:B------:R-:W-:Y:S01]  /*33b0*/  @!P1 IMAD.IADD R70, R70, 0x1, -R3.reuse ;  /* 0x0000000146469824 */ /* 0x100fe200078e0a03 */
[C---:B------:R-:W-:Y:S01]  /*33c0*/  ISETP.GT.U32.AND P1, PT, R3.reuse, R84, PT ;  /* 0x000000540300720c */ /* 0x040fe20003f24070 */
[--C-:B------:R-:W-:Y:S01]  /*33d0*/  @!P5 IMAD.IADD R74, R74, 0x1, -R3.reuse ;  /* 0x000000014a4ad824 */ /* 0x100fe200078e0a03 */
[C---:B------:R-:W-:Y:S01]  /*33e0*/  ISETP.GT.U32.AND P5, PT, R3.reuse, R88, PT ;  /* 0x000000580300720c */ /* 0x040fe20003fa4070 */
[--C-:B------:R-:W-:Y:S01]  /*33f0*/  @!P0 IMAD.IADD R76, R76, 0x1, -R3.reuse ;  /* 0x000000014c4c8824 */ /* 0x100fe200078e0a03 */
[----:B------:R-:W-:Y:S01]  /*3400*/  ISETP.GT.U32.AND P0, PT, R3, R90, PT ;  /* 0x0000005a0300720c */ /* 0x000fe20003f04070 */
[--C-:B------:R-:W-:Y:S01]  /*3410*/  @!P3 IMAD.IADD R82, R82, 0x1, -R3.reuse ;  /* 0x000000015252b824 */ /* 0x100fe200078e0a03 */
[----:B------:R-:W-:Y:S01]  /*3420*/  ISETP.GE.AND P3, PT, R71, RZ, PT ;  /* 0x000000ff4700720c */ /* 0x000fe20003f66270 */
[--C-:B------:R-:W-:Y:S01]  /*3430*/  @!P4 IMAD.IADD R86, R86, 0x1, -R3.reuse ;  /* 0x000000015656c824 */ /* 0x100fe200078e0a03 */
[----:B------:R-:W-:Y:S01]  /*3440*/  ISETP.GE.AND P4, PT, R77, RZ, PT ;  /* 0x000000ff4d00720c */ /* 0x000fe20003f86270 */
[--C-:B------:R-:W-:Y:S01]  /*3450*/  @!P2 IMAD.IADD R92, R92, 0x1, -R3.reuse ;  /* 0x000000015c5ca824 */ /* 0x100fe200078e0a03 */
[----:B------:R-:W-:Y:S01]  /*3460*/  ISETP.GT.U32.AND P2, PT, R3, R82, PT ;  /* 0x000000520300720c */ /* 0x000fe20003f44070 */
[--C-:B------:R-:W-:Y:S01]  /*3470*/  @!P6 IMAD.IADD R80, R80, 0x1, -R3.reuse ;  /* 0x000000015050e824 */ /* 0x100fe200078e0a03 */
[----:B------:R-:W-:Y:S01]  /*3480*/  ISETP.GE.AND P6, PT, R75, RZ, PT ;  /* 0x000000ff4b00720c */ /* 0x000fe20003fc6270 */
[--C-:B------:R-:W-:Y:S01]  /*3490*/  @!P1 IMAD.IADD R84, R84, 0x1, -R3.reuse ;  /* 0x0000000154549824 */ /* 0x100fe200078e0a03 */
[----:B------:R-:W-:Y:S01]  /*34a0*/  ISETP.GE.AND P1, PT, R73, RZ, PT ;  /* 0x000000ff4900720c */ /* 0x000fe20003f26270 */
[--C-:B------:R-:W-:Y:S01]  /*34b0*/  @!P5 IMAD.IADD R88, R88, 0x1, -R3.reuse ;  /* 0x000000015858d824 */ /* 0x100fe200078e0a03 */
[----:B------:R-:W-:Y:S01]  /*34c0*/  ISETP.GE.AND P5, PT, R79, RZ, PT ;  /* 0x000000ff4f00720c */ /* 0x000fe20003fa6270 */
[--C-:B------:R-:W-:Y:S01]  /*34d0*/  @!P0 IMAD.IADD R90, R90, 0x1, -R3.reuse ;  /* 0x000000015a5a8824 */ /* 0x100fe200078e0a03 */
[----:B------:R-:W-:Y:S01]  /*34e0*/  ISETP.GE.AND P0, PT, R69, RZ, PT ;  /* 0x000000ff4500720c */ /* 0x000fe20003f06270 */
[----:B------:R-:W-:Y:S01]  /*34f0*/  @!P3 IMAD.MOV R70, RZ, RZ, -R70 ;  /* 0x000000ffff46b224 */ /* 0x000fe200078e0a46 */
[C---:B------:R-:W-:Y:S01]  /*3500*/  ISETP.GT.U32.AND P3, PT, R3.reuse, R84, PT ;  /* 0x000000540300720c */ /* 0x040fe20003f64070 */
[----:B------:R-:W-:Y:S01]  /*3510*/  @!P4 IMAD.MOV R74, RZ, RZ, -R74 ;  /* 0x000000ffff4ac224 */ /* 0x000fe200078e0a4a */
[----:B------:R-:W-:Y:S01]  /*3520*/  ISETP.GT.U32.AND P4, PT, R3, R88, PT ;  /* 0x000000580300720c */ /* 0x000fe20003f84070 */
[--C-:B------:R-:W-:Y:S01]  /*3530*/  @!P2 IMAD.IADD R82, R82, 0x1, -R3.reuse ;  /* 0x000000015252a824 */ /* 0x100fe200078e0a03 */
[----:B------:R-:W-:Y:S01]  /*3540*/  ISETP.GE.AND P2, PT, R63, RZ, PT ;  /* 0x000000ff3f00720c */ /* 0x000fe20003f46270 */
[----:B------:R-:W-:Y:S01]  /*3550*/  @!P6 IMAD.MOV R68, RZ, RZ, -R68 ;  /* 0x000000ffff44e224 */ /* 0x000fe200078e0a44 */
[----:B------:R-:W-:Y:S01]  /*3560*/  ISETP.GE.AND P6, PT, R61, RZ, PT ;  /* 0x000000ff3d00720c */ /* 0x000fe20003fc6270 */
[----:B------:R-:W-:Y:S01]  /*3570*/  @!P1 IMAD.MOV R72, RZ, RZ, -R72 ;  /* 0x000000ffff489224 */ /* 0x000fe200078e0a48 */
[C---:B------:R-:W-:Y:S01]  /*3580*/  ISETP.GT.U32.AND P1, PT, R3.reuse, R86, PT ;  /* 0x000000560300720c */ /* 0x040fe20003f24070 */
[----:B------:R-:W-:Y:S01]  /*3590*/  @!P5 IMAD.MOV R76, RZ, RZ, -R76 ;  /* 0x000000ffff4cd224 */ /* 0x000fe200078e0a4c */
[C---:B------:R-:W-:Y:S01]  /*35a0*/  ISETP.GT.U32.AND P5, PT, R3.reuse, R90, PT ;  /* 0x0000005a0300720c */ /* 0x040fe20003fa4070 */
[----:B------:R-:W-:Y:S01]  /*35b0*/  @!P0 IMAD.MOV R78, RZ, RZ, -R78 ;  /* 0x000000ffff4e8224 */ /* 0x000fe200078e0a4e */
[----:B------:R-:W-:Y:S01]  /*35c0*/  ISETP.GT.U32.AND P0, PT, R3, R92, PT ;  /* 0x0000005c0300720c */ /* 0x000fe20003f04070 */
[----:B------:R-:W-:Y:S01]  /*35d0*/  IMAD R8, R177, UR13, RZ ;  /* 0x0000000db1087c24 */ /* 0x000fe2000f8e02ff */
[----:B------:R-:W-:Y:S01]  /*35e0*/  SHF.R.S32.HI R114, RZ, 0x7, R114 ;  /* 0x00000007ff727819 */ /* 0x000fe20000011472 */
[--C-:B------:R-:W-:Y:S01]  /*35f0*/  @!P4 IMAD.IADD R88, R88, 0x1, -R3.reuse ;  /* 0x000000015858c824 */ /* 0x100fe200078e0a03 */
[----:B------:R-:W-:Y:S01]  /*3600*/  ISETP.GE.AND P4, PT, R57, RZ, PT ;  /* 0x000000ff3900720c */ /* 0x000fe20003f86270 */
[----:B------:R-:W-:Y:S01]  /*3610*/  @!P2 IMAD.MOV R82, RZ, RZ, -R82 ;  /* 0x000000ffff52a224 */ /* 0x000fe200078e0a52 */
[----:B------:R-:W-:Y:S01]  /*3620*/  ISETP.NE.AND P2, PT, R45, RZ, PT ;  /* 0x000000ff2d00720c */ /* 0x000fe20003f45270 */
[--C-:B------:R-:W-:Y:S01]  /*3630*/  @!P3 IMAD.IADD R84, R84, 0x1, -R3.reuse ;  /* 0x000000015454b824 */ /* 0x100fe200078e0a03 */
[----:B------:R-:W-:Y:S01]  /*3640*/  ISETP.GE.AND P3, PT, R65, RZ, PT ;  /* 0x000000ff4100720c */ /* 0x000fe20003f66270 */
[--C-:B------:R-:W-:Y:S01]  /*3650*/  @!P1 IMAD.IADD R86, R86, 0x1, -R3.reuse ;  /* 0x0000000156569824 */ /* 0x100fe200078e0a03 */
[----:B------:R-:W-:Y:S01]  /*3660*/  SEL R15, R44, R4, !P2 ;  /* 0x000000042c0f7207 */ /* 0x000fe20005000000 */
[--C-:B------:R-:W-:Y:S01]  /*3670*/  @!P5 IMAD.IADD R90, R90, 0x1, -R3.reuse ;  /* 0x000000015a5ad824 */ /* 0x100fe200078e0a03 */
[----:B------:R-:W-:Y:S01]  /*3680*/  ISETP.GE.AND P1, PT, R67, RZ, PT ;  /* 0x000000ff4300720c */ /* 0x000fe20003f26270 */
[----:B------:R-:W-:Y:S01]  /*3690*/  @!P0 IMAD.IADD R92, R92, 0x1, -R3 ;  /* 0x000000015c5c8824 */ /* 0x000fe200078e0a03 */
[----:B------:R-:W-:Y:S01]  /*36a0*/  ISETP.GE.AND P5, PT, R59, RZ, PT ;  /* 0x000000ff3b00720c */ /* 0x000fe20003fa6270 */
[----:B------:R-:W-:Y:S01]  /*36b0*/  @!P6 IMAD.MOV R80, RZ, RZ, -R80 ;  /* 0x000000ffff50e224 */ /* 0x000fe200078e0a50 */
[----:B------:R-:W-:Y:S01]  /*36c0*/  IADD3 R3, P6, R8, UR4, RZ ;  /* 0x0000000408037c10 */ /* 0x000fe2000ffde0ff */
[----:B------:R-:W-:Y:S01]  /*36d0*/  @!P4 IMAD.MOV R88, RZ, RZ, -R88 ;  /* 0x000000ffff58c224 */ /* 0x000fe200078e0a58 */
[----:B------:R-:W-:Y:S01]  /*36e0*/  SEL R5, R44, R5, !P2 ;  /* 0x000000052c057207 */ /* 0x000fe20005000000 */
[----:B------:R-:W-:Y:S01]  /*36f0*/  ULDC UR4, c[0x0][0x234] ;  /* 0x00008d0000047ab9 */ /* 0x000fe20000000800 */
[----:B------:R-:W-:Y:S01]  /*3700*/  LEA.HI.X.SX32 R4, R8, UR5, 0x1, P6 ;  /* 0x0000000508047c11 */ /* 0x000fe2000b0f0eff */
[----:B------:R-:W-:Y:S01]  /*3710*/  ULDC UR5, c[0x0][0x240] ;  /* 0x0000900000057ab9 */ /* 0x000fe20000000800 */
[----:B------:R-:W-:Y:S01]  /*3720*/  ISETP.GE.AND P0, PT, R0, RZ, PT ;  /* 0x000000ff0000720c */ /* 0x000fe20003f06270 */
[----:B------:R-:W-:Y:S01]  /*3730*/  IMAD R15, R15, UR5, RZ ;  /* 0x000000050f0f7c24 */ /* 0x000fe2000f8e02ff */
[C---:B------:R-:W-:Y:S01]  /*3740*/  SEL R13, R44.reuse, R13, !P2 ;  /* 0x0000000d2c0d7207 */ /* 0x040fe20005000000 */
[----:B------:R-:W-:Y:S01]  /*3750*/  IMAD R5, R5, UR5, RZ ;  /* 0x0000000505057c24 */ /* 0x000fe2000f8e02ff */
[C---:B------:R-:W-:Y:S01]  /*3760*/  SEL R7, R44.reuse, R7, !P2 ;  /* 0x000000072c077207 */ /* 0x040fe20005000000 */
[----:B------:R-:W-:Y:S01]  /*3770*/  @!P3 IMAD.MOV R84, RZ, RZ, -R84 ;  /* 0x000000ffff54b224 */ /* 0x000fe200078e0a54 */
[C---:B------:R-:W-:Y:S01]  /*3780*/  SEL R14, R44.reuse, R14, !P2 ;  /* 0x0000000e2c0e7207 */ /* 0x040fe20005000000 */
[----:B------:R-:W-:Y:S01]  /*3790*/  IMAD R13, R13, UR5, RZ ;  /* 0x000000050d0d7c24 */ /* 0x000fe2000f8e02ff */
[C---:B------:R-:W-:Y:S01]  /*37a0*/  SEL R9, R44.reuse, R9, !P2 ;  /* 0x000000092c097207 */ /* 0x040fe20005000000 */
[----:B------:R-:W-:Y:S01]  /*37b0*/  IMAD R7, R7, UR5, RZ ;  /* 0x0000000507077c24 */ /* 0x000fe2000f8e02ff */
[----:B------:R-:W-:Y:S01]  /*37c0*/  SEL R21, R44, R21, !P2 ;  /* 0x000000152c157207 */ /* 0x000fe20005000000 */
[----:B------:R-:W-:Y:S01]  /*37d0*/  IMAD R14, R14, UR5, RZ ;  /* 0x000000050e0e7c24 */ /* 0x000fe2000f8e02ff */
[-C--:B------:R-:W-:Y:S01]  /*37e0*/  IADD3 R198, P4, R15, R3.reuse, RZ ;  /* 0x000000030fc67210 */ /* 0x080fe20007f9e0ff */
[----:B------:R-:W-:Y:S01]  /*37f0*/  IMAD R9, R9, UR5, RZ ;  /* 0x0000000509097c24 */ /* 0x000fe2000f8e02ff */
[C---:B------:R-:W-:Y:S01]  /*3800*/  SEL R16, R44.reuse, R16, !P2 ;  /* 0x000000102c107207 */ /* 0x040fe20005000000 */
[----:B------:R-:W-:Y:S01]  /*3810*/  @!P1 IMAD.MOV R86, RZ, RZ, -R86 ;  /* 0x000000ffff569224 */ /* 0x000fe200078e0a56 */
[C---:B------:R-:W-:Y:S01]  /*3820*/  SEL R10, R44.reuse, R10, !P2 ;  /* 0x0000000a2c0a7207 */ /* 0x040fe20005000000 */
[----:B------:R-:W-:Y:S01]  /*3830*/  @!P5 IMAD.MOV R90, RZ, RZ, -R90 ;  /* 0x000000ffff5ad224 */ /* 0x000fe200078e0a5a */
[C---:B------:R-:W-:Y:S01]  /*3840*/  SEL R22, R44.reuse, R22, !P2 ;  /* 0x000000162c167207 */ /* 0x040fe20005000000 */
[----:B------:R-:W-:Y:S01]  /*3850*/  IMAD R21, R21, UR5, RZ ;  /* 0x0000000515157c24 */ /* 0x000fe2000f8e02ff */
[----:B------:R-:W-:Y:S01]  /*3860*/  IADD3 R200, P6, R5, R3, RZ ;  /* 0x0000000305c87210 */ /* 0x000fe20007fde0ff */
[----:B------:R-:W-:Y:S01]  /*3870*/  @!P0 IMAD.MOV R92, RZ, RZ, -R92 ;  /* 0x000000ffff5c8224 */ /* 0x000fe200078e0a5c */
[----:B------:R-:W-:Y:S01]  /*3880*/  SEL R17, R44, R17, !P2 ;  /* 0x000000112c117207 */ /* 0x000fe20005000000 */
[----:B------:R-:W-:Y:S01]  /*3890*/  IMAD R16, R16, UR5, RZ ;  /* 0x0000000510107c24 */ /* 0x000fe2000f8e02ff */
[----:B------:R-:W-:Y:S01]  /*38a0*/  SEL R11, R44, R11, !P2 ;  /* 0x0000000b2c0b7207 */ /* 0x000fe20005000000 */
[----:B------:R-:W-:Y:S01]  /*38b0*/  IMAD R10, R10, UR5, RZ ;  /* 0x000000050a0a7c24 */ /* 0x000fe2000f8e02ff */
[-C--:B------:R-:W-:Y:S01]  /*38c0*/  LEA.HI.X.SX32 R197, R15, R4.reuse, 0x1, P4 ;  /* 0x000000040fc57211 */ /* 0x080fe200020f0eff */
[----:B------:R-:W-:Y:S01]  /*38d0*/  IMAD R22, R22, UR5, RZ ;  /* 0x0000000516167c24 */ /* 0x000fe2000f8e02ff */
[C---:B------:R-:W-:Y:S01]  /*38e0*/  SEL R31, R44.reuse, R31, !P2 ;  /* 0x0000001f2c1f7207 */ /* 0x040fe20005000000 */
[----:B------:R-:W-:Y:S01]  /*38f0*/  IMAD R17, R17, UR5, RZ ;  /* 0x0000000511117c24 */ /* 0x000fe2000f8e02ff */
[----:B------:R-:W-:Y:S01]  /*3900*/  IADD3 R212, P4, R13, R3, RZ ;  /* 0x000000030dd47210 */ /* 0x000fe20007f9e0ff */
[----:B------:R-:W-:Y:S01]  /*3910*/  IMAD R11, R11, UR5, RZ ;  /* 0x000000050b0b7c24 */ /* 0x000fe2000f8e02ff */
[----:B------:R-:W-:Y:S01]  /*3920*/  SEL R23, R44, R23, !P2 ;  /* 0x000000172c177207 */ /* 0x000fe20005000000 */
[----:B------:R-:W-:Y:S01]  /*3930*/  IMAD R31, R31, UR5, RZ ;  /* 0x000000051f1f7c24 */ /* 0x000fe2000f8e02ff */
[-C--:B------:R-:W-:Y:S01]  /*3940*/  IADD3 R202, P5, R7, R3.reuse, RZ ;  /* 0x0000000307ca7210 */ /* 0x080fe20007fbe0ff */
[----:B------:R-:W-:Y:S01]  /*3950*/  IMAD R6, R6, UR4, RZ ;  /* 0x0000000406067c24 */ /* 0x000fe2000f8e02ff */
[----:B------:R-:W-:Y:S01]  /*3960*/  LEA.HI.X.SX32 R199, R5, R4, 0x1, P6 ;  /* 0x0000000405c77211 */ /* 0x000fe200030f0eff */
[----:B------:R-:W-:Y:S01]  /*3970*/  IMAD R23, R23, UR5, RZ ;  /* 0x0000000517177c24 */ /* 0x000fe2000f8e02ff */
[C---:B------:R-:W-:Y:S01]  /*3980*/  SEL R18, R44.reuse, R18, !P2 ;  /* 0x000000122c127207 */ /* 0x040fe20005000000 */
[----:B------:R-:W-:Y:S01]  /*3990*/  UMOV UR4, URZ ;  /* 0x0000003f00047c82 */ /* 0x000fe20008000000 */
[----:B------:R-:W-:Y:S01]  /*39a0*/  SEL R28, R44, R28, !P2 ;  /* 0x0000001c2c1c7207 */ /* 0x000fe20005000000 */
[----:B------:R-:W-:Y:S01]  /*39b0*/  USHF.L.U32 UR13, UR13, 0x7, URZ ;  /* 0x000000070d0d7899 */ /* 0x000fe2000800063f */
[-C--:B------:R-:W-:Y:S01]  /*39c0*/  IADD3 R214, P6, R14, R3.reuse, RZ ;  /* 0x000000030ed67210 */ /* 0x080fe20007fde0ff */
[----:B------:R-:W-:Y:S01]  /*39d0*/  IMAD R18, R18, UR5, RZ ;  /* 0x0000000512127c24 */ /* 0x000fe2000f8e02ff */
[----:B------:R-:W-:Y:S01]  /*39e0*/  SEL R12, R44, R12, !P2 ;  /* 0x0000000c2c0c7207 */ /* 0x000fe20005000000 */
[----:B------:R-:W-:Y:S01]  /*39f0*/  IMAD R28, R28, UR5, RZ ;  /* 0x000000051c1c7c24 */ /* 0x000fe2000f8e02ff */
[----:B------:R-:W-:Y:S01]  /*3a00*/  SEL R24, R44, R24, !P2 ;  /* 0x000000182c187207 */ /* 0x000fe20005000000 */
[----:B------:R-:W-:Y:S01]  /*3a10*/  USHF.R.S32.HI UR40, URZ, 0x1f, UR13 ;  /* 0x0000001f3f287899 */ /* 0x000fe2000801140d */
[----:B------:R-:W-:Y:S01]  /*3a20*/  IADD3 R204, P3, R9, R3, RZ ;  /* 0x0000000309cc7210 */ /* 0x000fe20007f7e0ff */
[----:B------:R-:W-:Y:S01]  /*3a30*/  IMAD R12, R12, UR5, RZ ;  /* 0x000000050c0c7c24 */ /* 0x000fe2000f8e02ff */
[----:B------:R-:W-:Y:S01]  /*3a40*/  SEL R19, R44, R19, !P2 ;  /* 0x000000132c137207 */ /* 0x000fe20005000000 */
[----:B------:R-:W-:Y:S01]  /*3a50*/  IMAD R24, R24, UR5, RZ ;  /* 0x0000000518187c24 */ /* 0x000fe2000f8e02ff */
[----:B------:R-:W-:-:S02]  /*3a60*/  LEA.HI.X.SX32 R211, R13, R4, 0x1, P4 ;  /* 0x000000040dd37211 */ /* 0x000fc400020f0eff */
[C---:B------:R-:W-:Y:S01]  /*3a70*/  SEL R20, R44.reuse, R20, !P2 ;  /* 0x000000142c147207 */ /* 0x040fe20005000000 */
[----:B------:R-:W-:Y:S01]  /*3a80*/  IMAD R19, R19, UR5, RZ ;  /* 0x0000000513137c24 */ /* 0x000fe2000f8e02ff */
[C---:B------:R-:W-:Y:S02]  /*3a90*/  SEL R25, R44.reuse, R25, !P2 ;  /* 0x000000192c197207 */ /* 0x040fe40005000000 */
[----:B------:R-:W-:Y:S01]  /*3aa0*/  SEL R26, R44, R26, !P2 ;  /* 0x0000001a2c1a7207 */ /* 0x000fe20005000000 */
[----:B------:R-:W-:Y:S01]  /*3ab0*/  IMAD R20, R20, UR5, RZ ;  /* 0x0000000514147c24 */ /* 0x000fe2000f8e02ff */
[C---:B------:R-:W-:Y:S01]  /*3ac0*/  SEL R27, R44.reuse, R27, !P2 ;  /* 0x0000001b2c1b7207 */ /* 0x040fe20005000000 */
[----:B------:R-:W-:Y:S01]  /*3ad0*/  IMAD R25, R25, UR5, RZ ;  /* 0x0000000519197c24 */ /* 0x000fe2000f8e02ff */
[----:B------:R-:W-:Y:S01]  /*3ae0*/  SEL R29, R44, R29, !P2 ;  /* 0x0000001d2c1d7207 */ /* 0x000fe20005000000 */
[----:B------:R-:W-:Y:S01]  /*3af0*/  IMAD R26, R26, UR5, RZ ;  /* 0x000000051a1a7c24 */ /* 0x000fe2000f8e02ff */
[C---:B------:R-:W-:Y:S01]  /*3b00*/  SEL R30, R44.reuse, R30, !P2 ;  /* 0x0000001e2c1e7207 */ /* 0x040fe20005000000 */
[----:B------:R-:W-:Y:S01]  /*3b10*/  IMAD R27, R27, UR5, RZ ;  /* 0x000000051b1b7c24 */ /* 0x000fe2000f8e02ff */
[C---:B------:R-:W-:Y:S01]  /*3b20*/  SEL R32, R44.reuse, R32, !P2 ;  /* 0x000000202c207207 */ /* 0x040fe20005000000 */
[----:B------:R-:W-:Y:S01]  /*3b30*/  IMAD R29, R29, UR5, RZ ;  /* 0x000000051d1d7c24 */ /* 0x000fe2000f8e02ff */
[----:B------:R-:W-:Y:S01]  /*3b40*/  SEL R33, R44, R33, !P2 ;  /* 0x000000212c217207 */ /* 0x000fe20005000000 */
[----:B------:R-:W-:Y:S01]  /*3b50*/  IMAD R30, R30, UR5, RZ ;  /* 0x000000051e1e7c24 */ /* 0x000fe2000f8e02ff */
        /* <DEDUP_REMOVED lines=72> */
[----:B------:R-:W-:Y:S01]  /*3fe0*/  LEA.HI.X.SX32 R201, R7, R4, 0x1, P5 ;  /* 0x0000000407c97211 */ /* 0x000fe200028f0eff */
[----:B------:R-:W-:Y:S01]  /*3ff0*/  IMAD R88, R88, UR5, RZ ;  /* 0x0000000558587c24 */ /* 0x000fe2000f8e02ff */
[----:B------:R-:W-:Y:S01]  /*4000*/  IADD3 R226, P4, R21, R3, RZ ;  /* 0x0000000315e27210 */ /* 0x000fe20007f9e0ff */
[----:B------:R-:W-:Y:S01]  /*4010*/  IMAD R90, R90, UR5, RZ ;  /* 0x000000055a5a7c24 */ /* 0x000fe2000f8e02ff */
[----:B------:R-:W-:-:S02]  /*4020*/  SEL R44, R44, R92, !P2 ;  /* 0x0000005c2c2c7207 */ /* 0x000fc40005000000 */
[-C--:B------:R-:W-:Y:S02]  /*4030*/  IADD3 R216, P5, R16, R3.reuse, RZ ;  /* 0x0000000310d87210 */ /* 0x080fe40007fbe0ff */
[-C--:B------:R-:W-:Y:S01]  /*4040*/  LEA.HI.X.SX32 R213, R14, R4.reuse, 0x1, P6 ;  /* 0x000000040ed57211 */ /* 0x080fe200030f0eff */
[----:B------:R-:W-:Y:S01]  /*4050*/  IMAD R44, R44, UR5, RZ ;  /* 0x000000052c2c7c24 */ /* 0x000fe2000f8e02ff */
[-C--:B------:R-:W-:Y:S01]  /*4060*/  IADD3 R206, P2, R10, R3.reuse, RZ ;  /* 0x000000030ace7210 */ /* 0x080fe20007f5e0ff */
[----:B------:R-:W-:Y:S01]  /*4070*/  UMOV UR5, URZ ;  /* 0x0000003f00057c82 */ /* 0x000fe20008000000 */
[----:B------:R-:W-:Y:S02]  /*4080*/  LEA.HI.X.SX32 R203, R9, R4, 0x1, P3 ;  /* 0x0000000409cb7211 */ /* 0x000fe400018f0eff */
[-C--:B------:R-:W-:Y:S02]  /*4090*/  IADD3 R228, P6, R22, R3.reuse, RZ ;  /* 0x0000000316e47210 */ /* 0x080fe40007fde0ff */
[----:B------:R-:W-:-:S02]  /*40a0*/  IADD3 R218, P3, R17, R3, RZ ;  /* 0x0000000311da7210 */ /* 0x000fc40007f7e0ff */
[-C--:B------:R-:W-:Y:S02]  /*40b0*/  IADD3 R208, P1, R11, R3.reuse, RZ ;  /* 0x000000030bd07210 */ /* 0x080fe40007f3e0ff */
[-C--:B------:R-:W-:Y:S02]  /*40c0*/  LEA.HI.X.SX32 R225, R21, R4.reuse, 0x1, P4 ;  /* 0x0000000415e17211 */ /* 0x080fe400020f0eff */
[-C--:B------:R-:W-:Y:S02]  /*40d0*/  LEA.HI.X.SX32 R215, R16, R4.reuse, 0x1, P5 ;  /* 0x0000000410d77211 */ /* 0x080fe400028f0eff */
[-C--:B------:R-:W-:Y:S02]  /*40e0*/  IADD3 R240, P4, R31, R3.reuse, RZ ;  /* 0x000000031ff07210 */ /* 0x080fe40007f9e0ff */
[----:B------:R-:W-:Y:S02]  /*40f0*/  LEA.HI.X.SX32 R205, R10, R4, 0x1, P2 ;  /* 0x000000040acd7211 */ /* 0x000fe400010f0eff */
[----:B------:R-:W-:-:S02]  /*4100*/  IADD3 R230, P5, R23, R3, RZ ;  /* 0x0000000317e67210 */ /* 0x000fc40007fbe0ff */
[-C--:B------:R-:W-:Y:S02]  /*4110*/  LEA.HI.X.SX32 R227, R22, R4.reuse, 0x1, P6 ;  /* 0x0000000416e37211 */ /* 0x080fe400030f0eff */
[-C--:B------:R-:W-:Y:S02]  /*4120*/  IADD3 R220, P2, R18, R3.reuse, RZ ;  /* 0x0000000312dc7210 */ /* 0x080fe40007f5e0ff */
[-C--:B------:R-:W-:Y:S02]  /*4130*/  LEA.HI.X.SX32 R217, R17, R4.reuse, 0x1, P3 ;  /* 0x0000000411d97211 */ /* 0x080fe400018f0eff */
[-C--:B------:R-:W-:Y:S02]  /*4140*/  IADD3 R242, P6, R28, R3.reuse, RZ ;  /* 0x000000031cf27210 */ /* 0x080fe40007fde0ff */
[----:B------:R-:W-:Y:S02]  /*4150*/  IADD3 R210, P0, R12, R3, RZ ;  /* 0x000000030cd27210 */ /* 0x000fe40007f1e0ff */
[----:B------:R-:W-:-:S02]  /*4160*/  LEA.HI.X.SX32 R207, R11, R4, 0x1, P1 ;  /* 0x000000040bcf7211 */ /* 0x000fc400008f0eff */
[-C--:B------:R-:W-:Y:S02]  /*4170*/  IADD3 R232, P3, R24, R3.reuse, RZ ;  /* 0x0000000318e87210 */ /* 0x080fe40007f7e0ff */
[-C--:B------:R-:W-:Y:S02]  /*4180*/  IADD3 R222, P1, R19, R3.reuse, RZ ;  /* 0x0000000313de7210 */ /* 0x080fe40007f3e0ff */
[-C--:B------:R-:W-:Y:S02]  /*4190*/  LEA.HI.X.SX32 R239, R31, R4.reuse, 0x1, P4 ;  /* 0x000000041fef7211 */ /* 0x080fe400020f0eff */
[-C--:B------:R-:W-:Y:S02]  /*41a0*/  LEA.HI.X.SX32 R229, R23, R4.reuse, 0x1, P5 ;  /* 0x0000000417e57211 */ /* 0x080fe400028f0eff */
[----:B------:R-:W-:Y:S02]  /*41b0*/  IADD3 R5, P4, R35, R3, RZ ;  /* 0x0000000323057210 */ /* 0x000fe40007f9e0ff */
[----:B------:R-:W-:-:S02]  /*41c0*/  LEA.HI.X.SX32 R219, R18, R4, 0x1, P2 ;  /* 0x0000000412db7211 */ /* 0x000fc400010f0eff */
[-C--:B------:R-:W-:Y:S01]  /*41d0*/  IADD3 R244, P5, R29, R3.reuse, RZ ;  /* 0x000000031df47210 */ /* 0x080fe20007fbe0ff */
[----:B------:R0:W-:Y:S01]  /*41e0*/  STL [R1+0x4], R5 ;  /* 0x0000040501007387 */ /* 0x0001e20000100800 */
[-C--:B------:R-:W-:Y:S02]  /*41f0*/  LEA.HI.X.SX32 R241, R28, R4.reuse, 0x1, P6 ;  /* 0x000000041cf17211 */ /* 0x080fe400030f0eff */
[-C--:B------:R-:W-:Y:S02]  /*4200*/  LEA.HI.X.SX32 R209, R12, R4.reuse, 0x1, P0 ;  /* 0x000000040cd17211 */ /* 0x080fe400000f0eff */
[-C--:B------:R-:W-:Y:S02]  /*4210*/  IADD3 R234, P2, R25, R3.reuse, RZ ;  /* 0x0000000319ea7210 */ /* 0x080fe40007f5e0ff */
[----:B------:R-:W-:Y:S02]  /*4220*/  LEA.HI.X.SX32 R231, R24, R4, 0x1, P3 ;  /* 0x0000000418e77211 */ /* 0x000fe400018f0eff */
[----:B------:R-:W-:-:S02]  /*4230*/  IADD3 R7, P6, R36, R3, RZ ;  /* 0x0000000324077210 */ /* 0x000fc40007fde0ff */
[-C--:B------:R-:W-:Y:S02]  /*4240*/  IADD3 R224, P0, R20, R3.reuse, RZ ;  /* 0x0000000314e07210 */ /* 0x080fe40007f1e0ff */
[-C--:B------:R-:W-:Y:S01]  /*4250*/  LEA.HI.X.SX32 R221, R19, R4.reuse, 0x1, P1 ;  /* 0x0000000413dd7211 */ /* 0x080fe200008f0eff */
[----:B------:R1:W-:Y:S01]  /*4260*/  STL [R1+0xc], R7 ;  /* 0x00000c0701007387 */ /* 0x0003e20000100800 */
[-C--:B------:R-:W-:Y:S02]  /*4270*/  IADD3 R246, P3, R30, R3.reuse, RZ ;  /* 0x000000031ef67210 */ /* 0x080fe40007f7e0ff */
[----:B------:R-:W-:Y:S02]  /*4280*/  IADD3 R236, P1, R26, R3, RZ ;  /* 0x000000031aec7210 */ /* 0x000fe40007f3e0ff */
[----:B------:R-:W-:Y:S02]  /*4290*/  LEA.HI.X.SX32 R243, R29, R4, 0x1, P5 ;  /* 0x000000041df37211 */ /* 0x000fe400028f0eff */
[----:B------:R-:W-:-:S02]  /*42a0*/  CS2R R28, SRZ ;  /* 0x00000000001c7805 */ /* 0x000fc4000001ff00 */
[-C--:B------:R-:W-:Y:S02]  /*42b0*/  LEA.HI.X.SX32 R233, R25, R4.reuse, 0x1, P2 ;  /* 0x0000000419e97211 */ /* 0x080fe400010f0eff */
[----:B------:R-:W-:Y:S02]  /*42c0*/  CS2R R24, SRZ ;  /* 0x0000000000187805 */ /* 0x000fe4000001ff00 */
[-C--:B0-----:R-:W-:Y:S02]  /*42d0*/  IADD3 R5, P5, R37, R3.reuse, RZ ;  /* 0x0000000325057210 */ /* 0x081fe40007fbe0ff */
[-C--:B------:R-:W-:Y:S02]  /*42e0*/  LEA.HI.X.SX32 R223, R20, R4.reuse, 0x1, P0 ;  /* 0x0000000414df7211 */ /* 0x080fe400000f0eff */
[----:B------:R-:W-:Y:S01]  /*42f0*/  IADD3 R248, P2, R32, R3, RZ ;  /* 0x0000000320f87210 */ /* 0x000fe20007f5e0ff */
[----:B------:R0:W-:Y:S01]  /*4300*/  STL [R1+0x14], R5 ;  /* 0x0000140501007387 */ /* 0x0001e20000100800 */
[----:B------:R-:W-:-:S02]  /*4310*/  LEA.HI.X.SX32 R245, R30, R4, 0x1, P3 ;  /* 0x000000041ef57211 */ /* 0x000fc400018f0eff */
[----:B------:R-:W-:Y:S02]  /*4320*/  CS2R R30, SRZ ;  /* 0x00000000001e7805 */ /* 0x000fe4000001ff00 */
[-C--:B------:R-:W-:Y:S02]  /*4330*/  IADD3 R238, P0, R27, R3.reuse, RZ ;  /* 0x000000031bee7210 */ /* 0x080fe40007f1e0ff */
[-C--:B------:R-:W-:Y:S02]  /*4340*/  LEA.HI.X.SX32 R235, R26, R4.reuse, 0x1, P1 ;  /* 0x000000041aeb7211 */ /* 0x080fe400008f0eff */
[-C--:B-1----:R-:W-:Y:S02]  /*4350*/  IADD3 R7, P3, R38, R3.reuse, RZ ;  /* 0x0000000326077210 */ /* 0x082fe40007f7e0ff */
[----:B------:R-:W-:Y:S02]  /*4360*/  IADD3 R250, P1, R33, R3, RZ ;  /* 0x0000000321fa7210 */ /* 0x000fe40007f3e0ff */
[-C--:B------:R-:W-:Y:S01]  /*4370*/  LEA.HI.X.SX32 R247, R32, R4.reuse, 0x1, P2 ;  /* 0x0000000420f77211 */ /* 0x080fe200010f0eff */
[----:B------:R1:W-:Y:S01]  /*4380*/  STL [R1+0x1c], R7 ;  /* 0x00001c0701007387 */ /* 0x0003e20000100800 */
[----:B------:R-:W-:-:S02]  /*4390*/  LEA.HI.X.SX32 R237, R27, R4, 0x1, P0 ;  /* 0x000000041bed7211 */ /* 0x000fc400000f0eff */
[----:B------:R-:W-:Y:S02]  /*43a0*/  CS2R R26, SRZ ;  /* 0x00000000001a7805 */ /* 0x000fe4000001ff00 */
[-C--:B0-----:R-:W-:Y:S02]  /*43b0*/  IADD3 R5, P2, R39, R3.reuse, RZ ;  /* 0x0000000327057210 */ /* 0x081fe40007f5e0ff */
[C---:B------:R-:W-:Y:S02]  /*43c0*/  IADD3 R252, P0, R34.reuse, R3, RZ ;  /* 0x0000000322fc7210 */ /* 0x040fe40007f1e0ff */
[-C--:B------:R-:W-:Y:S01]  /*43d0*/  LEA.HI.X.SX32 R249, R33, R4.reuse, 0x1, P1 ;  /* 0x0000000421f97211 */ /* 0x080fe200008f0eff */
[----:B------:R0:W-:Y:S01]  /*43e0*/  STL [R1+0x24], R5 ;  /* 0x0000240501007387 */ /* 0x0001e20000100800 */
[----:B------:R-:W-:Y:S02]  /*43f0*/  LEA.HI.X.SX32 R251, R34, R4, 0x1, P0 ;  /* 0x0000000422fb7211 */ /* 0x000fe400000f0eff */
[----:B------:R-:W-:-:S02]  /*4400*/  CS2R R32, SRZ ;  /* 0x0000000000207805 */ /* 0x000fc4000001ff00 */
[----:B-1----:R-:W-:Y:S02]  /*4410*/  IADD3 R7, P1, R40, R3, RZ ;  /* 0x0000000328077210 */ /* 0x002fe40007f3e0ff */
[----:B------:R-:W-:-:S03]  /*4420*/  LEA.HI.X.SX32 R8, R35, R4, 0x1, P4 ;  /* 0x0000000423087211 */ /* 0x000fc600020f0eff */
[----:B------:R1:W-:Y:S01]  /*4430*/  STL [R1+0x2c], R7 ;  /* 0x00002c0701007387 */ /* 0x0003e20000100800 */
[----:B0-----:R-:W-:-:S05]  /*4440*/  IADD3 R5, P0, R41, R3, RZ ;  /* 0x0000000329057210 */ /* 0x001fca0007f1e0ff */
[----:B------:R0:W-:Y:S01]  /*4450*/  STL [R1+0x34], R5 ;  /* 0x0000340501007387 */ /* 0x0001e20000100800 */
[----:B-1----:R-:W-:-:S03]  /*4460*/  IADD3 R7, P4, R42, R3, RZ ;  /* 0x000000032a077210 */ /* 0x002fc60007f9e0ff */
[----:B------:R1:W-:Y:S04]  /*4470*/  STL [R1], R8 ;  /* 0x0000000801007387 */ /* 0x0003e80000100800 */
[----:B------:R2:W-:Y:S01]  /*4480*/  STL [R1+0x3c], R7 ;  /* 0x00003c0701007387 */ /* 0x0005e20000100800 */
[----:B0-----:R-:W-:Y:S02]  /*4490*/  LEA.HI.X.SX32 R5, R36, R4, 0x1, P6 ;  /* 0x0000000424057211 */ /* 0x001fe400030f0eff */
[----:B-1----:R-:W-:-:S03]  /*44a0*/  IADD3 R8, P6, R43, R3, RZ ;  /* 0x000000032b087210 */ /* 0x002fc60007fde0ff */
[----:B------:R0:W-:Y:S01]  /*44b0*/  STL [R1+0x8], R5 ;  /* 0x0000080501007387 */ /* 0x0001e20000100800 */
[----:B--2---:R-:W-:-:S03]  /*44c0*/  LEA.HI.X.SX32 R7, R37, R4, 0x1, P5 ;  /* 0x0000000425077211 */ /* 0x004fc600028f0eff */
[----:B------:R1:W-:Y:S04]  /*44d0*/  STL [R1+0x44], R8 ;  /* 0x0000440801007387 */ /* 0x0003e80000100800 */
[----:B------:R2:W-:Y:S01]  /*44e0*/  STL [R1+0x10], R7 ;  /* 0x0000100701007387 */ /* 0x0005e20000100800 */
[----:B0-----:R-:W-:Y:S02]  /*44f0*/  IADD3 R5, P5, R47, R3, RZ ;  /* 0x000000032f057210 */ /* 0x001fe40007fbe0ff */
[----:B-1----:R-:W-:-:S03]  /*4500*/  LEA.HI.X.SX32 R8, R38, R4, 0x1, P3 ;  /* 0x0000000426087211 */ /* 0x002fc600018f0eff */
[----:B------:R0:W-:Y:S01]  /*4510*/  STL [R1+0x4c], R5 ;  /* 0x00004c0501007387 */ /* 0x0001e20000100800 */
[----:B--2---:R-:W-:-:S03]  /*4520*/  IADD3 R7, P3, R46, R3, RZ ;  /* 0x000000032e077210 */ /* 0x004fc60007f7e0ff */
[----:B------:R1:W-:Y:S04]  /*4530*/  STL [R1+0x18], R8 ;  /* 0x0000180801007387 */ /* 0x0003e80000100800 */
        /* <DEDUP_REMOVED lines=49> */
[-C--:B0-----:R-:W-:Y:S02]  /*4850*/  LEA.HI.X.SX32 R5, R56, R4.reuse, 0x1, P5 ;  /* 0x0000000438057211 */ /* 0x081fe400028f0eff */
[----:B------:R-:W-:Y:S02]  /*4860*/  CS2R R56, SRZ ;  /* 0x0000000000387805 */ /* 0x000fe4000001ff00 */
[----:B-1----:R-:W-:Y:S01]  /*4870*/  IADD3 R8, P5, R68, R3, RZ ;  /* 0x0000000344087210 */ /* 0x002fe20007fbe0ff */
[----:B------:R0:W-:Y:S01]  /*4880*/  STL [R1+0x80], R5 ;  /* 0x0000800501007387 */ /* 0x0001e20000100800 */
[----:B--2---:R-:W-:-:S03]  /*4890*/  LEA.HI.X.SX32 R7, R58, R4, 0x1, P3 ;  /* 0x000000043a077211 */ /* 0x004fc600018f0eff */
[----:B------:R1:W-:Y:S01]  /*48a0*/  STL [R1+0xbc], R8 ;  /* 0x0000bc0801007387 */ /* 0x0003e20000100800 */
[----:B------:R-:W-:-:S03]  /*48b0*/  CS2R R58, SRZ ;  /* 0x00000000003a7805 */ /* 0x000fc6000001ff00 */
[----:B------:R2:W-:Y:S01]  /*48c0*/  STL [R1+0x88], R7 ;  /* 0x0000880701007387 */ /* 0x0005e20000100800 */
[----:B0-----:R-:W-:Y:S02]  /*48d0*/  IADD3 R5, P3, R70, R3, RZ ;  /* 0x0000000346057210 */ /* 0x001fe40007f7e0ff */
[----:B-1----:R-:W-:-:S03]  /*48e0*/  LEA.HI.X.SX32 R8, R60, R4, 0x1, P2 ;  /* 0x000000043c087211 */ /* 0x002fc600010f0eff */
[----:B------:R0:W-:Y:S01]  /*48f0*/  STL [R1+0xc4], R5 ;  /* 0x0000c40501007387 */ /* 0x0001e20000100800 */
[----:B------:R-:W-:Y:S02]  /*4900*/  CS2R R60, SRZ ;  /* 0x00000000003c7805 */ /* 0x000fe4000001ff00 */
[----:B--2---:R-:W-:Y:S01]  /*4910*/  IADD3 R7, P2, R72, R3, RZ ;  /* 0x0000000348077210 */ /* 0x004fe20007f5e0ff */
[----:B------:R1:W-:Y:S04]  /*4920*/  STL [R1+0x90], R8 ;  /* 0x0000900801007387 */ /* 0x0003e80000100800 */
[----:B------:R2:W-:Y:S01]  /*4930*/  STL [R1+0xcc], R7 ;  /* 0x0000cc0701007387 */ /* 0x0005e20000100800 */
[----:B0-----:R-:W-:Y:S02]  /*4940*/  LEA.HI.X.SX32 R5, R62, R4, 0x1, P1 ;  /* 0x000000043e057211 */ /* 0x001fe400008f0eff */
[----:B------:R-:W-:-:S02]  /*4950*/  CS2R R62, SRZ ;  /* 0x00000000003e7805 */ /* 0x000fc4000001ff00 */
[----:B-1----:R-:W-:Y:S01]  /*4960*/  IADD3 R8, P1, R74, R3, RZ ;  /* 0x000000034a087210 */ /* 0x002fe20007f3e0ff */
[----:B------:R0:W-:Y:S01]  /*4970*/  STL [R1+0x98], R5 ;  /* 0x0000980501007387 */ /* 0x0001e20000100800 */
[----:B--2---:R-:W-:-:S03]  /*4980*/  LEA.HI.X.SX32 R7, R51, R4, 0x1, P0 ;  /* 0x0000000433077211 */ /* 0x004fc600000f0eff */
[----:B------:R1:W-:Y:S04]  /*4990*/  STL [R1+0xd4], R8 ;  /* 0x0000d40801007387 */ /* 0x0003e80000100800 */
        /* <DEDUP_REMOVED lines=40> */
[----:B------:R-:W-:Y:S02]  /*4c20*/  IADD3 R3, P4, R44, R3, RZ ;  /* 0x000000032c037210 */ /* 0x000fe40007f9e0ff */
[-C--:B-1----:R-:W-:Y:S01]  /*4c30*/  LEA.HI.X.SX32 R8, R86, R4.reuse, 0x1, P2 ;  /* 0x0000000456087211 */ /* 0x082fe200010f0eff */
[----:B------:R0:W-:Y:S01]  /*4c40*/  STL [R1+0xe0], R5 ;  /* 0x0000e00501007387 */ /* 0x0001e20000100800 */
[----:B------:R-:W-:Y:S02]  /*4c50*/  CS2R R86, SRZ ;  /* 0x0000000000567805 */ /* 0x000fe4000001ff00 */
[----:B--2---:R-:W-:Y:S01]  /*4c60*/  LEA.HI.X.SX32 R7, R80, R4, 0x1, P6 ;  /* 0x0000000450077211 */ /* 0x004fe200030f0eff */
[----:B------:R1:W-:Y:S01]  /*4c70*/  STL [R1+0x11c], R3 ;  /* 0x00011c0301007387 */ /* 0x0003e20000100800 */
[----:B------:R-:W-:-:S03]  /*4c80*/  CS2R R80, SRZ ;  /* 0x0000000000507805 */ /* 0x000fc6000001ff00 */
[----:B------:R2:W-:Y:S01]  /*4c90*/  STL [R1+0xe8], R7 ;  /* 0x0000e80701007387 */ /* 0x0005e20000100800 */
[----:B0-----:R-:W-:Y:S01]  /*4ca0*/  IADD3 R5, P6, R6, UR6, RZ ;  /* 0x0000000606057c10 */ /* 0x001fe2000ffde0ff */
[----:B------:R-:W-:Y:S01]  /*4cb0*/  UIADD3 UR6, UR12, 0x4000, URZ ;  /* 0x000040000c067890 */ /* 0x000fe2000fffe03f */
[----:B-1----:R-:W-:-:S03]  /*4cc0*/  LEA.HI.X.SX32 R3, R82, R4, 0x1, P5 ;  /* 0x0000000452037211 */ /* 0x002fc600028f0eff */
[----:B------:R-:W-:Y:S01]  /*4cd0*/  USHF.R.U32.HI UR10, URZ, 0x4, UR6 ;  /* 0x000000043f0a7899 */ /* 0x000fe20008011606 */
[----:B------:R-:W-:Y:S01]  /*4ce0*/  CS2R R82, SRZ ;  /* 0x0000000000527805 */ /* 0x000fe2000001ff00 */
[----:B------:R-:W-:Y:S01]  /*4cf0*/  UIADD3 UR6, UP0, UR8, 0x2, URZ ;  /* 0x0000000208067890 */ /* 0x000fe2000ff1e03f */
[-C--:B--2---:R-:W-:Y:S01]  /*4d00*/  LEA.HI.X.SX32 R7, R84, R4.reuse, 0x1, P3 ;  /* 0x0000000454077211 */ /* 0x084fe200018f0eff */
[----:B------:R0:W-:Y:S01]  /*4d10*/  STL [R1+0xf0], R3 ;  /* 0x0000f00301007387 */ /* 0x0001e20000100800 */
[----:B------:R-:W-:Y:S01]  /*4d20*/  USGXT.U32 UR10, UR10, 0xe ;  /* 0x0000000e0a0a789a */ /* 0x000fe20008000000 */
[----:B------:R-:W-:Y:S02]  /*4d30*/  CS2R R84, SRZ ;  /* 0x0000000000547805 */ /* 0x000fe4000001ff00 */
[----:B------:R1:W-:Y:S04]  /*4d40*/  STL [R1+0xf8], R7 ;  /* 0x0000f80701007387 */ /* 0x0003e80000100800 */
[----:B------:R-:W-:Y:S01]  /*4d50*/  STL [R1+0x100], R8 ;  /* 0x0001000801007387 */ /* 0x000fe20000100800 */
[----:B0-----:R-:W-:-:S02]  /*4d60*/  LEA.HI.X.SX32 R3, R88, R4, 0x1, P1 ;  /* 0x0000000458037211 */ /* 0x001fc400008f0eff */
[----:B-1----:R-:W-:-:S03]  /*4d70*/  LEA.HI.X.SX32 R7, R90, R4, 0x1, P0 ;  /* 0x000000045a077211 */ /* 0x002fc600000f0eff */
[----:B------:R0:W-:Y:S01]  /*4d80*/  STL [R1+0x108], R3 ;  /* 0x0001080301007387 */ /* 0x0001e20000100800 */
[----:B------:R-:W-:-:S03]  /*4d90*/  LEA.HI.X.SX32 R4, R44, R4, 0x1, P4 ;  /* 0x000000042c047211 */ /* 0x000fc600020f0eff */
[----:B------:R1:W-:Y:S04]  /*4da0*/  STL [R1+0x110], R7 ;  /* 0x0001100701007387 */ /* 0x0003e80000100800 */
[----:B------:R2:W-:Y:S01]  /*4db0*/  STL [R1+0x118], R4 ;  /* 0x0001180401007387 */ /* 0x0005e20000100800 */
[----:B0-----:R-:W-:Y:S01]  /*4dc0*/  LEA.HI.X.SX32 R3, R6, UR7, 0x1, P6 ;  /* 0x0000000706037c11 */ /* 0x001fe2000b0f0eff */
[----:B------:R-:W-:Y:S02]  /*4dd0*/  UIADD3.X UR7, UR4, 0x40000040, URZ, UP0, !UPT ;  /* 0x4000004004077890 */ /* 0x000fe400087fe43f */
[----:B------:R-:W-:Y:S01]  /*4de0*/  UIADD3 UR9, UP0, UR10, 0x2, URZ ;  /* 0x000000020a097890 */ /* 0x000fe2000ff1e03f */
[----:B-1----:R-:W-:Y:S01]  /*4df0*/  IMAD.SHL.U32 R7, R2, 0x10, RZ ;  /* 0x0000001002077824 */ /* 0x002fe200078e00ff */
[----:B------:R-:W-:Y:S01]  /*4e00*/  UMOV UR4, UR6 ;  /* 0x0000000600047c82 */ /* 0x000fe20008000000 */
[----:B------:R-:W0:Y:S01]  /*4e10*/  LDC R2, c[0x0][0x238] ;  /* 0x00008e00ff027b82 */ /* 0x000e220000000800 */
[----:B------:R-:W-:Y:S01]  /*4e20*/  UIADD3.X UR11, UR5, 0x40000040, URZ, UP0, !UPT ;  /* 0x40000040050b7890 */ /* 0x000fe200087fe43f */
[----:B--2---:R-:W-:Y:S01]  /*4e30*/  IMAD.MOV.U32 R4, RZ, RZ, RZ ;  /* 0x000000ffff047224 */ /* 0x004fe200078e00ff */
[----:B------:R-:W-:Y:S01]  /*4e40*/  LOP3.LUT R113, R7, 0x70, RZ, 0xc0, !PT ;  /* 0x0000007007717812 */ /* 0x000fe200078ec0ff */
[----:B------:R-:W-:Y:S01]  /*4e50*/  STL [R1+0x59c], R7 ;  /* 0x00059c0701007387 */ /* 0x000fe20000100800 */
[----:B------:R-:W-:Y:S01]  /*4e60*/  UMOV UR5, UR7 ;  /* 0x0000000700057c82 */ /* 0x000fe20008000000 */
[----:B------:R-:W-:Y:S01]  /*4e70*/  UMOV UR6, UR9 ;  /* 0x0000000900067c82 */ /* 0x000fe20008000000 */
[----:B------:R-:W-:Y:S01]  /*4e80*/  UIADD3.64 UR16, UR4, 0x2, URZ ;  /* 0x0000000204107897 */ /* 0x000fe2000fffe03f */
[----:B------:R-:W-:Y:S01]  /*4e90*/  IMAD R113, R177, 0x80, R113 ;  /* 0x00000080b1717824 */ /* 0x000fe200078e0271 */
[----:B------:R1:W-:Y:S01]  /*4ea0*/  STL [R1+0x558], R114 ;  /* 0x0005587201007387 */ /* 0x0003e20000100800 */
[----:B------:R-:W-:Y:S01]  /*4eb0*/  UMOV UR7, UR11 ;  /* 0x0000000b00077c82 */ /* 0x000fe20008000000 */
[----:B------:R-:W-:-:S02]  /*4ec0*/  UIADD3.64 UR20, UR4, 0x4, URZ ;  /* 0x0000000404147897 */ /* 0x000fc4000fffe03f */
[----:B------:R-:W-:Y:S01]  /*4ed0*/  STL [R1+0x554], R113 ;  /* 0x0005547101007387 */ /* 0x000fe20000100800 */
[----:B------:R-:W-:Y:S02]  /*4ee0*/  UIADD3.64 UR24, UR4, 0x1fe, URZ ;  /* 0x000001fe04187897 */ /* 0x000fe4000fffe03f */
[----:B------:R-:W-:Y:S02]  /*4ef0*/  UIADD3.64 UR28, UR4, 0x200, URZ ;  /* 0x00000200041c7897 */ /* 0x000fe4000fffe03f */
[----:B------:R-:W-:Y:S02]  /*4f00*/  UIADD3.64 UR32, UR4, 0x202, URZ ;  /* 0x0000020204207897 */ /* 0x000fe4000fffe03f */
[----:B------:R-:W-:Y:S02]  /*4f10*/  UIADD3.64 UR36, UR4, 0x204, URZ ;  /* 0x0000020404247897 */ /* 0x000fe4000fffe03f */
[----:B------:R-:W-:Y:S01]  /*4f20*/  UIADD3.64 UR18, UR6, 0x2, URZ ;  /* 0x0000000206127897 */ /* 0x000fe2000fffe03f */
[C---:B0-----:R-:W-:Y:S01]  /*4f30*/  IMAD R105, R2.reuse, 0x7f, RZ ;  /* 0x0000007f02697824 */ /* 0x041fe200078e02ff */
[----:B------:R-:W-:Y:S01]  /*4f40*/  UIADD3.64 UR22, UR6, 0x4, URZ ;  /* 0x0000000406167897 */ /* 0x000fe2000fffe03f */
[C---:B------:R-:W-:Y:S01]  /*4f50*/  IMAD R103, R2.reuse, 0x7e, RZ ;  /* 0x0000007e02677824 */ /* 0x040fe200078e02ff */
[----:B------:R-:W-:Y:S01]  /*4f60*/  UMOV UR11, 0x40000040 ;  /* 0x40000040000b7882 */ /* 0x000fe20000000000 */
[C---:B------:R-:W-:Y:S01]  /*4f70*/  IMAD R101, R2.reuse, 0x7d, RZ ;  /* 0x0000007d02657824 */ /* 0x040fe200078e02ff */
[-C--:B------:R-:W-:Y:S01]  /*4f80*/  IADD3 R177, P3, R105, R5.reuse, RZ ;  /* 0x0000000569b17210 */ /* 0x080fe20007f7e0ff */
[C---:B------:R-:W-:Y:S01]  /*4f90*/  IMAD R99, R2.reuse, 0x7c, RZ ;  /* 0x0000007c02637824 */ /* 0x040fe200078e02ff */
[-C--:B-1----:R-:W-:Y:S01]  /*4fa0*/  IADD3 R114, P4, R103, R5.reuse, RZ ;  /* 0x0000000567727210 */ /* 0x082fe20007f9e0ff */
[C---:B------:R-:W-:Y:S01]  /*4fb0*/  IMAD R97, R2.reuse, 0x7b, RZ ;  /* 0x0000007b02617824 */ /* 0x040fe200078e02ff */
[----:B------:R-:W-:Y:S01]  /*4fc0*/  IADD3 R178, P5, R101, R5, RZ ;  /* 0x0000000565b27210 */ /* 0x000fe20007fbe0ff */
[----:B------:R0:W-:Y:S01]  /*4fd0*/  STL [R1+0x124], R177 ;  /* 0x000124b101007387 */ /* 0x0001e20000100800 */
[----:B------:R-:W-:-:S02]  /*4fe0*/  IMAD R95, R2, 0x7a, RZ ;  /* 0x0000007a025f7824 */ /* 0x000fc400078e02ff */
[C---:B------:R-:W-:Y:S01]  /*4ff0*/  IMAD R93, R2.reuse, 0x79, RZ ;  /* 0x00000079025d7824 */ /* 0x040fe200078e02ff */
[----:B------:R1:W-:Y:S01]  /*5000*/  STL [R1+0x12c], R114 ;  /* 0x00012c7201007387 */ /* 0x0003e20000100800 */
[C---:B------:R-:W-:Y:S02]  /*5010*/  IMAD R91, R2.reuse, 0x78, RZ ;  /* 0x00000078025b7824 */ /* 0x040fe400078e02ff */
[C---:B------:R-:W-:Y:S01]  /*5020*/  IMAD R89, R2.reuse, 0x77, RZ ;  /* 0x0000007702597824 */ /* 0x040fe200078e02ff */
[----:B------:R2:W-:Y:S01]  /*5030*/  STL [R1+0x134], R178 ;  /* 0x000134b201007387 */ /* 0x0005e20000100800 */
[C---:B------:R-:W-:Y:S01]  /*5040*/  IMAD R55, R2.reuse, 0x76, RZ ;  /* 0x0000007602377824 */ /* 0x040fe200078e02ff */
[-C--:B0-----:R-:W-:Y:S01]  /*5050*/  IADD3 R177, P0, R97, R5.reuse, RZ ;  /* 0x0000000561b17210 */ /* 0x081fe20007f1e0ff */
[C---:B------:R-:W-:Y:S02]  /*5060*/  IMAD R53, R2.reuse, 0x75, RZ ;  /* 0x0000007502357824 */ /* 0x040fe400078e02ff */
[C---:B------:R-:W-:Y:S01]  /*5070*/  IMAD R51, R2.reuse, 0x74, RZ ;  /* 0x0000007402337824 */ /* 0x040fe200078e02ff */
[----:B-1----:R-:W-:Y:S01]  /*5080*/  IADD3 R114, P6, R99, R5, RZ ;  /* 0x0000000563727210 */ /* 0x002fe20007fde0ff */
[----:B------:R-:W-:-:S02]  /*5090*/  IMAD R49, R2, 0x73, RZ ;  /* 0x0000007302317824 */ /* 0x000fc400078e02ff */
[C---:B------:R-:W-:Y:S01]  /*50a0*/  IMAD R47, R2.reuse, 0x72, RZ ;  /* 0x00000072022f7824 */ /* 0x040fe200078e02ff */
[-C--:B--2---:R-:W-:Y:S01]  /*50b0*/  IADD3 R178, P1, R95, R5.reuse, RZ ;  /* 0x000000055fb27210 */ /* 0x084fe20007f3e0ff */
[----:B------:R0:W-:Y:S01]  /*50c0*/  STL [R1+0x13c], R114 ;  /* 0x00013c7201007387 */ /* 0x0001e20000100800 */
[C---:B------:R-:W-:Y:S02]  /*50d0*/  IMAD R45, R2.reuse, 0x71, RZ ;  /* 0x00000071022d7824 */ /* 0x040fe400078e02ff */
[C---:B------:R-:W-:Y:S01]  /*50e0*/  IMAD R43, R2.reuse, 0x70, RZ ;  /* 0x00000070022b7824 */ /* 0x040fe200078e02ff */
[----:B------:R1:W-:Y:S01]  /*50f0*/  STL [R1+0x144], R177 ;  /* 0x000144b101007387 */ /* 0x0003e20000100800 */
[C---:B------:R-:W-:Y:S02]  /*5100*/  IMAD R41, R2.reuse, 0x6f, RZ ;  /* 0x0000006f02297824 */ /* 0x040fe400078e02ff */
[C---:B------:R-:W-:Y:S01]  /*5110*/  IMAD R39, R2.reuse, 0x6e, RZ ;  /* 0x0000006e02277824 */ /* 0x040fe200078e02ff */
[----:B------:R-:W-:Y:S01]  /*5120*/  STL [R1+0x14c], R178 ;  /* 0x00014cb201007387 */ /* 0x000fe20000100800 */
[C---:B------:R-:W-:Y:S01]  /*5130*/  IMAD R37, R2.reuse, 0x6d, RZ ;  /* 0x0000006d02257824 */ /* 0x040fe200078e02ff */
[----:B0-----:R-:W-:Y:S01]  /*5140*/  IADD3 R114, P2, R93, R5, RZ ;  /* 0x000000055d727210 */ /* 0x001fe20007f5e0ff */
[----:B------:R-:W-:-:S02]  /*5150*/  IMAD R35, R2, 0x6c, RZ ;  /* 0x0000006c02237824 */ /* 0x000fc400078e02ff */
[C---:B------:R-:W-:Y:S01]  /*5160*/  IMAD R23, R2.reuse, 0x6b, RZ ;  /* 0x0000006b02177824 */ /* 0x040fe200078e02ff */
[----:B-1----:R-:W-:Y:S01]  /*5170*/  LEA.HI.X.SX32 R177, R105, R3, 0x1, P3 ;  /* 0x0000000369b17211 */ /* 0x002fe200018f0eff */
[----:B------:R0:W-:Y:S01]  /*5180*/  STL [R1+0x154], R114 ;  /* 0x0001547201007387 */ /* 0x0001e20000100800 */
[----:B------:R-:W-:Y:S01]  /*5190*/  IADD3 R105, P3, R91, R5, RZ ;  /* 0x000000055b697210 */ /* 0x000fe20007f7e0ff */
[C---:B------:R-:W-:Y:S02]  /*51a0*/  IMAD R21, R2.reuse, 0x6a, RZ ;  /* 0x0000006a02157824 */ /* 0x040fe400078e02ff */
[----:B------:R-:W-:Y:S01]  /*51b0*/  STL [R1+0x120], R177 ;  /* 0x000120b101007387 */ /* 0x000fe20000100800 */
[C---:B------:R-:W-:Y:S02]  /*51c0*/  IMAD R19, R2.reuse, 0x69, RZ ;  /* 0x0000006902137824 */ /* 0x040fe400078e02ff */
[C---:B------:R-:W-:Y:S01]  /*51d0*/  IMAD R17, R2.reuse, 0x68, RZ ;  /* 0x0000006802117824 */ /* 0x040fe200078e02ff */
[----:B------:R1:W-:Y:S01]  /*51e0*/  STL [R1+0x15c], R105 ;  /* 0x00015c6901007387 */ /* 0x0003e20000100800 */
[C---:B------:R-:W-:Y:S01]  /*51f0*/  IMAD R15, R2.reuse, 0x67, RZ ;  /* 0x00000067020f7824 */ /* 0x040fe200078e02ff */
[----:B0-----:R-:W-:Y:S01]  /*5200*/  LEA.HI.X.SX32 R114, R103, R3, 0x1, P4 ;  /* 0x0000000367727211 */ /* 0x001fe200020f0eff */
[C---:B------:R-:W-:Y:S01]  /*5210*/  IMAD R13, R2.reuse, 0x66, RZ ;  /* 0x00000066020d7824 */ /* 0x040fe200078e02ff */
[----:B------:R-:W-:Y:S01]  /*5220*/  IADD3 R103, P4, R89, R5, RZ ;  /* 0x0000000559677210 */ /* 0x000fe20007f9e0ff */
[----:B------:R-:W-:-:S02]  /*5230*/  IMAD R11, R2, 0x65, RZ ;  /* 0x00000065020b7824 */ /* 0x000fc400078e02ff */
[----:B------:R-:W-:Y:S01]  /*5240*/  STL [R1+0x128], R114 ;  /* 0x0001287201007387 */ /* 0x000fe20000100800 */
[C---:B------:R-:W-:Y:S01]  /*5250*/  IMAD R9, R2.reuse, 0x64, RZ ;  /* 0x0000006402097824 */ /* 0x040fe200078e02ff */
[----:B-1----:R-:W-:Y:S02]  /*5260*/  LEA.HI.X.SX32 R105, R101, R3, 0x1, P5 ;  /* 0x0000000365697211 */ /* 0x002fe400028f0eff */
        /* <DEDUP_REMOVED lines=48> */
[----:B------:R1:W-:Y:S01]  /*5570*/  STL [R1+0x160], R93 ;  /* 0x0001605d01007387 */ /* 0x0003e20000100800 */
[C---:B------:R-:W-:Y:S02]  /*5580*/  IMAD R92, R2.reuse, 0x4d, RZ ;  /* 0x0000004d025c7824 */ /* 0x040fe400078e02ff */
[C---:B------:R-:W-:Y:S01]  /*5590*/  IMAD R94, R2.reuse, 0x4c, RZ ;  /* 0x0000004c025e7824 */ /* 0x040fe200078e02ff */
[----:B------:R2:W-:Y:S01]  /*55a0*/  STL [R1+0x19c], R89 ;  /* 0x00019c5901007387 */ /* 0x0005e20000100800 */
[C---:B------:R-:W-:Y:S01]  /*55b0*/  IMAD R96, R2.reuse, 0x4b, RZ ;  /* 0x0000004b02607824 */ /* 0x040fe200078e02ff */
[----:B0-----:R-:W-:Y:S01]  /*55c0*/  LEA.HI.X.SX32 R91, R55, R3, 0x1, P5 ;  /* 0x00000003375b7211 */ /* 0x001fe200028f0eff */
[----:B------:R-:W-:-:S02]  /*55d0*/  IMAD R98, R2, 0x4a, RZ ;  /* 0x0000004a02627824 */ /* 0x000fc400078e02ff */
[C---:B------:R-:W-:Y:S01]  /*55e0*/  IMAD R100, R2.reuse, 0x49, RZ ;  /* 0x0000004902647824 */ /* 0x040fe200078e02ff */
[----:B-1----:R-:W-:Y:S01]  /*55f0*/  IADD3 R93, P5, R41, R5, RZ ;  /* 0x00000005295d7210 */ /* 0x002fe20007fbe0ff */
[----:B------:R0:W-:Y:S01]  /*5600*/  STL [R1+0x168], R91 ;  /* 0x0001685b01007387 */ /* 0x0001e20000100800 */
[C---:B------:R-:W-:Y:S01]  /*5610*/  IMAD R102, R2.reuse, 0x48, RZ ;  /* 0x0000004802667824 */ /* 0x040fe200078e02ff */
[----:B--2---:R-:W-:Y:S02]  /*5620*/  LEA.HI.X.SX32 R89, R53, R3, 0x1, P6 ;  /* 0x0000000335597211 */ /* 0x004fe400030f0eff */
[----:B------:R1:W-:Y:S01]  /*5630*/  STL [R1+0x1a4], R93 ;  /* 0x0001a45d01007387 */ /* 0x0003e20000100800 */
[C---:B------:R-:W-:Y:S02]  /*5640*/  IMAD R104, R2.reuse, 0x47, RZ ;  /* 0x0000004702687824 */ /* 0x040fe400078e02ff */
[C---:B------:R-:W-:Y:S01]  /*5650*/  IMAD R106, R2.reuse, 0x46, RZ ;  /* 0x00000046026a7824 */ /* 0x040fe200078e02ff */
[----:B------:R2:W-:Y:S01]  /*5660*/  STL [R1+0x170], R89 ;  /* 0x0001705901007387 */ /* 0x0005e20000100800 */
[C---:B------:R-:W-:Y:S01]  /*5670*/  IMAD R107, R2.reuse, 0x45, RZ ;  /* 0x00000045026b7824 */ /* 0x040fe200078e02ff */
[----:B0-----:R-:W-:Y:S01]  /*5680*/  IADD3 R91, P6, R39, R5, RZ ;  /* 0x00000005275b7210 */ /* 0x001fe20007fde0ff */
[----:B------:R-:W-:-:S02]  /*5690*/  IMAD R108, R2, 0x44, RZ ;  /* 0x00000044026c7824 */ /* 0x000fc400078e02ff */
[C---:B------:R-:W-:Y:S01]  /*56a0*/  IMAD R109, R2.reuse, 0x43, RZ ;  /* 0x00000043026d7824 */ /* 0x040fe200078e02ff */
[----:B-1----:R-:W-:Y:S01]  /*56b0*/  LEA.HI.X.SX32 R93, R51, R3, 0x1, P0 ;  /* 0x00000003335d7211 */ /* 0x002fe200000f0eff */
[----:B------:R0:W-:Y:S01]  /*56c0*/  STL [R1+0x1ac], R91 ;  /* 0x0001ac5b01007387 */ /* 0x0001e20000100800 */
[C---:B------:R-:W-:Y:S01]  /*56d0*/  IMAD R110, R2.reuse, 0x42, RZ ;  /* 0x00000042026e7824 */ /* 0x040fe200078e02ff */
[----:B--2---:R-:W-:Y:S02]  /*56e0*/  IADD3 R89, P0, R37, R5, RZ ;  /* 0x0000000525597210 */ /* 0x004fe40007f1e0ff */
[----:B------:R1:W-:Y:S01]  /*56f0*/  STL [R1+0x178], R93 ;  /* 0x0001785d01007387 */ /* 0x0003e20000100800 */
[C---:B------:R-:W-:Y:S02]  /*5700*/  IMAD R111, R2.reuse, 0x41, RZ ;  /* 0x00000041026f7824 */ /* 0x040fe400078e02ff */
[C---:B------:R-:W-:Y:S01]  /*5710*/  IMAD.SHL.U32 R112, R2.reuse, 0x40, RZ ;  /* 0x0000004002707824 */ /* 0x040fe200078e00ff */
        /* <DEDUP_REMOVED lines=17> */
[-C--:B-1----:R-:W-:Y:S01]  /*5830*/  LEA.HI.X.SX32 R93, R45, R3.reuse, 0x1, P3 ;  /* 0x000000032d5d7211 */ /* 0x082fe200018f0eff */
[----:B------:R0:W-:Y:S01]  /*5840*/  STL [R1+0x1c4], R91 ;  /* 0x0001c45b01007387 */ /* 0x0001e20000100800 */
[----:B------:R-:W-:Y:S01]  /*5850*/  LEA.HI.X.SX32 R23, R23, R3, 0x1, P2 ;  /* 0x0000000317177211 */ /* 0x000fe200010f0eff */
[C---:B------:R-:W-:Y:S01]  /*5860*/  IMAD R124, R2.reuse, 0x36, RZ ;  /* 0x00000036027c7824 */ /* 0x040fe200078e02ff */
[C---:B--2---:R-:W-:Y:S01]  /*5870*/  IADD3 R89, P3, R21.reuse, R5, RZ ;  /* 0x0000000515597210 */ /* 0x044fe20007f7e0ff */
[----:B------:R1:W-:Y:S01]  /*5880*/  STL [R1+0x190], R93 ;  /* 0x0001905d01007387 */ /* 0x0003e20000100800 */
[C---:B------:R-:W-:Y:S02]  /*5890*/  IMAD R125, R2.reuse, 0x35, RZ ;  /* 0x00000035027d7824 */ /* 0x040fe400078e02ff */
[-C--:B------:R-:W-:Y:S01]  /*58a0*/  LEA.HI.X.SX32 R21, R21, R3.reuse, 0x1, P3 ;  /* 0x0000000315157211 */ /* 0x080fe200018f0eff */
        /* <DEDUP_REMOVED lines=8> */
[-C--:B--2---:R-:W-:Y:S02]  /*5930*/  LEA.HI.X.SX32 R89, R41, R3.reuse, 0x1, P5 ;  /* 0x0000000329597211 */ /* 0x084fe400028f0eff */
[----:B------:R1:W-:Y:S01]  /*5940*/  STL [R1+0x1d4], R93 ;  /* 0x0001d45d01007387 */ /* 0x0003e20000100800 */
[----:B------:R-:W-:Y:S01]  /*5950*/  LEA.HI.X.SX32 R19, R19, R3, 0x1, P4 ;  /* 0x0000000313137211 */ /* 0x000fe200020f0eff */
[C---:B------:R-:W-:Y:S02]  /*5960*/  IMAD R130, R2.reuse, 0x30, RZ ;  /* 0x0000003002827824 */ /* 0x040fe400078e02ff */
        /* <DEDUP_REMOVED lines=22> */
[----:B------:R-:W-:Y:S01]  /*5ad0*/  STL [R1+0x1ec], R93 ;  /* 0x0001ec5d01007387 */ /* 0x000fe20000100800 */
[----:B------:R-:W-:Y:S01]  /*5ae0*/  LEA.HI.X.SX32 R13, R13, R3, 0x1, P0 ;  /* 0x000000030d0d7211 */ /* 0x000fe200000f0eff */
[C---:B------:R-:W-:Y:S02]  /*5af0*/  IMAD R140, R2.reuse, 0x26, RZ ;  /* 0x00000026028c7824 */ /* 0x040fe400078e02ff */
[----:B------:R1:W-:Y:S01]  /*5b00*/  STL [R1+0x1b8], R89 ;  /* 0x0001b85901007387 */ /* 0x0003e20000100800 */
[C---:B------:R-:W-:Y:S01]  /*5b10*/  IMAD R141, R2.reuse, 0x25, RZ ;  /* 0x00000025028d7824 */ /* 0x040fe200078e02ff */
[----:B0-----:R-:W-:Y:S01]  /*5b20*/  IADD3 R91, P1, R11, R5, RZ ;  /* 0x000000050b5b7210 */ /* 0x001fe20007f3e0ff */
[----:B------:R-:W-:-:S02]  /*5b30*/  IMAD R142, R2, 0x24, RZ ;  /* 0x00000024028e7824 */ /* 0x000fc400078e02ff */
[C---:B------:R-:W-:Y:S01]  /*5b40*/  IMAD R143, R2.reuse, 0x23, RZ ;  /* 0x00000023028f7824 */ /* 0x040fe200078e02ff */
[----:B------:R-:W-:Y:S01]  /*5b50*/  LEA.HI.X.SX32 R11, R11, R3, 0x1, P1 ;  /* 0x000000030b0b7211 */ /* 0x000fe200008f0eff */
[----:B------:R-:W-:Y:S01]  /*5b60*/  STL [R1+0x1f4], R91 ;  /* 0x0001f45b01007387 */ /* 0x000fe20000100800 */
[C---:B------:R-:W-:Y:S01]  /*5b70*/  IMAD R144, R2.reuse, 0x22, RZ ;  /* 0x0000002202907824 */ /* 0x040fe200078e02ff */
[C---:B-1----:R-:W-:Y:S02]  /*5b80*/  IADD3 R89, P2, R9.reuse, R5, RZ ;  /* 0x0000000509597210 */ /* 0x042fe40007f5e0ff */
[----:B------:R0:W-:Y:S01]  /*5b90*/  STL [R1+0x1c0], R23 ;  /* 0x0001c01701007387 */ /* 0x0001e20000100800 */
[C---:B------:R-:W-:Y:S01]  /*5ba0*/  IMAD R145, R2.reuse, 0x21, RZ ;  /* 0x0000002102917824 */ /* 0x040fe200078e02ff */
[----:B------:R-:W-:Y:S02]  /*5bb0*/  LEA.HI.X.SX32 R9, R9, R3, 0x1, P2 ;  /* 0x0000000309097211 */ /* 0x000fe400010f0eff */
[----:B------:R-:W-:Y:S01]  /*5bc0*/  STL [R1+0x1fc], R89 ;  /* 0x0001fc5901007387 */ /* 0x000fe20000100800 */
[----:B------:R-:W-:-:S02]  /*5bd0*/  IMAD.SHL.U32 R146, R2, 0x20, RZ ;  /* 0x0000002002927824 */ /* 0x000fc400078e00ff */
[C---:B------:R-:W-:Y:S01]  /*5be0*/  IMAD R147, R2.reuse, 0x1f, RZ ;  /* 0x0000001f02937824 */ /* 0x040fe200078e02ff */
[----:B------:R1:W-:Y:S01]  /*5bf0*/  STL [R1+0x1c8], R21 ;  /* 0x0001c81501007387 */ /* 0x0003e20000100800 */
[C---:B------:R-:W-:Y:S01]  /*5c00*/  IMAD R148, R2.reuse, 0x1e, RZ ;  /* 0x0000001e02947824 */ /* 0x040fe200078e02ff */
[C---:B0-----:R-:W-:Y:S01]  /*5c10*/  IADD3 R23, P3, R7.reuse, R5, RZ ;  /* 0x0000000507177210 */ /* 0x041fe20007f7e0ff */
[C---:B------:R-:W-:Y:S02]  /*5c20*/  IMAD R149, R2.reuse, 0x1d, RZ ;  /* 0x0000001d02957824 */ /* 0x040fe400078e02ff */
[C---:B------:R-:W-:Y:S01]  /*5c30*/  IMAD R150, R2.reuse, 0x1c, RZ ;  /* 0x0000001c02967824 */ /* 0x040fe200078e02ff */
[----:B------:R-:W-:Y:S01]  /*5c40*/  LEA.HI.X.SX32 R7, R7, R3, 0x1, P3 ;  /* 0x0000000307077211 */ /* 0x000fe200018f0eff */
[----:B------:R-:W-:Y:S01]  /*5c50*/  STL [R1+0x204], R23 ;  /* 0x0002041701007387 */ /* 0x000fe20000100800 */
[----:B------:R-:W-:Y:S01]  /*5c60*/  IMAD R151, R2, 0x1b, RZ ;  /* 0x0000001b02977824 */ /* 0x000fe200078e02ff */
[----:B-1----:R-:W-:-:S02]  /*5c70*/  IADD3 R21, P4, R8, R5, RZ ;  /* 0x0000000508157210 */ /* 0x002fc40007f9e0ff */
[----:B------:R0:W-:Y:S01]  /*5c80*/  STL [R1+0x1d0], R19 ;  /* 0x0001d01301007387 */ /* 0x0001e20000100800 */
[----:B------:R-:W-:Y:S01]  /*5c90*/  IMAD R152, R2, 0x1a, RZ ;  /* 0x0000001a02987824 */ /* 0x000fe200078e02ff */
[----:B------:R-:W-:Y:S02]  /*5ca0*/  LEA.HI.X.SX32 R8, R8, R3, 0x1, P4 ;  /* 0x0000000308087211 */ /* 0x000fe400020f0eff */
[----:B------:R-:W-:Y:S01]  /*5cb0*/  STL [R1+0x20c], R21 ;  /* 0x00020c1501007387 */ /* 0x000fe20000100800 */
[C---:B------:R-:W-:Y:S02]  /*5cc0*/  IMAD R153, R2.reuse, 0x19, RZ ;  /* 0x0000001902997824 */ /* 0x040fe400078e02ff */
[C---:B------:R-:W-:Y:S01]  /*5cd0*/  IMAD R154, R2.reuse, 0x18, RZ ;  /* 0x00000018029a7824 */ /* 0x040fe200078e02ff */
[----:B------:R1:W-:Y:S01]  /*5ce0*/  STL [R1+0x1d8], R17 ;  /* 0x0001d81101007387 */ /* 0x0003e20000100800 */
[----:B------:R-:W-:Y:S01]  /*5cf0*/  IMAD R155, R2, 0x17, RZ ;  /* 0x00000017029b7824 */ /* 0x000fe200078e02ff */
[----:B0-----:R-:W-:Y:S01]  /*5d00*/  IADD3 R19, P5, R10, R5, RZ ;  /* 0x000000050a137210 */ /* 0x001fe20007fbe0ff */
[----:B------:R-:W-:-:S02]  /*5d10*/  IMAD R156, R2, 0x16, RZ ;  /* 0x00000016029c7824 */ /* 0x000fc400078e02ff */
[C---:B------:R-:W-:Y:S02]  /*5d20*/  IMAD R157, R2.reuse, 0x15, RZ ;  /* 0x00000015029d7824 */ /* 0x040fe400078e02ff */
[----:B------:R-:W-:Y:S01]  /*5d30*/  STL [R1+0x214], R19 ;  /* 0x0002141301007387 */ /* 0x000fe20000100800 */
[----:B------:R-:W-:Y:S01]  /*5d40*/  IMAD R158, R2, 0x14, RZ ;  /* 0x00000014029e7824 */ /* 0x000fe200078e02ff */
[----:B-1----:R-:W-:Y:S02]  /*5d50*/  IADD3 R17, P6, R12, R5, RZ ;  /* 0x000000050c117210 */ /* 0x002fe40007fde0ff */
[----:B------:R0:W-:Y:S01]  /*5d60*/  STL [R1+0x1e0], R15 ;  /* 0x0001e00f01007387 */ /* 0x0001e20000100800 */
[C---:B------:R-:W-:Y:S02]  /*5d70*/  IMAD R159, R2.reuse, 0x13, RZ ;  /* 0x00000013029f7824 */ /* 0x040fe400078e02ff */
[C---:B------:R-:W-:Y:S01]  /*5d80*/  IMAD R160, R2.reuse, 0x12, RZ ;  /* 0x0000001202a07824 */ /* 0x040fe200078e02ff */
[----:B------:R-:W-:Y:S01]  /*5d90*/  STL [R1+0x21c], R17 ;  /* 0x00021c1101007387 */ /* 0x000fe20000100800 */
[----:B------:R-:W-:-:S02]  /*5da0*/  IMAD R161, R2, 0x11, RZ ;  /* 0x0000001102a17824 */ /* 0x000fc400078e02ff */
[C---:B------:R-:W-:Y:S01]  /*5db0*/  IMAD.SHL.U32 R162, R2.reuse, 0x10, RZ ;  /* 0x0000001002a27824 */ /* 0x040fe200078e00ff */
[----:B------:R1:W-:Y:S01]  /*5dc0*/  STL [R1+0x1e8], R13 ;  /* 0x0001e80d01007387 */ /* 0x0003e20000100800 */
[----:B------:R-:W-:Y:S01]  /*5dd0*/  IMAD R163, R2, 0xf, RZ ;  /* 0x0000000f02a37824 */ /* 0x000fe200078e02ff */
[-C--:B0-----:R-:W-:Y:S01]  /*5de0*/  IADD3 R15, P0, R14, R5.reuse, RZ ;  /* 0x000000050e0f7210 */ /* 0x081fe20007f1e0ff */
[C---:B------:R-:W-:Y:S02]  /*5df0*/  IMAD R164, R2.reuse, 0xe, RZ ;  /* 0x0000000e02a47824 */ /* 0x040fe400078e02ff */
[C---:B------:R-:W-:Y:S02]  /*5e00*/  IMAD R165, R2.reuse, 0xd, RZ ;  /* 0x0000000d02a57824 */ /* 0x040fe400078e02ff */
[----:B------:R-:W-:Y:S01]  /*5e10*/  STL [R1+0x224], R15 ;  /* 0x0002240f01007387 */ /* 0x000fe20000100800 */
[----:B------:R-:W-:Y:S01]  /*5e20*/  IMAD R166, R2, 0xc, RZ ;  /* 0x0000000c02a67824 */ /* 0x000fe200078e02ff */
[----:B-1----:R-:W-:-:S02]  /*5e30*/  IADD3 R13, P1, R16, R5, RZ ;  /* 0x00000005100d7210 */ /* 0x002fc40007f3e0ff */
[----:B------:R0:W-:Y:S01]  /*5e40*/  STL [R1+0x1f0], R11 ;  /* 0x0001f00b01007387 */ /* 0x0001e20000100800 */
[C---:B------:R-:W-:Y:S02]  /*5e50*/  IMAD R167, R2.reuse, 0xb, RZ ;  /* 0x0000000b02a77824 */ /* 0x040fe400078e02ff */
[C---:B------:R-:W-:Y:S01]  /*5e60*/  IMAD R168, R2.reuse, 0xa, RZ ;  /* 0x0000000a02a87824 */ /* 0x040fe200078e02ff */
[----:B------:R-:W-:Y:S01]  /*5e70*/  STL [R1+0x22c], R13 ;  /* 0x00022c0d01007387 */ /* 0x000fe20000100800 */
[C---:B------:R-:W-:Y:S02]  /*5e80*/  IMAD R169, R2.reuse, 0x9, RZ ;  /* 0x0000000902a97824 */ /* 0x040fe400078e02ff */
[C---:B------:R-:W-:Y:S01]  /*5e90*/  IMAD.SHL.U32 R170, R2.reuse, 0x8, RZ ;  /* 0x0000000802aa7824 */ /* 0x040fe200078e00ff */
[----:B------:R1:W-:Y:S01]  /*5ea0*/  STL [R1+0x1f8], R9 ;  /* 0x0001f80901007387 */ /* 0x0003e20000100800 */
[----:B------:R-:W-:Y:S01]  /*5eb0*/  IMAD R171, R2, 0x7, RZ ;  /* 0x0000000702ab7824 */ /* 0x000fe200078e02ff */
[----:B0-----:R-:W-:Y:S01]  /*5ec0*/  IADD3 R11, P2, R18, R5, RZ ;  /* 0x00000005120b7210 */ /* 0x001fe20007f5e0ff */
[----:B------:R-:W-:-:S02]  /*5ed0*/  IMAD R172, R2, 0x6, RZ ;  /* 0x0000000602ac7824 */ /* 0x000fc400078e02ff */
[C---:B------:R-:W-:Y:S02]  /*5ee0*/  IMAD R173, R2.reuse, 0x5, RZ ;  /* 0x0000000502ad7824 */ /* 0x040fe400078e02ff */
[----:B------:R-:W-:Y:S01]  /*5ef0*/  STL [R1+0x234], R11 ;  /* 0x0002340b01007387 */ /* 0x000fe20000100800 */
[----:B------:R-:W-:Y:S01]  /*5f00*/  IMAD.SHL.U32 R174, R2, 0x4, RZ ;  /* 0x0000000402ae7824 */ /* 0x000fe200078e00ff */
[----:B-1----:R-:W-:Y:S02]  /*5f10*/  IADD3 R9, P3, R20, R5, RZ ;  /* 0x0000000514097210 */ /* 0x002fe40007f7e0ff */
[----:B------:R0:W-:Y:S01]  /*5f20*/  STL [R1+0x200], R7 ;  /* 0x0002000701007387 */ /* 0x0001e20000100800 */
[C---:B------:R-:W-:Y:S02]  /*5f30*/  IMAD R175, R2.reuse, 0x3, RZ ;  /* 0x0000000302af7824 */ /* 0x040fe400078e02ff */
[C---:B------:R-:W-:Y:S01]  /*5f40*/  IMAD.SHL.U32 R176, R2.reuse, 0x2, RZ ;  /* 0x0000000202b07824 */ /* 0x040fe200078e00ff */
[----:B------:R1:W-:Y:S01]  /*5f50*/  STL [R1+0x23c], R9 ;  /* 0x00023c0901007387 */ /* 0x0003e20000100800 */
[----:B------:R-:W-:-:S03]  /*5f60*/  IMAD.SHL.U32 R6, R2, 0x80, RZ ;  /* 0x0000008002067824 */ /* 0x000fc600078e00ff */
        /* <DEDUP_REMOVED lines=375> */
[-C--:B------:R-:W-:Y:S02]  /*76e0*/  LEA.HI.X.SX32 R2, R2, R3.reuse, 0x1, P3 ;  /* 0x0000000302027211 */ /* 0x080fe400018f0eff */
[-C--:B--2---:R-:W-:Y:S01]  /*76f0*/  LEA.HI.X.SX32 R8, R172, R3.reuse, 0x1, P5 ;  /* 0x00000003ac087211 */ /* 0x084fe200028f0eff */
[----:B------:R1:W-:Y:S04]  /*7700*/  STL [R1+0x4e0], R9 ;  /* 0x0004e00901007387 */ /* 0x0003e80000100800 */
[----:B------:R2:W-:Y:S01]  /*7710*/  STL [R1+0x4e8], R8 ;  /* 0x0004e80801007387 */ /* 0x0005e20000100800 */
[-C--:B0-----:R-:W-:Y:S02]  /*7720*/  LEA.HI.X.SX32 R7, R173, R3.reuse, 0x1, P6 ;  /* 0x00000003ad077211 */ /* 0x081fe400030f0eff */
[----:B-1----:R-:W-:-:S03]  /*7730*/  LEA.HI.X.SX32 R9, R174, R3, 0x1, P0 ;  /* 0x00000003ae097211 */ /* 0x002fc600000f0eff */
[----:B------:R0:W-:Y:S01]  /*7740*/  STL [R1+0x4f0], R7 ;  /* 0x0004f00701007387 */ /* 0x0001e20000100800 */
[----:B--2---:R-:W-:-:S03]  /*7750*/  LEA.HI.X.SX32 R8, R175, R3, 0x1, P1 ;  /* 0x00000003af087211 */ /* 0x004fc600008f0eff */
[----:B------:R1:W-:Y:S04]  /*7760*/  STL [R1+0x4f8], R9 ;  /* 0x0004f80901007387 */ /* 0x0003e80000100800 */
[----:B------:R2:W-:Y:S01]  /*7770*/  STL [R1+0x500], R8 ;  /* 0x0005000801007387 */ /* 0x0005e20000100800 */
[----:B0-----:R-:W-:Y:S02]  /*7780*/  LEA.HI.X.SX32 R7, R176, R3, 0x1, P2 ;  /* 0x00000003b0077211 */ /* 0x001fe400010f0eff */
[----:B-1----:R-:W-:-:S03]  /*7790*/  LOP3.LUT R9, R113, 0x20, RZ, 0x3c, !PT ;  /* 0x0000002071097812 */ /* 0x002fc600078e3cff */
[----:B------:R0:W-:Y:S01]  /*77a0*/  STL [R1+0x508], R7 ;  /* 0x0005080701007387 */ /* 0x0001e20000100800 */
[----:B--2---:R-:W-:-:S03]  /*77b0*/  LOP3.LUT R8, R113, 0x30, RZ, 0x3c, !PT ;  /* 0x0000003071087812 */ /* 0x004fc600078e3cff */
[----:B------:R1:W-:Y:S01]  /*77c0*/  STL [R1+0x510], R2 ;  /* 0x0005100201007387 */ /* 0x0003e20000100800 */
[----:B0-----:R-:W-:Y:S02]  /*77d0*/  LOP3.LUT R7, R113, 0x10, RZ, 0x3c, !PT ;  /* 0x0000001071077812 */ /* 0x001fe400078e3cff */
[----:B-1----:R-:W-:-:S03]  /*77e0*/  SHF.R.S32.HI R2, RZ, 0x1f, R6 ;  /* 0x0000001fff027819 */ /* 0x002fc60000011406 */
[----:B------:R0:W-:Y:S04]  /*77f0*/  STL [R1+0x574], R7 ;  /* 0x0005740701007387 */ /* 0x0001e80000100800 */
[----:B------:R1:W-:Y:S04]  /*7800*/  STL [R1+0x570], R9 ;  /* 0x0005700901007387 */ /* 0x0003e80000100800 */
[----:B------:R2:W-:Y:S01]  /*7810*/  STL [R1+0x56c], R8 ;  /* 0x00056c0801007387 */ /* 0x0005e20000100800 */
[C---:B0-----:R-:W-:Y:S02]  /*7820*/  LOP3.LUT R7, R113.reuse, 0x40, RZ, 0x3c, !PT ;  /* 0x0000004071077812 */ /* 0x041fe400078e3cff */
[----:B-1----:R-:W-:-:S03]  /*7830*/  LOP3.LUT R9, R113, 0x50, RZ, 0x3c, !PT ;  /* 0x0000005071097812 */ /* 0x002fc600078e3cff */
[----:B------:R0:W-:Y:S01]  /*7840*/  STL [R1+0x568], R7 ;  /* 0x0005680701007387 */ /* 0x0001e20000100800 */
[----:B--2---:R-:W-:-:S03]  /*7850*/  LOP3.LUT R8, R113, 0x60, RZ, 0x3c, !PT ;  /* 0x0000006071087812 */ /* 0x004fc600078e3cff */
[----:B------:R1:W-:Y:S04]  /*7860*/  STL [R1+0x564], R9 ;  /* 0x0005640901007387 */ /* 0x0003e80000100800 */
[----:B------:R1:W-:Y:S01]  /*7870*/  STL [R1+0x560], R8 ;  /* 0x0005600801007387 */ /* 0x0003e20000100800 */
[----:B0-----:R-:W-:-:S05]  /*7880*/  LOP3.LUT R7, R113, 0x70, RZ, 0x3c, !PT ;  /* 0x0000007071077812 */ /* 0x001fca00078e3cff */
[----:B------:R1:W-:Y:S02]  /*7890*/  STL [R1+0x55c], R7 ;  /* 0x00055c0701007387 */ /* 0x0003e40000100800 */
.L_x_2:
[----:B------:R-:W0:Y:S01]  /*78a0*/  LDC R146, c[0x0][0x230] ;  /* 0x00008c00ff927b82 */ /* 0x000e220000000800 */
[----:B------:R-:W2:Y:S04]  /*78b0*/  LDL R120, [R1+0x510] ;  /* 0x0005100001787983 */ /* 0x000ea80000100800 */
[----:B------:R-:W3:Y:S04]  /*78c0*/  LDL R2, [R1+0x514] ;  /* 0x0005140001027983 */ /* 0x000ee80000100800 */
[----:B------:R-:W4:Y:S04]  /*78d0*/  LDL R119, [R1+0x508] ;  /* 0x0005080001777983 */ /* 0x000f280000100800 */
[----:B------:R-:W4:Y:S04]  /*78e0*/  LDL R118, [R1+0x500] ;  /* 0x0005000001767983 */ /* 0x000f280000100800 */
[----:B------:R-:W4:Y:S04]  /*78f0*/  LDL R117, [R1+0x504] ;  /* 0x0005040001757983 */ /* 0x000f280000100800 */
[----:B------:R-:W4:Y:S01]  /*7900*/  LDL R116, [R1+0x4f8] ;  /* 0x0004f80001747983 */ /* 0x000f220000100800 */
[----:B0-----:R-:W-:-:S03]  /*7910*/  IMAD R146, R4, -0x80, R146 ;  /* 0xffffff8004927824 */ /* 0x001fc600078e0292 */
[----:B------:R-:W4:Y:S01]  /*7920*/  LDL R6, [R1+0x4fc] ;  /* 0x0004fc0001067983 */ /* 0x000f220000100800 */
[----:B------:R-:W-:Y:S02]  /*7930*/  PRMT R168, RZ, 0x7610, R168 ;  /* 0x00007610ffa87816 */ /* 0x000fe400000000a8 */
[----:B------:R-:W-:Y:S01]  /*7940*/  PRMT R167, RZ, 0x7610, R167 ;  /* 0x00007610ffa77816 */ /* 0x000fe200000000a7 */
[----:B-----5:R-:W-:Y:S01]  /*7950*/  STL [R1+0x5a0], R0 ;  /* 0x0005a00001007387 */ /* 0x020fe20000100800 */
[C---:B------:R-:W-:Y:S02]  /*7960*/  ISETP.GT.AND P0, PT, R146.reuse, RZ, PT ;  /* 0x000000ff9200720c */ /* 0x040fe40003f04270 */
[C---:B------:R-:W-:Y:S01]  /*7970*/  ISETP.GT.AND P1, PT, R146.reuse, 0x1, PT ;  /* 0x000000019200780c */ /* 0x040fe20003f24270 */
[----:B------:R-:W-:Y:S01]  /*7980*/  STL [R1+0x63c], R4 ;  /* 0x00063c0401007387 */ /* 0x000fe20000100800 */
[C---:B------:R-:W-:Y:S02]  /*7990*/  ISETP.GT.AND P2, PT, R146.reuse, 0x2, PT ;  /* 0x000000029200780c */ /* 0x040fe40003f44270 */
[----:B------:R-:W-:Y:S01]  /*79a0*/  ISETP.GT.AND P3, PT, R146, 0x3, PT ;  /* 0x000000039200780c */ /* 0x000fe20003f64270 */
[----:B------:R-:W-:Y:S01]  /*79b0*/  STL [R1+0x640], R5 ;  /* 0x0006400501007387 */ /* 0x000fe20000100800 */
[----:B------:R-:W-:-:S02]  /*79c0*/  PRMT R166, RZ, 0x7610, R166 ;  /* 0x00007610ffa67816 */ /* 0x000fc400000000a6 */
[----:B------:R-:W-:Y:S01]  /*79d0*/  ISETP.GT.AND P4, PT, R146, 0x4, PT ;  /* 0x000000049200780c */ /* 0x000fe20003f84270 */
[----:B------:R0:W-:Y:S02]  /*79e0*/  STL [R1+0x638], R3 ;  /* 0x0006380301007387 */ /* 0x0001e40000100800 */
[----:B-1----:R-:W-:Y:S02]  /*79f0*/  @P0 IMAD.MOV.U32 R9, RZ, RZ, R3 ;  /* 0x000000ffff090224 */ /* 0x002fe400078e0003 */
[----:B------:R-:W-:-:S05]  /*7a00*/  @P0 IMAD.MOV.U32 R8, RZ, RZ, R5 ;  /* 0x000000ffff080224 */ /* 0x000fca00078e0005 */
[----:B------:R2:W4:Y:S04]  /*7a10*/  @P0 LDG.E.U8 R168, desc[UR14][R8.64] ;  /* 0x0000000e08a80981 */ /* 0x000528000c1e1100 */
[----:B0-----:R-:W4:Y:S01]  /*7a20*/  LDL.LU R3, [R1+0x50c] ;  /* 0x00050c0001037983 */ /* 0x001f220000300800 */
[----:B------:R-:W-:Y:S01]  /*7a30*/  PRMT R165, RZ, 0x7610, R165 ;  /* 0x00007610ffa57816 */ /* 0x000fe200000000a5 */
[----:B--2---:R-:W-:Y:S02]  /*7a40*/  @P1 IMAD.MOV.U32 R9, RZ, RZ, R120 ;  /* 0x000000ffff091224 */ /* 0x004fe400078e0078 */
[----:B---3--:R-:W-:Y:S02]  /*7a50*/  @P1 IMAD.MOV.U32 R8, RZ, RZ, R2 ;  /* 0x000000ffff081224 */ /* 0x008fe400078e0002 */
[----:B------:R-:W2:Y:S04]  /*7a60*/  LDL.LU R2, [R1+0x4f4] ;  /* 0x0004f40001027983 */ /* 0x000ea80000300800 */
[----:B------:R4:W3:Y:S02]  /*7a70*/  @P1 LDG.E.U8 R167, desc[UR14][R8.64] ;  /* 0x0000000e08a71981 */ /* 0x0008e4000c1e1100 */
[----:B----4-:R-:W-:-:S02]  /*7a80*/  @P2 IMAD.MOV.U32 R9, RZ, RZ, R119 ;  /* 0x000000ffff092224 */ /* 0x010fc400078e0077 */
[----:B------:R-:W-:Y:S01]  /*7a90*/  @P2 IMAD.MOV.U32 R8, RZ, RZ, R3 ;  /* 0x000000ffff082224 */ /* 0x000fe200078e0003 */
[----:B------:R0:W-:Y:S04]  /*7aa0*/  STL [R1+0x644], R3 ;  /* 0x0006440301007387 */ /* 0x0001e80000100800 */
[----:B------:R-:W4:Y:S04]  /*7ab0*/  LDL R119, [R1+0x4f0] ;  /* 0x0004f00001777983 */ /* 0x000f280000100800 */
[----:B------:R1:W3:Y:S04]  /*7ac0*/  @P2 LDG.E.U8 R166, desc[UR14][R8.64] ;  /* 0x0000000e08a62981 */ /* 0x0002e8000c1e1100 */
[----:B0-----:R-:W3:Y:S04]  /*7ad0*/  LDL R3, [R1+0x4e4] ;  /* 0x0004e40001037983 */ /* 0x001ee80000100800 */
[----:B------:R-:W3:Y:S01]  /*7ae0*/  LDL R5, [R1+0x4dc] ;  /* 0x0004dc0001057983 */ /* 0x000ee20000100800 */
[----:B-1----:R-:W-:-:S02]  /*7af0*/  @P3 IMAD.MOV.U32 R8, RZ, RZ, R117 ;  /* 0x000000ffff083224 */ /* 0x002fc400078e0075 */
[----:B------:R-:W-:Y:S01]  /*7b00*/  @P3 IMAD.MOV.U32 R9, RZ, RZ, R118 ;  /* 0x000000ffff093224 */ /* 0x000fe200078e0076 */
[----:B------:R-:W3:Y:S04]  /*7b10*/  LDL R117, [R1+0x4ec] ;  /* 0x0004ec0001757983 */ /* 0x000ee80000100800 */
[----:B------:R-:W3:Y:S04]  /*7b20*/  LDL R118, [R1+0x4e8] ;  /* 0x0004e80001767983 */ /* 0x000ee80000100800 */
[----:B------:R0:W3:Y:S04]  /*7b30*/  @P3 LDG.E.U8 R165, desc[UR14][R8.64] ;  /* 0x0000000e08a53981 */ /* 0x0000e8000c1e1100 */
[----:B------:R-:W3:Y:S04]  /*7b40*/  LDL R4, [R1+0x4d0] ;  /* 0x0004d00001047983 */ /* 0x000ee80000100800 */
[----:B------:R-:W3:Y:S01]  /*7b50*/  LDL R0, [R1+0x4d4] ;  /* 0x0004d40001007983 */ /* 0x000ee20000100800 */
[----:B0-----:R-:W-:-:S03]  /*7b60*/  @P4 IMAD.MOV.U32 R9, RZ, RZ, R116 ;  /* 0x000000ffff094224 */ /* 0x001fc600078e0074 */
[----:B------:R-:W3:Y:S01]  /*7b70*/  LDL R116, [R1+0x4e0] ;  /* 0x0004e00001747983 */ /* 0x000ee20000100800 */
[----:B------:R-:W-:-:S03]  /*7b80*/  @P4 IMAD.MOV.U32 R8, RZ, RZ, R6 ;  /* 0x000000ffff084224 */ /* 0x000fc600078e0006 */
[----:B------:R-:W3:Y:S01]  /*7b90*/  LDL R6, [R1+0x4d8] ;  /* 0x0004d80001067983 */ /* 0x000ee20000100800 */
[C---:B------:R-:W-:Y:S02]  /*7ba0*/  ISETP.GT.AND P1, PT, R146.reuse, 0x5, PT ;  /* 0x000000059200780c */ /* 0x040fe40003f24270 */
[----:B------:R-:W-:Y:S02]  /*7bb0*/  PRMT R164, RZ, 0x7610, R164 ;  /* 0x00007610ffa47816 */ /* 0x000fe400000000a4 */
[C---:B------:R-:W-:Y:S02]  /*7bc0*/  ISETP.GT.AND P0, PT, R146.reuse, 0x6, PT ;  /* 0x000000069200780c */ /* 0x040fe40003f04270 */
[----:B------:R-:W-:Y:S02]  /*7bd0*/  PRMT R163, RZ, 0x7610, R163 ;  /* 0x00007610ffa37816 */ /* 0x000fe400000000a3 */
[----:B------:R2:W3:Y:S01]  /*7be0*/  @P4 LDG.E.U8 R164, desc[UR14][R8.64] ;  /* 0x0000000e08a44981 */ /* 0x0004e2000c1e1100 */
[----:B------:R-:W-:-:S02]  /*7bf0*/  ISETP.GT.AND P2, PT, R146, 0x7, PT ;  /* 0x000000079200780c */ /* 0x000fc40003f44270 */
[----:B------:R-:W-:Y:S02]  /*7c00*/  PRMT R161, RZ, 0x7610, R161 ;  /* 0x00007610ffa17816 */ /* 0x000fe400000000a1 */
[C---:B------:R-:W-:Y:S02]  /*7c10*/  ISETP.GT.AND P3, PT, R146.reuse, 0x8, PT ;  /* 0x000000089200780c */ /* 0x040fe40003f64270 */
[----:B------:R-:W-:Y:S02]  /*7c20*/  ISETP.GT.AND P4, PT, R146, 0x9, PT ;  /* 0x000000099200780c */ /* 0x000fe40003f84270 */
[----:B------:R-:W-:Y:S02]  /*7c30*/  PRMT R162, RZ, 0x7610, R162 ;  /* 0x00007610ffa27816 */ /* 0x000fe400000000a2 */
[----:B------:R-:W-:Y:S01]  /*7c40*/  PRMT R160, RZ, 0x7610, R160 ;  /* 0x00007610ffa07816 */ /* 0x000fe200000000a0 */
[----:B--2---:R-:W-:Y:S01]  /*7c50*/  @P1 IMAD.MOV.U32 R8, RZ, RZ, R2 ;  /* 0x000000ffff081224 */ /* 0x004fe200078e0002 */
[----:B------:R0:W-:Y:S01]  /*7c60*/  STL [R1+0x648], R2 ;  /* 0x0006480201007387 */ /* 0x0001e20000100800 */
[----:B------:R-:W-:-:S02]  /*7c70*/  PRMT R157, RZ, 0x7610, R157 ;  /* 0x00007610ff9d7816 */ /* 0x000fc4000000009d */
[----:B------:R-:W-:Y:S01]  /*7c80*/  PRMT R113, RZ, 0x7610, R113 ;  /* 0x00007610ff717816 */ /* 0x000fe20000000071 */
[----:B------:R-:W2:Y:S01]  /*7c90*/  LDL R121, [R1+0x240] ;  /* 0x0002400001797983 */ /* 0x000ea20000100800 */
[----:B------:R-:W-:Y:S02]  /*7ca0*/  PRMT R156, RZ, 0x7610, R156 ;  /* 0x00007610ff9c7816 */ /* 0x000fe4000000009c */
[----:B------:R-:W-:Y:S01]  /*7cb0*/  PRMT R112, RZ, 0x7610, R112 ;  /* 0x00007610ff707816 */ /* 0x000fe20000000070 */
[----:B------:R-:W2:Y:S04]  /*7cc0*/  LDL R120, [R1+0x244] ;  /* 0x0002440001787983 */ /* 0x000ea80000100800 */
[----:B0-----:R-:W2:Y:S01]  /*7cd0*/  LDL R2, [R1+0x4cc] ;  /* 0x0004cc0001027983 */ /* 0x001ea20000100800 */
[----:B----4-:R-:W-:Y:S01]  /*7ce0*/  @P1 IMAD.MOV.U32 R9, RZ, RZ, R119 ;  /* 0x000000ffff091224 */ /* 0x010fe200078e0077 */
[----:B------:R-:W-:-:S02]  /*7cf0*/  PRMT R114, RZ, 0x7610, R114 ;  /* 0x00007610ff727816 */ /* 0x000fc40000000072 */
[----:B------:R-:W4:Y:S04]  /*7d00*/  LDL R119, [R1+0x270] ;  /* 0x0002700001777983 */ /* 0x000f280000100800 */
[----:B------:R3:W4:Y:S02]  /*7d10*/  @P1 LDG.E.U8 R163, desc[UR14][R8.64] ;  /* 0x0000000e08a31981 */ /* 0x000724000c1e1100 */
[----:B---3--:R-:W-:Y:S02]  /*7d20*/  @P0 IMAD.MOV.U32 R8, RZ, RZ, R117 ;  /* 0x000000ffff080224 */ /* 0x008fe400078e0075 */
[----:B------:R-:W3:Y:S01]  /*7d30*/  LDL R117, [R1+0x4c0] ;  /* 0x0004c00001757983 */ /* 0x000ee20000100800 */
[----:B------:R-:W-:Y:S01]  /*7d40*/  @P0 IMAD.MOV.U32 R9, RZ, RZ, R118 ;  /* 0x000000ffff090224 */ /* 0x000fe200078e0076 */
[----:B------:R-:W-:-:S02]  /*7d50*/  ISETP.GT.AND P1, PT, R146, 0xa, PT ;  /* 0x0000000a9200780c */ /* 0x000fc40003f24270 */
[----:B------:R-:W4:Y:S04]  /*7d60*/  LDL R118, [R1+0x274] ;  /* 0x0002740001767983 */ /* 0x000f280000100800 */
[----:B------:R0:W4:Y:S02]  /*7d70*/  @P0 LDG.E.U8 R161, desc[UR14][R8.64] ;  /* 0x0000000e08a10981 */ /* 0x000124000c1e1100 */
[----:B0-----:R-:W-:Y:S02]  /*7d80*/  @P2 IMAD.MOV.U32 R8, RZ, RZ, R3 ;  /* 0x000000ffff082224 */ /* 0x001fe400078e0003 */
[----:B------:R-:W3:Y:S01]  /*7d90*/  LDL R3, [R1+0x4c8] ;  /* 0x0004c80001037983 */ /* 0x000ee20000100800 */
[----:B------:R-:W-:-:S03]  /*7da0*/  @P2 IMAD.MOV.U32 R9, RZ, RZ, R116 ;  /* 0x000000ffff092224 */ /* 0x000fc600078e0074 */
[----:B------:R-:W4:Y:S04]  /*7db0*/  LDL R116, [R1+0x4c4] ;  /* 0x0004c40001747983 */ /* 0x000f280000100800 */
[----:B------:R0:W4:Y:S02]  /*7dc0*/  @P2 LDG.E.U8 R162, desc[UR14][R8.64] ;  /* 0x0000000e08a22981 */ /* 0x000124000c1e1100 */
[----:B0-----:R-:W-:Y:S02]  /*7dd0*/  @P3 IMAD.MOV.U32 R8, RZ, RZ, R5 ;  /* 0x000000ffff083224 */ /* 0x001fe400078e0005 */
[----:B------:R-:W-:Y:S01]  /*7de0*/  @P3 IMAD.MOV.U32 R9, RZ, RZ, R6 ;  /* 0x000000ffff093224 */ /* 0x000fe200078e0006 */
[----:B------:R-:W4:Y:S04]  /*7df0*/  LDL R5, [R1+0x4b4] ;  /* 0x0004b40001057983 */ /* 0x000f280000100800 */
[----:B------:R0:W4:Y:S04]  /*7e00*/  @P3 LDG.E.U8 R160, desc[UR14][R8.64] ;  /* 0x0000000e08a03981 */ /* 0x000128000c1e1100 */
[----:B------:R-:W4:Y:S01]  /*7e10*/  LDL R6, [R1+0x4b0] ;  /* 0x0004b00001067983 */ /* 0x000f220000100800 */
[----:B0-----:R-:W-:-:S02]  /*7e20*/  @P4 IMAD.MOV.U32 R8, RZ, RZ, R0 ;  /* 0x000000ffff084224 */ /* 0x001fc400078e0000 */
[----:B------:R-:W-:Y:S01]  /*7e30*/  @P4 IMAD.MOV.U32 R9, RZ, RZ, R4 ;  /* 0x000000ffff094224 */ /* 0x000fe200078e0004 */
[----:B------:R-:W4:Y:S04]  /*7e40*/  LDL R0, [R1+0x4bc] ;  /* 0x0004bc0001007983 */ /* 0x000f280000100800 */
[----:B------:R-:W4:Y:S01]  /*7e50*/  LDL R4, [R1+0x4b8] ;  /* 0x0004b80001047983 */ /* 0x000f220000100800 */
[----:B------:R-:W-:-:S03]  /*7e60*/  ISETP.GT.AND P0, PT, R146, 0xb, PT ;  /* 0x0000000b9200780c */ /* 0x000fc60003f04270 */
[----:B------:R2:W4:Y:S01]  /*7e70*/  @P4 LDG.E.U8 R157, desc[UR14][R8.64] ;  /* 0x0000000e089d4981 */ /* 0x000522000c1e1100 */
[----:B------:R-:W-:Y:S01]  /*7e80*/  ISETP.GT.AND P2, PT, R146, 0xc, PT ;  /* 0x0000000c9200780c */ /* 0x000fe20003f44270 */
[----:B--2---:R-:W-:Y:S02]  /*7e90*/  @P1 IMAD.MOV.U32 R8, RZ, RZ, R2 ;  /* 0x000000ffff081224 */ /* 0x004fe400078e0002 */
[----:B------:R-:W2:Y:S01]  /*7ea0*/  LDL R2, [R1+0x4ac] ;  /* 0x0004ac0001027983 */ /* 0x000ea20000100800 */
[----:B---3--:R-:W-:-:S03]  /*7eb0*/  @P1 IMAD.MOV.U32 R9, RZ, RZ, R3 ;  /* 0x000000ffff091224 */ /* 0x008fc600078e0003 */
[----:B------:R-:W3:Y:S04]  /*7ec0*/  LDL R3, [R1+0x4a8] ;  /* 0x0004a80001037983 */ /* 0x000ee80000100800 */
[----:B------:R4:W3:Y:S02]  /*7ed0*/  @P1 LDG.E.U8 R113, desc[UR14][R8.64] ;  /* 0x0000000e08711981 */ /* 0x0008e4000c1e1100 */
[----:B----4-:R-:W-:Y:S02]  /*7ee0*/  @P0 IMAD.MOV.U32 R8, RZ, RZ, R116 ;  /* 0x000000ffff080224 */ /* 0x010fe400078e0074 */
[----:B------:R-:W-:Y:S01]  /*7ef0*/  @P0 IMAD.MOV.U32 R9, RZ, RZ, R117 ;  /* 0x000000ffff090224 */ /* 0x000fe200078e0075 */
[C---:B------:R-:W-:Y:S01]  /*7f00*/  ISETP.GT.AND P3, PT, R146.reuse, 0xd, PT ;  /* 0x0000000d9200780c */ /* 0x040fe20003f64270 */
[----:B------:R-:W4:Y:S04]  /*7f10*/  LDL R117, [R1+0x498] ;  /* 0x0004980001757983 */ /* 0x000f280000100800 */
[----:B------:R0:W4:Y:S01]  /*7f20*/  @P0 LDG.E.U8 R156, desc[UR14][R8.64] ;  /* 0x0000000e089c0981 */ /* 0x000122000c1e1100 */
[----:B------:R-:W-:-:S03]  /*7f30*/  ISETP.GT.AND P4, PT, R146, 0xe, PT ;  /* 0x0000000e9200780c */ /* 0x000fc60003f84270 */
[----:B------:R-:W4:Y:S01]  /*7f40*/  LDL R116, [R1+0x49c] ;  /* 0x00049c0001747983 */ /* 0x000f220000100800 */
[----:B0-----:R-:W-:-:S03]  /*7f50*/  @P2 IMAD.MOV.U32 R8, RZ, RZ, R0 ;  /* 0x000000ffff082224 */ /* 0x001fc600078e0000 */
[----:B------:R-:W4:Y:S01]  /*7f60*/  LDL R0, [R1+0x4a4] ;  /* 0x0004a40001007983 */ /* 0x000f220000100800 */
[----:B------:R-:W-:-:S03]  /*7f70*/  @P2 IMAD.MOV.U32 R9, RZ, RZ, R4 ;  /* 0x000000ffff092224 */ /* 0x000fc600078e0004 */
[----:B------:R-:W4:Y:S04]  /*7f80*/  LDL R4, [R1+0x4a0] ;  /* 0x0004a00001047983 */ /* 0x000f280000100800 */
[----:B------:R0:W4:Y:S02]  /*7f90*/  @P2 LDG.E.U8 R112, desc[UR14][R8.64] ;  /* 0x0000000e08702981 */ /* 0x000124000c1e1100 */
[----:B0-----:R-:W-:Y:S02]  /*7fa0*/  @P3 IMAD.MOV.U32 R8, RZ, RZ, R5 ;  /* 0x000000ffff083224 */ /* 0x001fe400078e0005 */
[----:B------:R-:W-:Y:S01]  /*7fb0*/  @P3 IMAD.MOV.U32 R9, RZ, RZ, R6 ;  /* 0x000000ffff093224 */ /* 0x000fe200078e0006 */
[----:B------:R-:W-:Y:S01]  /*7fc0*/  ISETP.GT.AND P1, PT, R146, 0xf, PT ;  /* 0x0000000f9200780c */ /* 0x000fe20003f24270 */
[----:B------:R-:W4:Y:S04]  /*7fd0*/  LDL R6, [R1+0x488] ;  /* 0x0004880001067983 */ /* 0x000f280000100800 */
[----:B------:R2:W4:Y:S01]  /*7fe0*/  @P3 LDG.E.U8 R114, desc[UR14][R8.64] ;  /* 0x0000000e08723981 */ /* 0x000522000c1e1100 */
[----:B------:R-:W-:-:S03]  /*7ff0*/  PRMT R115, RZ, 0x7610, R115 ;  /* 0x00007610ff737816 */ /* 0x000fc60000000073 */
[----:B------:R-:W4:Y:S01]  /*8000*/  LDL R5, [R1+0x48c] ;  /* 0x00048c0001057983 */ /* 0x000f220000100800 */
[----:B--2---:R-:W-:-:S03]  /*8010*/  @P4 IMAD.MOV.U32 R8, RZ, RZ, R2 ;  /* 0x000000ffff084224 */ /* 0x004fc600078e0002 */
[----:B------:R-:W2:Y:S01]  /*8020*/  LDL R2, [R1+0x494] ;  /* 0x0004940001027983 */ /* 0x000ea20000100800 */
[----:B---3--:R-:W-:-:S03]  /*8030*/  @P4 IMAD.MOV.U32 R9, RZ, RZ, R3 ;  /* 0x000000ffff094224 */ /* 0x008fc600078e0003 */
[----:B------:R-:W3:Y:S04]  /*8040*/  LDL R3, [R1+0x490] ;  /* 0x0004900001037983 */ /* 0x000ee80000100800 */
[----:B------:R4:W3:Y:S02]  /*8050*/  @P4 LDG.E.U8 R115, desc[UR14][R8.64] ;  /* 0x0000000e08734981 */ /* 0x0008e4000c1e1100 */
[----:B----4-:R-:W-:Y:S02]  /*8060*/  @P1 IMAD.MOV.U32 R8, RZ, RZ, R0 ;  /* 0x000000ffff081224 */ /* 0x010fe400078e0000 */
[----:B------:R-:W4:Y:S01]  /*8070*/  LDL R0, [R1+0x484] ;  /* 0x0004840001007983 */ /* 0x000f220000100800 */
[----:B------:R-:W-:-:S03]  /*8080*/  @P1 IMAD.MOV.U32 R9, RZ, RZ, R4 ;  /* 0x000000ffff091224 */ /* 0x000fc600078e0004 */
[----:B------:R-:W4:Y:S01]  /*8090*/  LDL R4, [R1+0x480] ;  /* 0x0004800001047983 */ /* 0x000f220000100800 */
[C---:B------:R-:W-:Y:S02]  /*80a0*/  ISETP.GT.AND P0, PT, R146.reuse, 0x10, PT ;  /* 0x000000109200780c */ /* 0x040fe40003f04270 */
[----:B------:R-:W-:Y:S02]  /*80b0*/  PRMT R155, RZ, 0x7610, R155 ;  /* 0x00007610ff9b7816 */ /* 0x000fe4000000009b */
[C---:B------:R-:W-:Y:S02]  /*80c0*/  ISETP.GT.AND P2, PT, R146.reuse, 0x11, PT ;  /* 0x000000119200780c */ /* 0x040fe40003f44270 */
[----:B------:R-:W-:Y:S02]  /*80d0*/  PRMT R150, RZ, 0x7610, R150 ;  /* 0x00007610ff967816 */ /* 0x000fe40000000096 */
[----:B------:R0:W4:Y:S01]  /*80e0*/  @P1 LDG.E.U8 R155, desc[UR14][R8.64] ;  /* 0x0000000e089b1981 */ /* 0x000122000c1e1100 */
[----:B------:R-:W-:-:S04]  /*80f0*/  ISETP.GT.AND P3, PT, R146, 0x12, PT ;  /* 0x000000129200780c */ /* 0x000fc80003f64270 */
[----:B0-----:R-:W-:Y:S02]  /*8100*/  @P0 IMAD.MOV.U32 R8, RZ, RZ, R116 ;  /* 0x000000ffff080224 */ /* 0x001fe400078e0074 */
[----:B------:R-:W-:Y:S01]  /*8110*/  @P0 IMAD.MOV.U32 R9, RZ, RZ, R117 ;  /* 0x000000ffff090224 */ /* 0x000fe200078e0075 */
[----:B------:R-:W-:Y:S01]  /*8120*/  ISETP.GT.AND P4, PT, R146, 0x13, PT ;  /* 0x000000139200780c */ /* 0x000fe20003f84270 */
[----:B------:R-:W4:Y:S04]  /*8130*/  LDL R117, [R1+0x470] ;  /* 0x0004700001757983 */ /* 0x000f280000100800 */
[----:B------:R2:W4:Y:S01]  /*8140*/  @P0 LDG.E.U8 R150, desc[UR14][R8.64] ;  /* 0x0000000e08960981 */ /* 0x000522000c1e1100 */
[----:B------:R-:W-:Y:S02]  /*8150*/  PRMT R145, RZ, 0x7610, R145 ;  /* 0x00007610ff917816 */ /* 0x000fe40000000091 */
[----:B------:R-:W-:Y:S01]  /*8160*/  PRMT R141, RZ, 0x7610, R141 ;  /* 0x00007610ff8d7816 */ /* 0x000fe2000000008d */
[----:B------:R-:W4:Y:S01]  /*8170*/  LDL R116, [R1+0x474] ;  /* 0x0004740001747983 */ /* 0x000f220000100800 */
[----:B--2---:R-:W-:-:S03]  /*8180*/  @P2 IMAD.MOV.U32 R8, RZ, RZ, R2 ;  /* 0x000000ffff082224 */ /* 0x004fc600078e0002 */
[----:B------:R-:W2:Y:S01]  /*8190*/  LDL R2, [R1+0x47c] ;  /* 0x00047c0001027983 */ /* 0x000ea20000100800 */
[----:B---3--:R-:W-:-:S03]  /*81a0*/  @P2 IMAD.MOV.U32 R9, RZ, RZ, R3 ;  /* 0x000000ffff092224 */ /* 0x008fc600078e0003 */
[----:B------:R-:W3:Y:S04]  /*81b0*/  LDL R3, [R1+0x478] ;  /* 0x0004780001037983 */ /* 0x000ee80000100800 */
[----:B------:R0:W3:Y:S02]  /*81c0*/  @P2 LDG.E.U8 R145, desc[UR14][R8.64] ;  /* 0x0000000e08912981 */ /* 0x0000e4000c1e1100 */
[----:B0-----:R-:W-:Y:S02]  /*81d0*/  @P3 IMAD.MOV.U32 R8, RZ, RZ, R5 ;  /* 0x000000ffff083224 */ /* 0x001fe400078e0005 */
[----:B------:R-:W-:Y:S01]  /*81e0*/  @P3 IMAD.MOV.U32 R9, RZ, RZ, R6 ;  /* 0x000000ffff093224 */ /* 0x000fe200078e0006 */
[----:B------:R-:W-:Y:S01]  /*81f0*/  ISETP.GT.AND P1, PT, R146, 0x14, PT ;  /* 0x000000149200780c */ /* 0x000fe20003f24270 */
[----:B------:R-:W3:Y:S04]  /*8200*/  LDL R6, [R1+0x460] ;  /* 0x0004600001067983 */ /* 0x000ee80000100800 */
[----:B------:R4:W3:Y:S01]  /*8210*/  @P3 LDG.E.U8 R141, desc[UR14][R8.64] ;  /* 0x0000000e088d3981 */ /* 0x0008e2000c1e1100 */
[----:B------:R-:W-:-:S03]  /*8220*/  PRMT R152, RZ, 0x7610, R152 ;  /* 0x00007610ff987816 */ /* 0x000fc60000000098 */
[----:B------:R-:W3:Y:S01]  /*8230*/  LDL R5, [R1+0x464] ;  /* 0x0004640001057983 */ /* 0x000ee20000100800 */
[----:B----4-:R-:W-:-:S03]  /*8240*/  @P4 IMAD.MOV.U32 R8, RZ, RZ, R0 ;  /* 0x000000ffff084224 */ /* 0x010fc600078e0000 */
[----:B------:R-:W4:Y:S01]  /*8250*/  LDL R0, [R1+0x46c] ;  /* 0x00046c0001007983 */ /* 0x000f220000100800 */
[----:B------:R-:W-:-:S03]  /*8260*/  @P4 IMAD.MOV.U32 R9, RZ, RZ, R4 ;  /* 0x000000ffff094224 */ /* 0x000fc600078e0004 */
[----:B------:R-:W4:Y:S01]  /*8270*/  LDL R4, [R1+0x468] ;  /* 0x0004680001047983 */ /* 0x000f220000100800 */
[----:B------:R-:W-:-:S03]  /*8280*/  ISETP.GT.AND P0, PT, R146, 0x15, PT ;  /* 0x000000159200780c */ /* 0x000fc60003f04270 */
[----:B------:R2:W4:Y:S01]  /*8290*/  @P4 LDG.E.U8 R152, desc[UR14][R8.64] ;  /* 0x0000000e08984981 */ /* 0x000522000c1e1100 */
[----:B------:R-:W-:Y:S02]  /*82a0*/  PRMT R139, RZ, 0x7610, R139 ;  /* 0x00007610ff8b7816 */ /* 0x000fe4000000008b */
[----:B------:R-:W-:Y:S02]  /*82b0*/  ISETP.GT.AND P2, PT, R146, 0x16, PT ;  /* 0x000000169200780c */ /* 0x000fe40003f44270 */
[----:B------:R-:W-:Y:S01]  /*82c0*/  PRMT R144, RZ, 0x7610, R144 ;  /* 0x00007610ff907816 */ /* 0x000fe20000000090 */
[----:B--2---:R-:W-:Y:S02]  /*82d0*/  @P1 IMAD.MOV.U32 R8, RZ, RZ, R2 ;  /* 0x000000ffff081224 */ /* 0x004fe400078e0002 */
[----:B------:R-:W2:Y:S01]  /*82e0*/  LDL R2, [R1+0x45c] ;  /* 0x00045c0001027983 */ /* 0x000ea20000100800 */
[----:B---3--:R-:W-:-:S03]  /*82f0*/  @P1 IMAD.MOV.U32 R9, RZ, RZ, R3 ;  /* 0x000000ffff091224 */ /* 0x008fc600078e0003 */
[----:B------:R-:W3:Y:S04]  /*8300*/  LDL R3, [R1+0x458] ;  /* 0x0004580001037983 */ /* 0x000ee80000100800 */
[----:B------:R0:W3:Y:S02]  /*8310*/  @P1 LDG.E.U8 R139, desc[UR14][R8.64] ;  /* 0x0000000e088b1981 */ /* 0x0000e4000c1e1100 */
[----:B0-----:R-:W-:Y:S02]  /*8320*/  @P0 IMAD.MOV.U32 R8, RZ, RZ, R116 ;  /* 0x000000ffff080224 */ /* 0x001fe400078e0074 */
[----:B------:R-:W-:Y:S01]  /*8330*/  @P0 IMAD.MOV.U32 R9, RZ, RZ, R117 ;  /* 0x000000ffff090224 */ /* 0x000fe200078e0075 */
[C---:B------:R-:W-:Y:S01]  /*8340*/  ISETP.GT.AND P3, PT, R146.reuse, 0x17, PT ;  /* 0x000000179200780c */ /* 0x040fe20003f64270 */
[----:B------:R-:W3:Y:S04]  /*8350*/  LDL R117, [R1+0x448] ;  /* 0x0004480001757983 */ /* 0x000ee80000100800 */
[----:B------:R4:W3:Y:S01]  /*8360*/  @P0 LDG.E.U8 R144, desc[UR14][R8.64] ;  /* 0x0000000e08900981 */ /* 0x0008e2000c1e1100 */
[----:B------:R-:W-:-:S02]  /*8370*/  ISETP.GT.AND P4, PT, R146, 0x18, PT ;  /* 0x000000189200780c */ /* 0x000fc40003f84270 */
[----:B------:R-:W-:Y:S01]  /*8380*/  PRMT R154, RZ, 0x7610, R154 ;  /* 0x00007610ff9a7816 */ /* 0x000fe2000000009a */
[----:B------:R-:W3:Y:S01]  /*8390*/  LDL R116, [R1+0x44c] ;  /* 0x00044c0001747983 */ /* 0x000ee20000100800 */
[----:B----4-:R-:W-:-:S03]  /*83a0*/  @P2 IMAD.MOV.U32 R8, RZ, RZ, R0 ;  /* 0x000000ffff082224 */ /* 0x010fc600078e0000 */
[----:B------:R-:W4:Y:S01]  /*83b0*/  LDL R0, [R1+0x454] ;  /* 0x0004540001007983 */ /* 0x000f220000100800 */
[----:B------:R-:W-:-:S03]  /*83c0*/  @P2 IMAD.MOV.U32 R9, RZ, RZ, R4 ;  /* 0x000000ffff092224 */ /* 0x000fc600078e0004 */
[----:B------:R-:W4:Y:S01]  /*83d0*/  LDL R4, [R1+0x450] ;  /* 0x0004500001047983 */ /* 0x000f220000100800 */
[----:B------:R-:W-:-:S03]  /*83e0*/  PRMT R149, RZ, 0x7610, R149 ;  /* 0x00007610ff957816 */ /* 0x000fc60000000095 */
        /* <DEDUP_REMOVED lines=285> */
[----:B------:R2:W4:Y:S04]  /*95c0*/  @P3 LDG.E.U8 R95, desc[UR14][R8.64] ;  /* 0x0000000e085f3981 */ /* 0x000528000c1e1100 */
[----:B------:R-:W4:Y:S01]  /*95d0*/  LDL R5, [R1+0x2fc] ;  /* 0x0002fc0001057983 */ /* 0x000f220000100800 */
[----:B------:R-:W-:Y:S01]  /*95e0*/  PRMT R18, RZ, 0x7610, R18 ;  /* 0x00007610ff127816 */ /* 0x000fe20000000012 */
[----:B--2---:R-:W-:-:S02]  /*95f0*/  @P4 IMAD.MOV.U32 R8, RZ, RZ, R2 ;  /* 0x000000ffff084224 */ /* 0x004fc400078e0002 */
        /* <DEDUP_REMOVED lines=13> */
[----:B------:R-:W-:-:S02]  /*96d0*/  ISETP.GT.AND P3, PT, R146, 0x44, PT ;  /* 0x000000449200780c */ /* 0x000fc40003f64270 */
[----:B------:R-:W-:Y:S02]  /*96e0*/  PRMT R96, RZ, 0x7610, R96 ;  /* 0x00007610ff607816 */ /* 0x000fe40000000060 */
        /* <DEDUP_REMOVED lines=14> */
[----:B------:R-:W3:Y:S04]  /*97d0*/  LDL R5, [R1+0x2e4] ;  /* 0x0002e40001057983 */ /* 0x000ee80000100800 */
[----:B------:R-:W3:Y:S04]  /*97e0*/  LDL R6, [R1+0x2e0] ;  /* 0x0002e00001067983 */ /* 0x000ee80000100800 */
[----:B------:R4:W3:Y:S02]  /*97f0*/  @P3 LDG.E.U8 R16, desc[UR14][R8.64] ;  /* 0x0000000e08103981 */ /* 0x0008e4000c1e1100 */
[----:B----4-:R-:W-:-:S02]  /*9800*/  @P4 IMAD.MOV.U32 R8, RZ, RZ, R0 ;  /* 0x000000ffff084224 */ /* 0x010fc400078e0000 */
        /* <DEDUP_REMOVED lines=18> */
[----:B------:R-:W3:Y:S01]  /*9930*/  LDL R5, [R1+0x2c4] ;  /* 0x0002c40001057983 */ /* 0x000ee20000100800 */
[----:B------:R-:W-:-:S03]  /*9940*/  @P0 IMAD.MOV.U32 R9, RZ, RZ, R6 ;  /* 0x000000ffff090224 */ /* 0x000fc600078e0006 */
[----:B------:R-:W3:Y:S04]  /*9950*/  LDL R6, [R1+0x2c0] ;  /* 0x0002c00001067983 */ /* 0x000ee80000100800 */
[----:B------:R0:W3:Y:S02]  /*9960*/  @P0 LDG.E.U8 R97, desc[UR14][R8.64] ;  /* 0x0000000e08610981 */ /* 0x0000e4000c1e1100 */
[----:B0-----:R-:W-:Y:S02]  /*9970*/  @P2 IMAD.MOV.U32 R8, RZ, RZ, R116 ;  /* 0x000000ffff082224 */ /* 0x001fe400078e0074 */
[----:B------:R-:W-:Y:S01]  /*9980*/  @P2 IMAD.MOV.U32 R9, RZ, RZ, R117 ;  /* 0x000000ffff092224 */ /* 0x000fe200078e0075 */
[----:B------:R-:W-:Y:S01]  /*9990*/  ISETP.GT.AND P4, PT, R146, 0x4a, PT ;  /* 0x0000004a9200780c */ /* 0x000fe20003f84270 */
[----:B------:R-:W3:Y:S04]  /*99a0*/  LDL R117, [R1+0x2a8] ;  /* 0x0002a80001757983 */ /* 0x000ee80000100800 */
[----:B------:R4:W3:Y:S01]  /*99b0*/  @P2 LDG.E.U8 R14, desc[UR14][R8.64] ;  /* 0x0000000e080e2981 */ /* 0x0008e2000c1e1100 */
[----:B------:R-:W-:-:S02]  /*99c0*/  PRMT R104, RZ, 0x7610, R104 ;  /* 0x00007610ff687816 */ /* 0x000fc40000000068 */
[----:B------:R-:W-:Y:S01]  /*99d0*/  ISETP.GT.AND P1, PT, R146, 0x4b, PT ;  /* 0x0000004b9200780c */ /* 0x000fe20003f24270 */
[----:B------:R-:W3:Y:S01]  /*99e0*/  LDL R116, [R1+0x2ac] ;  /* 0x0002ac0001747983 */ /* 0x000ee20000100800 */
[----:B----4-:R-:W-:Y:S02]  /*99f0*/  @P3 IMAD.MOV.U32 R8, RZ, RZ, R0 ;  /* 0x000000ffff083224 */ /* 0x010fe400078e0000 */
[----:B------:R-:W-:Y:S01]  /*9a00*/  @P3 IMAD.MOV.U32 R9, RZ, RZ, R4 ;  /* 0x000000ffff093224 */ /* 0x000fe200078e0004 */
[----:B------:R-:W4:Y:S04]  /*9a10*/  LDL R0, [R1+0x2bc] ;  /* 0x0002bc0001007983 */ /* 0x000f280000100800 */
[----:B------:R-:W4:Y:S04]  /*9a20*/  LDL R4, [R1+0x2b8] ;  /* 0x0002b80001047983 */ /* 0x000f280000100800 */
[----:B------:R2:W4:Y:S01]  /*9a30*/  @P3 LDG.E.U8 R104, desc[UR14][R8.64] ;  /* 0x0000000e08683981 */ /* 0x000522000c1e1100 */
[----:B------:R-:W-:-:S02]  /*9a40*/  PRMT R13, RZ, 0x7610, R13 ;  /* 0x00007610ff0d7816 */ /* 0x000fc4000000000d */
        /* <DEDUP_REMOVED lines=19> */
[----:B------:R-:W-:Y:S02]  /*9b80*/  ISETP.GT.AND P4, PT, R146, 0x4f, PT ;  /* 0x0000004f9200780c */ /* 0x000fe40003f84270 */
[----:B------:R2:W4:Y:S01]  /*9b90*/  @P0 LDG.E.U8 R12, desc[UR14][R8.64] ;  /* 0x0000000e080c0981 */ /* 0x000522000c1e1100 */
[----:B------:R-:W-:-:S02]  /*9ba0*/  PRMT R105, RZ, 0x7610, R105 ;  /* 0x00007610ff697816 */ /* 0x000fc40000000069 */
        /* <DEDUP_REMOVED lines=10> */
[----:B------:R-:W3:Y:S04]  /*9c50*/  LDL R116, [R1+0x28c] ;  /* 0x00028c0001747983 */ /* 0x000ee80000100800 */
[----:B------:R0:W3:Y:S04]  /*9c60*/  @P3 LDG.E.U8 R11, desc[UR14][R8.64] ;  /* 0x0000000e080b3981 */ /* 0x0000e8000c1e1100 */
[----:B------:R-:W3:Y:S01]  /*9c70*/  LDL R117, [R1+0x288] ;  /* 0x0002880001757983 */ /* 0x000ee20000100800 */
[----:B0-----:R-:W-:-:S02]  /*9c80*/  @P4 IMAD.MOV.U32 R8, RZ, RZ, R5 ;  /* 0x000000ffff084224 */ /* 0x001fc400078e0005 */
[----:B------:R-:W-:Y:S01]  /*9c90*/  @P4 IMAD.MOV.U32 R9, RZ, RZ, R6 ;  /* 0x000000ffff094224 */ /* 0x000fe200078e0006 */
[C---:B------:R-:W-:Y:S01]  /*9ca0*/  ISETP.GT.AND P0, PT, R146.reuse, 0x51, PT ;  /* 0x000000519200780c */ /* 0x040fe20003f04270 */
[----:B------:R-:W3:Y:S04]  /*9cb0*/  LDL R6, [R1+0x268] ;  /* 0x0002680001067983 */ /* 0x000ee80000100800 */
[----:B------:R4:W3:Y:S01]  /*9cc0*/  @P4 LDG.E.U8 R99, desc[UR14][R8.64] ;  /* 0x0000000e08634981 */ /* 0x0008e2000c1e1100 */
[----:B------:R-:W-:Y:S02]  /*9cd0*/  PRMT R10, RZ, 0x7610, R10 ;  /* 0x00007610ff0a7816 */ /* 0x000fe4000000000a */
[----:B------:R-:W-:Y:S01]  /*9ce0*/  ISETP.GT.AND P2, PT, R146, 0x52, PT ;  /* 0x000000529200780c */ /* 0x000fe20003f44270 */
[----:B------:R-:W3:Y:S01]  /*9cf0*/  LDL R5, [R1+0x26c] ;  /* 0x00026c0001057983 */ /* 0x000ee20000100800 */
[----:B----4-:R-:W-:-:S03]  /*9d00*/  @P1 IMAD.MOV.U32 R8, RZ, RZ, R0 ;  /* 0x000000ffff081224 */ /* 0x010fc600078e0000 */
[----:B------:R-:W4:Y:S01]  /*9d10*/  LDL R0, [R1+0x284] ;  /* 0x0002840001007983 */ /* 0x000f220000100800 */
[----:B------:R-:W-:-:S03]  /*9d20*/  @P1 IMAD.MOV.U32 R9, RZ, RZ, R4 ;  /* 0x000000ffff091224 */ /* 0x000fc600078e0004 */
[----:B------:R-:W4:Y:S04]  /*9d30*/  LDL R4, [R1+0x280] ;  /* 0x0002800001047983 */ /* 0x000f280000100800 */
[----:B------:R2:W4:Y:S01]  /*9d40*/  @P1 LDG.E.U8 R10, desc[UR14][R8.64] ;  /* 0x0000000e080a1981 */ /* 0x000522000c1e1100 */
[----:B------:R-:W-:Y:S02]  /*9d50*/  PRMT R106, RZ, 0x7610, R106 ;  /* 0x00007610ff6a7816 */ /* 0x000fe4000000006a */
[----:B------:R-:W-:Y:S01]  /*9d60*/  ISETP.GT.AND P3, PT, R146, 0x53, PT ;  /* 0x000000539200780c */ /* 0x000fe20003f64270 */
[----:B--2---:R-:W-:Y:S02]  /*9d70*/  @P0 IMAD.MOV.U32 R8, RZ, RZ, R2 ;  /* 0x000000ffff080224 */ /* 0x004fe400078e0002 */
[----:B------:R-:W2:Y:S01]  /*9d80*/  LDL R2, [R1+0x27c] ;  /* 0x00027c0001027983 */ /* 0x000ea20000100800 */
[----:B---3--:R-:W-:-:S03]  /*9d90*/  @P0 IMAD.MOV.U32 R9, RZ, RZ, R3 ;  /* 0x000000ffff090224 */ /* 0x008fc600078e0003 */
[----:B------:R-:W3:Y:S04]  /*9da0*/  LDL R3, [R1+0x278] ;  /* 0x0002780001037983 */ /* 0x000ee80000100800 */
[----:B------:R0:W3:Y:S02]  /*9db0*/  @P0 LDG.E.U8 R106, desc[UR14][R8.64] ;  /* 0x0000000e086a0981 */ /* 0x0000e4000c1e1100 */
[----:B0-----:R-:W-:-:S06]  /*9dc0*/  PRMT R9, RZ, 0x7610, R9 ;  /* 0x00007610ff097816 */ /* 0x001fcc0000000009 */
        /* <DEDUP_REMOVED lines=9> */
[----:B------:R-:W-:Y:S01]  /*9e60*/  ISETP.GT.AND P1, PT, R146, 0x56, PT ;  /* 0x000000569200780c */ /* 0x000fe20003f24270 */
        /* <DEDUP_REMOVED lines=10> */
[----:B------:R-:W-:-:S05]  /*9f10*/  @P0 IMAD.MOV.U32 R117, RZ, RZ, R119 ;  /* 0x000000ffff750224 */ /* 0x000fca00078e0077 */
        /* <DEDUP_REMOVED lines=12> */
[----:B------:R-:W-:Y:S02]  /*9fe0*/  ISETP.GT.AND P1, PT, R146, 0x59, PT ;  /* 0x000000599200780c */ /* 0x000fe40003f24270 */
[----:B------:R-:W-:Y:S02]  /*9ff0*/  PRMT R7, RZ, 0x7610, R7 ;  /* 0x00007610ff077816 */ /* 0x000fe40000000007 */
[----:B------:R2:W4:Y:S05]  /*a000*/  @P2 LDG.E.U8 R101, desc[UR14][R116.64] ;  /* 0x0000000e74652981 */ /* 0x00052a000c1e1100 */
[----:B--2---:R-:W-:-:S02]  /*a010*/  @P0 IMAD.MOV.U32 R116, RZ, RZ, R2 ;  /* 0x000000ffff740224 */ /* 0x004fc400078e0002 */
[----:B------:R-:W2:Y:S01]  /*a020*/  LDL R2, [R1+0x23c] ;  /* 0x00023c0001027983 */ /* 0x000ea20000100800 */
[----:B---3--:R-:W-:-:S03]  /*a030*/  @P0 IMAD.MOV.U32 R117, RZ, RZ, R3 ;  /* 0x000000ffff750224 */ /* 0x008fc600078e0003 */
[----:B------:R-:W3:Y:S04]  /*a040*/  LDL R3, [R1+0x238] ;  /* 0x0002380001037983 */ /* 0x000ee80000100800 */
[----:B------:R0:W3:Y:S01]  /*a050*/  @P0 LDG.E.U8 R7, desc[UR14][R116.64] ;  /* 0x0000000e74070981 */ /* 0x0000e2000c1e1100 */
[----:B------:R-:W-:Y:S01]  /*a060*/  ISETP.GT.AND P0, PT, R146, 0x5a, PT ;  /* 0x0000005a9200780c */ /* 0x000fe20003f04270 */
[----:B0-----:R-:W-:Y:S02]  /*a070*/  @P1 IMAD.MOV.U32 R116, RZ, RZ, R5 ;  /* 0x000000ffff741224 */ /* 0x001fe400078e0005 */
[----:B------:R-:W3:Y:S01]  /*a080*/  LDL R5, [R1+0x234] ;  /* 0x0002340001057983 */ /* 0x000ee20000100800 */
[----:B------:R-:W-:-:S03]  /*a090*/  @P1 IMAD.MOV.U32 R117, RZ, RZ, R6 ;  /* 0x000000ffff751224 */ /* 0x000fc600078e0006 */
[----:B------:R-:W3:Y:S06]  /*a0a0*/  LDL R6, [R1+0x230] ;  /* 0x0002300001067983 */ /* 0x000eec0000100800 */
[----:B----4-:R-:W-:Y:S02]  /*a0b0*/  @P0 IMAD.MOV.U32 R118, RZ, RZ, R0 ;  /* 0x000000ffff760224 */ /* 0x010fe400078e0000 */
[----:B------:R-:W4:Y:S01]  /*a0c0*/  LDL R0, [R1+0x22c] ;  /* 0x00022c0001007983 */ /* 0x000f220000100800 */
[----:B------:R-:W-:-:S03]  /*a0d0*/  @P0 IMAD.MOV.U32 R119, RZ, RZ, R4 ;  /* 0x000000ffff770224 */ /* 0x000fc600078e0004 */
[----:B------:R-:W4:Y:S01]  /*a0e0*/  LDL R4, [R1+0x228] ;  /* 0x0002280001047983 */ /* 0x000f220000100800 */
[----:B------:R-:W-:-:S06]  /*a0f0*/  PRMT R111, RZ, 0x7610, R111 ;  /* 0x00007610ff6f7816 */ /* 0x000fcc000000006f */
[----:B------:R0:W4:Y:S01]  /*a100*/  @P1 LDG.E.U8 R111, desc[UR14][R116.64] ;  /* 0x0000000e746f1981 */ /* 0x000122000c1e1100 */
[----:B------:R-:W-:Y:S02]  /*a110*/  ISETP.GT.AND P1, PT, R146, 0x5b, PT ;  /* 0x0000005b9200780c */ /* 0x000fe40003f24270 */
[----:B0-----:R-:W-:-:S06]  /*a120*/  PRMT R116, RZ, 0x7610, R116 ;  /* 0x00007610ff747816 */ /* 0x001fcc0000000074 */
[----:B------:R0:W4:Y:S01]  /*a130*/  @P0 LDG.E.U8 R116, desc[UR14][R118.64] ;  /* 0x0000000e76740981 */ /* 0x000122000c1e1100 */
[----:B------:R-:W-:Y:S02]  /*a140*/  ISETP.GT.AND P0, PT, R146, 0x5c, PT ;  /* 0x0000005c9200780c */ /* 0x000fe40003f04270 */
[----:B------:R-:W-:Y:S02]  /*a150*/  PRMT R117, RZ, 0x7610, R117 ;  /* 0x00007610ff757816 */ /* 0x000fe40000000075 */
[----:B0-----:R-:W-:Y:S02]  /*a160*/  @P1 IMAD.MOV.U32 R118, RZ, RZ, R120 ;  /* 0x000000ffff761224 */ /* 0x001fe400078e0078 */
[----:B------:R-:W-:-:S05]  /*a170*/  @P1 IMAD.MOV.U32 R119, RZ, RZ, R121 ;  /* 0x000000ffff771224 */ /* 0x000fca00078e0079 */
[----:B------:R0:W4:Y:S01]  /*a180*/  @P1 LDG.E.U8 R117, desc[UR14][R118.64] ;  /* 0x0000000e76751981 */ /* 0x000122000c1e1100 */
[----:B------:R-:W-:Y:S02]  /*a190*/  ISETP.GT.AND P1, PT, R146, 0x5d, PT ;  /* 0x0000005d9200780c */ /* 0x000fe40003f24270 */
[----:B0-----:R-:W-:Y:S02]  /*a1a0*/  PRMT R118, RZ, 0x7610, R118 ;  /* 0x00007610ff767816 */ /* 0x001fe40000000076 */
[----:B------:R-:W-:Y:S01]  /*a1b0*/  PRMT R119, RZ, 0x7610, R119 ;  /* 0x00007610ff777816 */ /* 0x000fe20000000077 */
[----:B--2---:R-:W-:Y:S02]  /*a1c0*/  @P0 IMAD.MOV.U32 R120, RZ, RZ, R2 ;  /* 0x000000ffff780224 */ /* 0x004fe400078e0002 */
        /* <DEDUP_REMOVED lines=8> */
[----:B------:R-:W3:Y:S04]  /*a250*/  LDL R6, [R1+0x210] ;  /* 0x0002100001067983 */ /* 0x000ee80000100800 */
[----:B------:R0:W3:Y:S02]  /*a260*/  @P1 LDG.E.U8 R119, desc[UR14][R120.64] ;  /* 0x0000000e78771981 */ /* 0x0000e4000c1e1100 */
[----:B0-----:R-:W-:Y:S01]  /*a270*/  PRMT R120, RZ, 0x7610, R120 ;  /* 0x00007610ff787816 */ /* 0x001fe20000000078 */
[----:B----4-:R-:W-:Y:S02]  /*a280*/  @P0 IMAD.MOV.U32 R158, RZ, RZ, R0 ;  /* 0x000000ffff9e0224 */ /* 0x010fe400078e0000 */
[----:B------:R-:W4:Y:S01]  /*a290*/  LDL R0, [R1+0x20c] ;  /* 0x00020c0001007983 */ /* 0x000f220000100800 */
[----:B------:R-:W-:-:S03]  /*a2a0*/  @P0 IMAD.MOV.U32 R159, RZ, RZ, R4 ;  /* 0x000000ffff9f0224 */ /* 0x000fc600078e0004 */
[----:B------:R-:W4:Y:S04]  /*a2b0*/  LDL R4, [R1+0x208] ;  /* 0x0002080001047983 */ /* 0x000f280000100800 */
[----:B------:R0:W4:Y:S04]  /*a2c0*/  @P0 LDG.E.U8 R120, desc[UR14][R158.64] ;  /* 0x0000000e9e780981 */ /* 0x000128000c1e1100 */
[----:B------:R-:W0:Y:S04]  /*a2d0*/  LDL R158, [R1+0x220] ;  /* 0x00022000019e7983 */ /* 0x000e280000100800 */
[----:B------:R-:W0:Y:S01]  /*a2e0*/  LDL R159, [R1+0x224] ;  /* 0x00022400019f7983 */ /* 0x000e220000100800 */
[----:B------:R-:W-:-:S02]  /*a2f0*/  ISETP.GT.AND P1, PT, R146, 0x5f, PT ;  /* 0x0000005f9200780c */ /* 0x000fc40003f24270 */
[----:B------:R-:W-:Y:S02]  /*a300*/  ISETP.GT.AND P0, PT, R146, 0x60, PT ;  /* 0x000000609200780c */ /* 0x000fe40003f04270 */
[----:B------:R-:W-:Y:S02]  /*a310*/  PRMT R121, RZ, 0x7610, R121 ;  /* 0x00007610ff797816 */ /* 0x000fe40000000079 */
[----:B------:R-:W-:Y:S02]  /*a320*/  PRMT R169, RZ, 0x7610, R169 ;  /* 0x00007610ffa97816 */ /* 0x000fe400000000a9 */
[----:B------:R-:W-:Y:S02]  /*a330*/  PRMT R170, RZ, 0x7610, R170 ;  /* 0x00007610ffaa7816 */ /* 0x000fe400000000aa */
[----:B------:R-:W-:-:S03]  /*a340*/  PRMT R171, RZ, 0x7610, R171 ;  /* 0x00007610ffab7816 */ /* 0x000fc600000000ab */
[----:B0-----:R-:W-:-:S04]  /*a350*/  @P1 LOP3.LUT R159, R159, R158, RZ, 0x3c, !PT ;  /* 0x0000009e9f9f1212 */ /* 0x001fc800078e3cff */
[----:B------:R-:W-:-:S04]  /*a360*/  @P1 LOP3.LUT R158, R159, R158, RZ, 0x3c, !PT ;  /* 0x0000009e9f9e1212 */ /* 0x000fc800078e3cff */
[----:B------:R-:W-:-:S05]  /*a370*/  @P1 LOP3.LUT R159, R159, R158, RZ, 0x3c, !PT ;  /* 0x0000009e9f9f1212 */ /* 0x000fca00078e3cff */
[----:B------:R2:W4:Y:S01]  /*a380*/  @P1 LDG.E.U8 R121, desc[UR14][R158.64] ;  /* 0x0000000e9e791981 */ /* 0x000522000c1e1100 */
[C---:B------:R-:W-:Y:S01]  /*a390*/  ISETP.GT.AND P1, PT, R146.reuse, 0x61, PT ;  /* 0x000000619200780c */ /* 0x040fe20003f24270 */
[----:B--2---:R-:W-:Y:S02]  /*a3a0*/  @P0 IMAD.MOV.U32 R158, RZ, RZ, R2 ;  /* 0x000000ffff9e0224 */ /* 0x004fe400078e0002 */
[----:B---3--:R-:W-:Y:S01]  /*a3b0*/  @P0 IMAD.MOV.U32 R159, RZ, RZ, R3 ;  /* 0x000000ffff9f0224 */ /* 0x008fe200078e0003 */
[----:B------:R-:W2:Y:S04]  /*a3c0*/  LDL R2, [R1+0x1fc] ;  /* 0x0001fc0001027983 */ /* 0x000ea80000100800 */
[----:B------:R0:W3:Y:S01]  /*a3d0*/  @P0 LDG.E.U8 R169, desc[UR14][R158.64] ;  /* 0x0000000e9ea90981 */ /* 0x0000e2000c1e1100 */
[----:B------:R-:W-:-:S03]  /*a3e0*/  ISETP.GT.AND P0, PT, R146, 0x62, PT ;  /* 0x000000629200780c */ /* 0x000fc60003f04270 */
[----:B------:R-:W3:Y:S01]  /*a3f0*/  LDL R3, [R1+0x1f8] ;  /* 0x0001f80001037983 */ /* 0x000ee20000100800 */
[----:B0-----:R-:W-:Y:S02]  /*a400*/  @P1 IMAD.MOV.U32 R158, RZ, RZ, R5 ;  /* 0x000000ffff9e1224 */ /* 0x001fe400078e0005 */
[----:B------:R-:W-:Y:S01]  /*a410*/  @P1 IMAD.MOV.U32 R159, RZ, RZ, R6 ;  /* 0x000000ffff9f1224 */ /* 0x000fe200078e0006 */
[----:B------:R-:W3:Y:S04]  /*a420*/  LDL R5, [R1+0x1f4] ;  /* 0x0001f40001057983 */ /* 0x000ee80000100800 */
[----:B------:R4:W3:Y:S04]  /*a430*/  @P1 LDG.E.U8 R170, desc[UR14][R158.64] ;  /* 0x0000000e9eaa1981 */ /* 0x0008e8000c1e1100 */
[----:B------:R-:W3:Y:S01]  /*a440*/  LDL R6, [R1+0x1f0] ;  /* 0x0001f00001067983 */ /* 0x000ee20000100800 */
[----:B----4-:R-:W-:-:S02]  /*a450*/  @P0 IMAD.MOV.U32 R158, RZ, RZ, R0 ;  /* 0x000000ffff9e0224 */ /* 0x010fc400078e0000 */
[----:B------:R-:W-:Y:S01]  /*a460*/  @P0 IMAD.MOV.U32 R159, RZ, RZ, R4 ;  /* 0x000000ffff9f0224 */ /* 0x000fe200078e0004 */
[----:B------:R-:W4:Y:S04]  /*a470*/  LDL R0, [R1+0x1ec] ;  /* 0x0001ec0001007983 */ /* 0x000f280000100800 */
[----:B------:R0:W4:Y:S04]  /*a480*/  @P0 LDG.E.U8 R171, desc[UR14][R158.64] ;  /* 0x0000000e9eab0981 */ /* 0x000128000c1e1100 */
[----:B------:R-:W4:Y:S04]  /*a490*/  LDL R4, [R1+0x1e8] ;  /* 0x0001e80001047983 */ /* 0x000f280000100800 */
        /* <DEDUP_REMOVED lines=134> */
[----:B------:R-:W2:Y:S01]  /*ad00*/  LDL R3, [R1+0x158] ;  /* 0x0001580001037983 */ /* 0x000ea20000100800 */
[----:B0-----:R-:W-:Y:S02]  /*ad10*/  @P1 IMAD.MOV.U32 R158, RZ, RZ, R5 ;  /* 0x000000ffff9e1224 */ /* 0x001fe400078e0005 */
[----:B------:R-:W-:Y:S01]  /*ad20*/  @P1 IMAD.MOV.U32 R159, RZ, RZ, R6 ;  /* 0x000000ffff9f1224 */ /* 0x000fe200078e0006 */
[----:B------:R-:W3:Y:S04]  /*ad30*/  LDL R5, [R1+0x154] ;  /* 0x0001540001057983 */ /* 0x000ee80000100800 */
[----:B------:R4:W3:Y:S04]  /*ad40*/  @P1 LDG.E.U8 R190, desc[UR14][R158.64] ;  /* 0x0000000e9ebe1981 */ /* 0x0008e8000c1e1100 */
[----:B------:R-:W3:Y:S01]  /*ad50*/  LDL R6, [R1+0x150] ;  /* 0x0001500001067983 */ /* 0x000ee20000100800 */
[----:B----4-:R-:W-:-:S02]  /*ad60*/  @P0 IMAD.MOV.U32 R158, RZ, RZ, R0 ;  /* 0x000000ffff9e0224 */ /* 0x010fc400078e0000 */
[----:B------:R-:W-:Y:S01]  /*ad70*/  @P0 IMAD.MOV.U32 R159, RZ, RZ, R4 ;  /* 0x000000ffff9f0224 */ /* 0x000fe200078e0004 */
[C---:B------:R-:W-:Y:S01]  /*ad80*/  ISETP.GT.AND P1, PT, R146.reuse, 0x77, PT ;  /* 0x000000779200780c */ /* 0x040fe20003f24270 */
[----:B------:R-:W4:Y:S04]  /*ad90*/  LDL R4, [R1+0x148] ;  /* 0x0001480001047983 */ /* 0x000f280000100800 */
[----:B------:R0:W4:Y:S04]  /*ada0*/  @P0 LDG.E.U8 R191, desc[UR14][R158.64] ;  /* 0x0000000e9ebf0981 */ /* 0x000128000c1e1100 */
[----:B------:R-:W4:Y:S04]  /*adb0*/  LDL R0, [R1+0x14c] ;  /* 0x00014c0001007983 */ /* 0x000f280000100800 */
[----:B------:R-:W0:Y:S04]  /*adc0*/  LDL R158, [R1+0x160] ;  /* 0x00016000019e7983 */ /* 0x000e280000100800 */
[----:B------:R-:W0:Y:S01]  /*add0*/  LDL R159, [R1+0x164] ;  /* 0x00016400019f7983 */ /* 0x000e220000100800 */
[----:B------:R-:W-:-:S02]  /*ade0*/  ISETP.GT.AND P0, PT, R146, 0x78, PT ;  /* 0x000000789200780c */ /* 0x000fc40003f04270 */
[----:B------:R-:W-:Y:S02]  /*adf0*/  PRMT R192, RZ, 0x7610, R192 ;  /* 0x00007610ffc07816 */ /* 0x000fe400000000c0 */
[----:B------:R-:W-:Y:S02]  /*ae00*/  PRMT R193, RZ, 0x7610, R193 ;  /* 0x00007610ffc17816 */ /* 0x000fe400000000c1 */
[----:B------:R-:W-:Y:S02]  /*ae10*/  PRMT R194, RZ, 0x7610, R194 ;  /* 0x00007610ffc27816 */ /* 0x000fe400000000c2 */
[----:B0-----:R-:W-:-:S04]  /*ae20*/  @P1 LOP3.LUT R159, R159, R158, RZ, 0x3c, !PT ;  /* 0x0000009e9f9f1212 */ /* 0x001fc800078e3cff */
[----:B------:R-:W-:-:S04]  /*ae30*/  @P1 LOP3.LUT R158, R159, R158, RZ, 0x3c, !PT ;  /* 0x0000009e9f9e1212 */ /* 0x000fc800078e3cff */
[----:B------:R-:W-:-:S05]  /*ae40*/  @P1 LOP3.LUT R159, R159, R158, RZ, 0x3c, !PT ;  /* 0x0000009e9f9f1212 */ /* 0x000fca00078e3cff */
[----:B------:R2:W4:Y:S02]  /*ae50*/  @P1 LDG.E.U8 R192, desc[UR14][R158.64] ;  /* 0x0000000e9ec01981 */ /* 0x000524000c1e1100 */
[----:B--2---:R-:W-:Y:S02]  /*ae60*/  @P0 IMAD.MOV.U32 R159, RZ, RZ, R3 ;  /* 0x000000ffff9f0224 */ /* 0x004fe400078e0003 */
[----:B------:R-:W2:Y:S01]  /*ae70*/  LDL R3, [R1+0x140] ;  /* 0x0001400001037983 */ /* 0x000ea20000100800 */
[----:B------:R-:W-:-:S03]  /*ae80*/  @P0 IMAD.MOV.U32 R158, RZ, RZ, R2 ;  /* 0x000000ffff9e0224 */ /* 0x000fc600078e0002 */
[----:B------:R-:W2:Y:S01]  /*ae90*/  LDL R2, [R1+0x144] ;  /* 0x0001440001027983 */ /* 0x000ea20000100800 */
[----:B------:R-:W-:-:S03]  /*aea0*/  ISETP.GT.AND P1, PT, R146, 0x79, PT ;  /* 0x000000799200780c */ /* 0x000fc60003f24270 */
[----:B------:R3:W2:Y:S01]  /*aeb0*/  @P0 LDG.E.U8 R193, desc[UR14][R158.64] ;  /* 0x0000000e9ec10981 */ /* 0x0006a2000c1e1100 */
[----:B------:R-:W-:-:S09]  /*aec0*/  ISETP.GT.AND P0, PT, R146, 0x7a, PT ;  /* 0x0000007a9200780c */ /* 0x000fd20003f04270 */
[----:B---3--:R-:W-:Y:S02]  /*aed0*/  @P1 IMAD.MOV.U32 R158, RZ, RZ, R5 ;  /* 0x000000ffff9e1224 */ /* 0x008fe400078e0005 */
[----:B------:R-:W-:Y:S01]  /*aee0*/  @P1 IMAD.MOV.U32 R159, RZ, RZ, R6 ;  /* 0x000000ffff9f1224 */ /* 0x000fe200078e0006 */
[----:B------:R-:W3:Y:S04]  /*aef0*/  LDL R5, [R1+0x13c] ;  /* 0x00013c0001057983 */ /* 0x000ee80000100800 */
[----:B------:R-:W3:Y:S01]  /*af00*/  LDL R6, [R1+0x138] ;  /* 0x0001380001067983 */ /* 0x000ee20000100800 */
[----:B------:R-:W-:-:S03]  /*af10*/  PRMT R195, RZ, 0x7610, R195 ;  /* 0x00007610ffc37816 */ /* 0x000fc600000000c3 */
[----:B------:R4:W3:Y:S02]  /*af20*/  @P1 LDG.E.U8 R194, desc[UR14][R158.64] ;  /* 0x0000000e9ec21981 */ /* 0x0008e4000c1e1100 */
[----:B----4-:R-:W-:Y:S02]  /*af30*/  @P0 IMAD.MOV.U32 R158, RZ, RZ, R0 ;  /* 0x000000ffff9e0224 */ /* 0x010fe400078e0000 */
[----:B------:R-:W-:Y:S01]  /*af40*/  @P0 IMAD.MOV.U32 R159, RZ, RZ, R4 ;  /* 0x000000ffff9f0224 */ /* 0x000fe200078e0004 */
[----:B------:R-:W4:Y:S04]  /*af50*/  LDL R0, [R1+0x134] ;  /* 0x0001340001007983 */ /* 0x000f280000100800 */
[----:B------:R-:W4:Y:S04]  /*af60*/  LDL R4, [R1+0x130] ;  /* 0x0001300001047983 */ /* 0x000f280000100800 */
[----:B------:R2:W4:Y:S01]  /*af70*/  @P0 LDG.E.U8 R195, desc[UR14][R158.64] ;  /* 0x0000000e9ec30981 */ /* 0x000522000c1e1100 */
[----:B------:R-:W-:-:S02]  /*af80*/  ISETP.GT.AND P0, PT, R146, 0x7b, PT ;  /* 0x0000007b9200780c */ /* 0x000fc40003f04270 */
[----:B------:R-:W-:Y:S02]  /*af90*/  LOP3.LUT R168, R168, 0xffff, RZ, 0xc0, !PT ;  /* 0x0000ffffa8a87812 */ /* 0x000fe400078ec0ff */
[----:B------:R-:W-:-:S09]  /*afa0*/  LOP3.LUT R167, R167, 0xffff, RZ, 0xc0, !PT ;  /* 0x0000ffffa7a77812 */ /* 0x000fd200078ec0ff */
[----:B--2---:R-:W-:Y:S02]  /*afb0*/  @P0 IMAD.MOV.U32 R159, RZ, RZ, R3 ;  /* 0x000000ffff9f0224 */ /* 0x004fe400078e0003 */
[----:B------:R-:W2:Y:S01]  /*afc0*/  LDL R3, [R1+0x128] ;  /* 0x0001280001037983 */ /* 0x000ea20000100800 */
[--C-:B------:R-:W-:Y:S01]  /*afd0*/  PRMT R168, R168, 0x3340, R167.reuse ;  /* 0x00003340a8a87816 */ /* 0x100fe200000000a7 */
[----:B------:R-:W-:Y:S01]  /*afe0*/  @P0 IMAD.MOV.U32 R158, RZ, RZ, R2 ;  /* 0x000000ffff9e0224 */ /* 0x000fe200078e0002 */
[----:B------:R-:W-:Y:S01]  /*aff0*/  PRMT R167, RZ, 0x7610, R167 ;  /* 0x00007610ffa77816 */ /* 0x000fe200000000a7 */
[----:B------:R-:W2:Y:S05]  /*b000*/  LDL R2, [R1+0x12c] ;  /* 0x00012c0001027983 */ /* 0x000eaa0000100800 */
[----:B------:R3:W2:Y:S01]  /*b010*/  @P0 LDG.E.U8 R167, desc[UR14][R158.64] ;  /* 0x0000000e9ea70981 */ /* 0x0006a2000c1e1100 */
[----:B------:R-:W-:-:S02]  /*b020*/  ISETP.GT.AND P0, PT, R146, 0x7c, PT ;  /* 0x0000007c9200780c */ /* 0x000fc40003f04270 */
[----:B------:R-:W-:Y:S02]  /*b030*/  LOP3.LUT R166, R166, 0xffff, RZ, 0xc0, !PT ;  /* 0x0000ffffa6a67812 */ /* 0x000fe400078ec0ff */
[----:B------:R-:W-:-:S04]  /*b040*/  LOP3.LUT R165, R165, 0xffff, RZ, 0xc0, !PT ;  /* 0x0000ffffa5a57812 */ /* 0x000fc800078ec0ff */
[--C-:B------:R-:W-:Y:S02]  /*b050*/  PRMT R166, R166, 0x3340, R165.reuse ;  /* 0x00003340a6a67816 */ /* 0x100fe400000000a5 */
[----:B------:R-:W-:-:S03]  /*b060*/  PRMT R165, RZ, 0x7610, R165 ;  /* 0x00007610ffa57816 */ /* 0x000fc600000000a5 */
[----:B---3--:R-:W-:Y:S02]  /*b070*/  @P0 IMAD.MOV.U32 R158, RZ, RZ, R5 ;  /* 0x000000ffff9e0224 */ /* 0x008fe400078e0005 */
[----:B------:R-:W-:-:S05]  /*b080*/  @P0 IMAD.MOV.U32 R159, RZ, RZ, R6 ;  /* 0x000000ffff9f0224 */ /* 0x000fca00078e0006 */
[----:B------:R4:W3:Y:S01]  /*b090*/  @P0 LDG.E.U8 R165, desc[UR14][R158.64] ;  /* 0x0000000e9ea50981 */ /* 0x0008e2000c1e1100 */
[----:B------:R-:W-:Y:S02]  /*b0a0*/  ISETP.GT.AND P0, PT, R146, 0x7d, PT ;  /* 0x0000007d9200780c */ /* 0x000fe40003f04270 */
[----:B------:R-:W-:Y:S02]  /*b0b0*/  LOP3.LUT R164, R164, 0xffff, RZ, 0xc0, !PT ;  /* 0x0000ffffa4a47812 */ /* 0x000fe400078ec0ff */
[----:B------:R-:W-:-:S04]  /*b0c0*/  LOP3.LUT R163, R163, 0xffff, RZ, 0xc0, !PT ;  /* 0x0000ffffa3a37812 */ /* 0x000fc800078ec0ff */
[--C-:B------:R-:W-:Y:S02]  /*b0d0*/  PRMT R164, R164, 0x3340, R163.reuse ;  /* 0x00003340a4a47816 */ /* 0x100fe400000000a3 */
[----:B------:R-:W-:-:S03]  /*b0e0*/  PRMT R163, RZ, 0x7610, R163 ;  /* 0x00007610ffa37816 */ /* 0x000fc600000000a3 */
[----:B----4-:R-:W-:Y:S02]  /*b0f0*/  @P0 IMAD.MOV.U32 R158, RZ, RZ, R0 ;  /* 0x000000ffff9e0224 */ /* 0x010fe400078e0000 */
[----:B------:R-:W-:Y:S01]  /*b100*/  @P0 IMAD.MOV.U32 R159, RZ, RZ, R4 ;  /* 0x000000ffff9f0224 */ /* 0x000fe200078e0004 */
[----:B------:R-:W4:Y:S04]  /*b110*/  LDL R0, [R1+0x124] ;  /* 0x0001240001007983 */ /* 0x000f280000100800 */
[----:B------:R2:W3:Y:S01]  /*b120*/  @P0 LDG.E.U8 R163, desc[UR14][R158.64] ;  /* 0x0000000e9ea30981 */ /* 0x0004e2000c1e1100 */
[----:B------:R-:W-:-:S13]  /*b130*/  ISETP.GT.AND P0, PT, R146, 0x7e, PT ;  /* 0x0000007e9200780c */ /* 0x000fda0003f04270 */
[----:B--2---:R-:W-:Y:S02]  /*b140*/  @P0 IMAD.MOV.U32 R159, RZ, RZ, R3 ;  /* 0x000000ffff9f0224 */ /* 0x004fe400078e0003 */
[----:B------:R-:W2:Y:S01]  /*b150*/  LDL R3, [R1+0x120] ;  /* 0x0001200001037983 */ /* 0x000ea20000100800 */
[----:B------:R-:W-:Y:S02]  /*b160*/  LOP3.LUT R161, R161, 0xffff, RZ, 0xc0, !PT ;  /* 0x0000ffffa1a17812 */ /* 0x000fe400078ec0ff */
[----:B------:R-:W-:Y:S01]  /*b170*/  LOP3.LUT R162, R162, 0xffff, RZ, 0xc0, !PT ;  /* 0x0000ffffa2a27812 */ /* 0x000fe200078ec0ff */
[----:B------:R-:W-:Y:S01]  /*b180*/  @P0 IMAD.MOV.U32 R158, RZ, RZ, R2 ;  /* 0x000000ffff9e0224 */ /* 0x000fe200078e0002 */
[----:B------:R-:W-:Y:S01]  /*b190*/  LOP3.LUT R160, R160, 0xffff, RZ, 0xc0, !PT ;  /* 0x0000ffffa0a07812 */ /* 0x000fe200078ec0ff */
[----:B------:R-:W3:Y:S01]  /*b1a0*/  LDL R2, [R1+0x554] ;  /* 0x0005540001027983 */ /* 0x000ee20000100800 */
[----:B------:R-:W-:Y:S02]  /*b1b0*/  PRMT R162, R161, 0x3340, R162 ;  /* 0x00003340a1a27816 */ /* 0x000fe400000000a2 */
[----:B------:R-:W-:-:S02]  /*b1c0*/  PRMT R161, RZ, 0x7610, R161 ;  /* 0x00007610ffa17816 */ /* 0x000fc400000000a1 */
[----:B------:R-:W-:-:S04]  /*b1d0*/  LOP3.LUT R157, R157, 0xffff, RZ, 0xc0, !PT ;  /* 0x0000ffff9d9d7812 */ /* 0x000fc800078ec0ff */
[----:B------:R-:W3:Y:S01]  /*b1e0*/  @P0 LDG.E.U8 R161, desc[UR14][R158.64] ;  /* 0x0000000e9ea10981 */ /* 0x000ee2000c1e1100 */
[----:B------:R-:W-:Y:S02]  /*b1f0*/  ISETP.GT.AND P0, PT, R146, 0x7f, PT ;  /* 0x0000007f9200780c */ /* 0x000fe40003f04270 */
[----:B------:R-:W-:Y:S02]  /*b200*/  LOP3.LUT R113, R113, 0xffff, RZ, 0xc0, !PT ;  /* 0x0000ffff71717812 */ /* 0x000fe400078ec0ff */
[----:B------:R-:W-:Y:S02]  /*b210*/  LOP3.LUT R156, R156, 0xffff, RZ, 0xc0, !PT ;  /* 0x0000ffff9c9c7812 */ /* 0x000fe400078ec0ff */
[----:B------:R-:W-:Y:S02]  /*b220*/  PRMT R160, R160, 0x3340, R157 ;  /* 0x00003340a0a07816 */ /* 0x000fe4000000009d */
[----:B------:R-:W-:Y:S02]  /*b230*/  LOP3.LUT R112, R112, 0xffff, RZ, 0xc0, !PT ;  /* 0x0000ffff70707812 */ /* 0x000fe400078ec0ff */
[----:B------:R-:W-:-:S02]  /*b240*/  LOP3.LUT R114, R114, 0xffff, RZ, 0xc0, !PT ;  /* 0x0000ffff72727812 */ /* 0x000fc400078ec0ff */
[----:B------:R-:W-:Y:S02]  /*b250*/  PRMT R157, R113, 0x3340, R156 ;  /* 0x00003340719d7816 */ /* 0x000fe4000000009c */
[----:B------:R-:W-:Y:S02]  /*b260*/  PRMT R156, R112, 0x3340, R114 ;  /* 0x00003340709c7816 */ /* 0x000fe40000000072 */
[----:B------:R-:W-:Y:S02]  /*b270*/  PRMT R114, R160, 0x5410, R157 ;  /* 0x00005410a0727816 */ /* 0x000fe4000000009d */
[----:B------:R-:W-:Y:S02]  /*b280*/  LOP3.LUT R115, R115, 0xffff, RZ, 0xc0, !PT ;  /* 0x0000ffff73737812 */ /* 0x000fe400078ec0ff */
[----:B------:R-:W-:-:S04]  /*b290*/  LOP3.LUT R155, R155, 0xffff, RZ, 0xc0, !PT ;  /* 0x0000ffff9b9b7812 */ /* 0x000fc800078ec0ff */
[----:B------:R-:W-:-:S04]  /*b2a0*/  PRMT R115, R115, 0x3340, R155 ;  /* 0x0000334073737816 */ /* 0x000fc8000000009b */
[----:B------:R-:W-:Y:S01]  /*b2b0*/  PRMT R115, R156, 0x5410, R115 ;  /* 0x000054109c737816 */ /* 0x000fe20000000073 */
[----:B----4-:R-:W-:Y:S02]  /*b2c0*/  @P0 IMAD.MOV.U32 R156, RZ, RZ, R0 ;  /* 0x000000ffff9c0224 */ /* 0x010fe400078e0000 */
[----:B------:R-:W0:Y:S01]  /*b2d0*/  S2R R0, SR_TID.X ;  /* 0x0000000000007919 */ /* 0x000e220000002100 */
[----:B--2---:R-:W-:Y:S02]  /*b2e0*/  @P0 IMAD.MOV.U32 R157, RZ, RZ, R3 ;  /* 0x000000ffff9d0224 */ /* 0x004fe400078e0003 */
[----:B------:R-:W2:Y:S01]  /*b2f0*/  LDL R3, [R1+0x574] ;  /* 0x0005740001037983 */ /* 0x000ea20000100800 */
[----:B------:R-:W-:-:S06]  /*b300*/  PRMT R155, RZ, 0x7610, R155 ;  /* 0x00007610ff9b7816 */ /* 0x000fcc000000009b */
[----:B------:R-:W4:Y:S01]  /*b310*/  @P0 LDG.E.U8 R155, desc[UR14][R156.64] ;  /* 0x0000000e9c9b0981 */ /* 0x000f22000c1e1100 */
[----:B0-----:R-:W-:Y:S02]  /*b320*/  LOP3.LUT R0, R0, 0x7f, RZ, 0xc0, !PT ;  /* 0x0000007f00007812 */ /* 0x001fe400078ec0ff */
[----:B------:R-:W-:Y:S02]  /*b330*/  PRMT R112, R168, 0x5410, R166 ;  /* 0x00005410a8707816 */ /* 0x000fe400000000a6 */
[----:B------:R-:W-:Y:S01]  /*b340*/  PRMT R113, R164, 0x5410, R162 ;  /* 0x00005410a4717816 */ /* 0x000fe200000000a2 */
[----:B------:R-:W-:Y:S01]  /*b350*/  BAR.SYNC.DEFER_BLOCKING 0x0 ;  /* 0x0000000000007b1d */ /* 0x000fe20000010000 */
[----:B------:R-:W-:Y:S02]  /*b360*/  LOP3.LUT R150, R150, 0xffff, RZ, 0xc0, !PT ;  /* 0x0000ffff96967812 */ /* 0x000fe400078ec0ff */
[----:B------:R-:W-:Y:S02]  /*b370*/  LOP3.LUT R145, R145, 0xffff, RZ, 0xc0, !PT ;  /* 0x0000ffff91917812 */ /* 0x000fe400078ec0ff */
[----:B------:R-:W-:-:S02]  /*b380*/  LOP3.LUT R141, R141, 0xffff, RZ, 0xc0, !PT ;  /* 0x0000ffff8d8d7812 */ /* 0x000fc400078ec0ff */
[----:B------:R-:W-:Y:S02]  /*b390*/  LOP3.LUT R152, R152, 0xffff, RZ, 0xc0, !PT ;  /* 0x0000ffff98987812 */ /* 0x000fe400078ec0ff */
[----:B------:R-:W-:Y:S02]  /*b3a0*/  LOP3.LUT R139, R139, 0xffff, RZ, 0xc0, !PT ;  /* 0x0000ffff8b8b7812 */ /* 0x000fe400078ec0ff */
[----:B------:R-:W-:Y:S02]  /*b3b0*/  LOP3.LUT R144, R144, 0xffff, RZ, 0xc0, !PT ;  /* 0x0000ffff90907812 */ /* 0x000fe400078ec0ff */
        /* <DEDUP_REMOVED lines=10> */
[----:B------:R-:W-:Y:S01]  /*b460*/  ISETP.GE.AND P0, PT, R0, R146, PT ;  /* 0x000000920000720c */ /* 0x000fe20003f06270 */
[----:B---3--:R0:W-:Y:S01]  /*b470*/  STS.128 [R2+UR12], R112 ;  /* 0x0000007002007988 */ /* 0x0081e20008000c0c */
[----:B------:R-:W-:Y:S02]  /*b480*/  PRMT R145, R150, 0x3340, R145 ;  /* 0x0000334096917816 */ /* 0x000fe40000000091 */
[----:B------:R-:W-:Y:S01]  /*b490*/  PRMT R139, R139, 0x3340, R144 ;  /* 0x000033408b8b7816 */ /* 0x000fe20000000090 */
[----:B------:R-:W3:Y:S01]  /*b4a0*/  LDL R0, [R1+0x11c] ;  /* 0x00011c0001007983 */ /* 0x000ee20000100800 */
[----:B------:R-:W-:Y:S02]  /*b4b0*/  PRMT R138, R138, 0x3340, R143 ;  /* 0x000033408a8a7816 */ /* 0x000fe4000000008f */
[----:B------:R-:W-:-:S02]  /*b4c0*/  PRMT R142, R153, 0x3340, R142 ;  /* 0x00003340998e7816 */ /* 0x000fc4000000008e */
[----:B0-----:R-:W-:Y:S01]  /*b4d0*/  PRMT R112, R141, 0x3340, R152 ;  /* 0x000033408d707816 */ /* 0x001fe20000000098 */
[----:B------:R-:W4:Y:S01]  /*b4e0*/  LDL R2, [R1+0x118] ;  /* 0x0001180001027983 */ /* 0x000f220000100800 */
[----:B------:R-:W-:Y:S02]  /*b4f0*/  PRMT R113, R154, 0x3340, R149 ;  /* 0x000033409a717816 */ /* 0x000fe40000000095 */
[----:B------:R-:W-:Y:S02]  /*b500*/  PRMT R114, R140, 0x3340, R151 ;  /* 0x000033408c727816 */ /* 0x000fe40000000097 */
[----:B------:R-:W-:Y:S02]  /*b510*/  PRMT R115, R147, 0x3340, R148 ;  /* 0x0000334093737816 */ /* 0x000fe40000000094 */
[----:B------:R-:W-:Y:S02]  /*b520*/  PRMT R112, R145, 0x5410, R112 ;  /* 0x0000541091707816 */ /* 0x000fe40000000070 */
[----:B------:R-:W-:-:S02]  /*b530*/  PRMT R113, R139, 0x5410, R113 ;  /* 0x000054108b717816 */ /* 0x000fc40000000071 */
[----:B------:R-:W-:Y:S02]  /*b540*/  PRMT R114, R138, 0x5410, R114 ;  /* 0x000054108a727816 */ /* 0x000fe40000000072 */
[----:B------:R-:W-:Y:S02]  /*b550*/  PRMT R115, R142, 0x5410, R115 ;  /* 0x000054108e737816 */ /* 0x000fe40000000073 */
[----:B------:R-:W-:-:S03]  /*b560*/  PRMT R138, RZ, 0x7610, R138 ;  /* 0x00007610ff8a7816 */ /* 0x000fc6000000008a */
[----:B--2---:R0:W-:Y:S02]  /*b570*/  STS.128 [R3+UR12], R112 ;  /* 0x0000007003007988 */ /* 0x0041e40008000c0c */
[----:B0-----:R-:W-:Y:S02]  /*b580*/  @!P0 IMAD.MOV.U32 R112, RZ, RZ, R198 ;  /* 0x000000ffff708224 */ /* 0x001fe400078e00c6 */
[----:B------:R-:W-:-:S05]  /*b590*/  @!P0 IMAD.MOV.U32 R113, RZ, RZ, R197 ;  /* 0x000000ffff718224 */ /* 0x000fca00078e00c5 */
[----:B------:R3:W2:Y:S04]  /*b5a0*/  @!P0 LDG.E.U8 R138, desc[UR14][R112.64] ;  /* 0x0000000e708a8981 */ /* 0x0006a8000c1e1100 */
[----:B------:R-:W-:Y:S04]  /*b5b0*/  STL [R1+0x5a8], R198 ;  /* 0x0005a8c601007387 */ /* 0x000fe80000100800 */
[----:B------:R-:W-:Y:S01]  /*b5c0*/  STL [R1+0x5a4], R197 ;  /* 0x0005a4c501007387 */ /* 0x000fe20000100800 */
[----:B---3--:R-:W-:Y:S02]  /*b5d0*/  @!P0 IMAD.MOV.U32 R112, RZ, RZ, R0 ;  /* 0x000000ffff708224 */ /* 0x008fe400078e0000 */
[----:B----4-:R-:W-:Y:S01]  /*b5e0*/  @!P0 IMAD.MOV.U32 R113, RZ, RZ, R2 ;  /* 0x000000ffff718224 */ /* 0x010fe200078e0002 */
[----:B--2---:R0:W-:Y:S04]  /*b5f0*/  STL [R1+0x64c], R138 ;  /* 0x00064c8a01007387 */ /* 0x0041e80000100800 */
[----:B------:R-:W2:Y:S04]  /*b600*/  LDL R0, [R1+0x570] ;  /* 0x0005700001007983 */ /* 0x000ea80000100800 */
[----:B------:R-:W3:Y:S04]  /*b610*/  LDL R6, [R1+0x9c] ;  /* 0x00009c0001067983 */ /* 0x000ee80000100800 */
[----:B0-----:R-:W4:Y:S04]  /*b620*/  LDL R138, [R1+0x98] ;  /* 0x00009800018a7983 */ /* 0x001f280000100800 */
[----:B------:R-:W3:Y:S04]  /*b630*/  LDL R3, [R1+0xd8] ;  /* 0x0000d80001037983 */ /* 0x000ee80000100800 */
[----:B------:R-:W4:Y:S04]  /*b640*/  LDL R2, [R1+0xdc] ;  /* 0x0000dc0001027983 */ /* 0x000f280000100800 */
[----:B------:R-:W4:Y:S04]  /*b650*/  LDL R5, [R1+0x58] ;  /* 0x0000580001057983 */ /* 0x000f280000100800 */
[----:B------:R-:W4:Y:S01]  /*b660*/  LDL R4, [R1+0x5c] ;  /* 0x00005c0001047983 */ /* 0x000f220000100800 */
[----:B------:R-:W-:-:S02]  /*b670*/  PRMT R139, RZ, 0x7610, R139 ;  /* 0x00007610ff8b7816 */ /* 0x000fc4000000008b */
[----:B------:R-:W-:Y:S02]  /*b680*/  LOP3.LUT R122, R122, 0xffff, RZ, 0xc0, !PT ;  /* 0x0000ffff7a7a7812 */ /* 0x000fe400078ec0ff */
[----:B------:R-:W-:Y:S02]  /*b690*/  LOP3.LUT R123, R123, 0xffff, RZ, 0xc0, !PT ;  /* 0x0000ffff7b7b7812 */ /* 0x000fe400078ec0ff */
[----:B------:R-:W-:Y:S01]  /*b6a0*/  LOP3.LUT R124, R124, 0xffff, RZ, 0xc0, !PT ;  /* 0x0000ffff7c7c7812 */ /* 0x000fe200078ec0ff */
[----:B------:R0:W4:Y:S01]  /*b6b0*/  @!P0 LDG.E.U8 R139, desc[UR14][R112.64] ;  /* 0x0000000e708b8981 */ /* 0x000122000c1e1100 */
        /* <DEDUP_REMOVED lines=13> */
[----:B------:R-:W-:Y:S02]  /*b790*/  PRMT R122, R122, 0x3340, R123 ;  /* 0x000033407a7a7816 */ /* 0x000fe4000000007b */
[----:B0-----:R-:W-:-:S02]  /*b7a0*/  PRMT R112, R124, 0x3340, R125 ;  /* 0x000033407c707816 */ /* 0x001fc4000000007d */
[----:B------:R-:W-:Y:S02]  /*b7b0*/  PRMT R126, R126, 0x3340, R127 ;  /* 0x000033407e7e7816 */ /* 0x000fe4000000007f */
[----:B------:R-:W-:Y:S02]  /*b7c0*/  PRMT R113, R128, 0x3340, R129 ;  /* 0x0000334080717816 */ /* 0x000fe40000000081 */
[----:B------:R-:W-:Y:S02]  /*b7d0*/  PRMT R130, R130, 0x3340, R131 ;  /* 0x0000334082827816 */ /* 0x000fe40000000083 */
[----:B------:R-:W-:Y:S02]  /*b7e0*/  PRMT R114, R132, 0x3340, R133 ;  /* 0x0000334084727816 */ /* 0x000fe40000000085 */
[----:B------:R-:W-:Y:S02]  /*b7f0*/  PRMT R134, R134, 0x3340, R135 ;  /* 0x0000334086867816 */ /* 0x000fe40000000087 */
[----:B------:R-:W-:-:S02]  /*b800*/  PRMT R115, R136, 0x3340, R137 ;  /* 0x0000334088737816 */ /* 0x000fc40000000089 */
[----:B------:R-:W-:Y:S02]  /*b810*/  PRMT R112, R122, 0x5410, R112 ;  /* 0x000054107a707816 */ /* 0x000fe40000000070 */
[----:B------:R-:W-:Y:S02]  /*b820*/  PRMT R113, R126, 0x5410, R113 ;  /* 0x000054107e717816 */ /* 0x000fe40000000071 */
[----:B------:R-:W-:Y:S02]  /*b830*/  PRMT R114, R130, 0x5410, R114 ;  /* 0x0000541082727816 */ /* 0x000fe40000000072 */
[----:B------:R-:W-:Y:S02]  /*b840*/  PRMT R115, R134, 0x5410, R115 ;  /* 0x0000541086737816 */ /* 0x000fe40000000073 */
[----:B------:R-:W-:Y:S02]  /*b850*/  PRMT R122, RZ, 0x7610, R122 ;  /* 0x00007610ff7a7816 */ /* 0x000fe4000000007a */
[----:B------:R-:W-:Y:S01]  /*b860*/  PRMT R123, RZ, 0x7610, R123 ;  /* 0x00007610ff7b7816 */ /* 0x000fe2000000007b */
[----:B--2---:R0:W-:Y:S01]  /*b870*/  STS.128 [R0+UR12], R112 ;  /* 0x0000007000007988 */ /* 0x0041e20008000c0c */
[----:B---3--:R-:W-:-:S02]  /*b880*/  @!P0 IMAD.MOV.U32 R125, RZ, RZ, R3 ;  /* 0x000000ffff7d8224 */ /* 0x008fc400078e0003 */
[----:B0-----:R-:W-:Y:S02]  /*b890*/  @!P0 IMAD.MOV.U32 R112, RZ, RZ, R6 ;  /* 0x000000ffff708224 */ /* 0x001fe400078e0006 */
[----:B----4-:R-:W-:Y:S02]  /*b8a0*/  @!P0 IMAD.MOV.U32 R113, RZ, RZ, R138 ;  /* 0x000000ffff718224 */ /* 0x010fe400078e008a */
[----:B------:R-:W-:Y:S01]  /*b8b0*/  @!P0 IMAD.MOV.U32 R124, RZ, RZ, R2 ;  /* 0x000000ffff7c8224 */ /* 0x000fe200078e0002 */
[----:B------:R-:W-:Y:S02]  /*b8c0*/  PRMT R115, RZ, 0x7610, R115 ;  /* 0x00007610ff737816 */ /* 0x000fe40000000073 */
[----:B------:R0:W2:Y:S04]  /*b8d0*/  @!P0 LDG.E.U8 R122, desc[UR14][R112.64] ;  /* 0x0000000e707a8981 */ /* 0x0000a8000c1e1100 */
[----:B------:R-:W3:Y:S01]  /*b8e0*/  @!P0 LDG.E.U8 R123, desc[UR14][R124.64] ;  /* 0x0000000e7c7b8981 */ /* 0x000ee2000c1e1100 */
[----:B0-----:R-:W-:-:S02]  /*b8f0*/  @!P0 IMAD.MOV.U32 R112, RZ, RZ, R4 ;  /* 0x000000ffff708224 */ /* 0x001fc400078e0004 */
[----:B------:R-:W-:-:S05]  /*b900*/  @!P0 IMAD.MOV.U32 R113, RZ, RZ, R5 ;  /* 0x000000ffff718224 */ /* 0x000fca00078e0005 */
[----:B------:R-:W4:Y:S04]  /*b910*/  @!P0 LDG.E.U8 R115, desc[UR14][R112.64] ;  /* 0x0000000e70738981 */ /* 0x000f28000c1e1100 */
[----:B------:R-:W-:Y:S04]  /*b920*/  STL [R1+0x650], R139 ;  /* 0x0006508b01007387 */ /* 0x000fe80000100800 */
[----:B------:R-:W4:Y:S04]  /*b930*/  LDL R3, [R1+0x18] ;  /* 0x0000180001037983 */ /* 0x000f280000100800 */
[----:B------:R-:W4:Y:S04]  /*b940*/  LDL R2, [R1+0x1c] ;  /* 0x00001c0001027983 */ /* 0x000f280000100800 */
[----:B---3--:R0:W-:Y:S04]  /*b950*/  STL [R1+0x654], R123 ;  /* 0x0006547b01007387 */ /* 0x0081e80000100800 */
[----:B------:R-:W3:Y:S04]  /*b960*/  LDL.LU R198, [R1+0x10] ;  /* 0x0000100001c67983 */ /* 0x000ee80000300800 */
[----:B------:R-:W3:Y:S04]  /*b970*/  LDL.LU R197, [R1+0x8] ;  /* 0x0000080001c57983 */ /* 0x000ee80000300800 */
[----:B------:R-:W3:Y:S04]  /*b980*/  LDL.LU R0, [R1] ;  /* 0x0000000001007983 */ /* 0x000ee80000300800 */
[----:B--2---:R1:W-:Y:S04]  /*b990*/  STL [R1+0x658], R122 ;  /* 0x0006587a01007387 */ /* 0x0043e80000100800 */
[----:B----4-:R2:W-:Y:S04]  /*b9a0*/  STL [R1+0x65c], R115 ;  /* 0x00065c7301007387 */ /* 0x0105e80000100800 */
[----:B------:R-:W4:Y:S04]  /*b9b0*/  LDL R138, [R1+0x110] ;  /* 0x00011000018a7983 */ /* 0x000f280000100800 */
[----:B0-----:R-:W3:Y:S01]  /*b9c0*/  LDL R123, [R1+0x114] ;  /* 0x00011400017b7983 */ /* 0x001ee20000100800 */
[----:B------:R-:W-:Y:S01]  /*b9d0*/  PRMT R114, RZ, 0x7610, R114 ;  /* 0x00007610ff727816 */ /* 0x000fe20000000072 */
[----:B------:R-:W-:-:S02]  /*b9e0*/  @!P0 IMAD.MOV.U32 R124, RZ, RZ, R2 ;  /* 0x000000ffff7c8224 */ /* 0x000fc400078e0002 */
[----:B------:R-:W-:Y:S01]  /*b9f0*/  @!P0 IMAD.MOV.U32 R125, RZ, RZ, R3 ;  /* 0x000000ffff7d8224 */ /* 0x000fe200078e0003 */
[----:B------:R-:W-:Y:S01]  /*ba00*/  PRMT R113, RZ, 0x7610, R113 ;  /* 0x00007610ff717816 */ /* 0x000fe20000000071 */
[----:B-1----:R-:W3:Y:S04]  /*ba10*/  LDL R122, [R1+0xd0] ;  /* 0x0000d000017a7983 */ /* 0x002ee80000100800 */
[----:B------:R0:W3:Y:S01]  /*ba20*/  @!P0 LDG.E.U8 R114, desc[UR14][R124.64] ;  /* 0x0000000e7c728981 */ /* 0x0000e2000c1e1100 */
[----:B------:R-:W-:Y:S02]  /*ba30*/  PRMT R112, RZ, 0x7610, R112 ;  /* 0x00007610ff707816 */ /* 0x000fe40000000070 */
[----:B------:R-:W-:Y:S01]  /*ba40*/  PRMT R126, RZ, 0x7610, R126 ;  /* 0x00007610ff7e7816 */ /* 0x000fe2000000007e */
[----:B--2---:R-:W2:Y:S01]  /*ba50*/  LDL R115, [R1+0xd4] ;  /* 0x0000d40001737983 */ /* 0x004ea20000100800 */
[----:B------:R-:W-:-:S03]  /*ba60*/  PRMT R127, RZ, 0x7610, R127 ;  /* 0x00007610ff7f7816 */ /* 0x000fc6000000007f */
[----:B------:R-:W2:Y:S01]  /*ba70*/  LDL R6, [R1+0x90] ;  /* 0x0000900001067983 */ /* 0x000ea20000100800 */
[----:B0-----:R-:W-:Y:S02]  /*ba80*/  @!P0 IMAD.MOV.U32 R124, RZ, RZ, R244 ;  /* 0x000000ffff7c8224 */ /* 0x001fe400078e00f4 */
[----:B------:R-:W-:Y:S01]  /*ba90*/  @!P0 IMAD.MOV.U32 R125, RZ, RZ, R243 ;  /* 0x000000ffff7d8224 */ /* 0x000fe200078e00f3 */
[----:B------:R-:W2:Y:S04]  /*baa0*/  LDL R5, [R1+0x94] ;  /* 0x0000940001057983 */ /* 0x000ea80000100800 */
[----:B------:R0:W2:Y:S04]  /*bab0*/  @!P0 LDG.E.U8 R113, desc[UR14][R124.64] ;  /* 0x0000000e7c718981 */ /* 0x0000a8000c1e1100 */
[----:B------:R-:W2:Y:S04]  /*bac0*/  LDL R4, [R1+0x50] ;  /* 0x0000500001047983 */ /* 0x000ea80000100800 */
[----:B------:R-:W2:Y:S01]  /*bad0*/  LDL R3, [R1+0x54] ;  /* 0x0000540001037983 */ /* 0x000ea20000100800 */
[----:B0-----:R-:W-:-:S02]  /*bae0*/  @!P0 IMAD.MOV.U32 R124, RZ, RZ, R228 ;  /* 0x000000ffff7c8224 */ /* 0x001fc400078e00e4 */
[----:B------:R-:W-:Y:S01]  /*baf0*/  @!P0 IMAD.MOV.U32 R125, RZ, RZ, R227 ;  /* 0x000000ffff7d8224 */ /* 0x000fe200078e00e3 */
[----:B------:R-:W2:Y:S04]  /*bb00*/  LDL R2, [R1+0x14] ;  /* 0x0000140001027983 */ /* 0x000ea80000100800 */
[----:B------:R0:W2:Y:S02]  /*bb10*/  @!P0 LDG.E.U8 R112, desc[UR14][R124.64] ;  /* 0x0000000e7c708981 */ /* 0x0000a4000c1e1100 */
[----:B0-----:R-:W-:Y:S02]  /*bb20*/  @!P0 IMAD.MOV.U32 R124, RZ, RZ, R212 ;  /* 0x000000ffff7c8224 */ /* 0x001fe400078e00d4 */
[----:B------:R-:W-:-:S05]  /*bb30*/  @!P0 IMAD.MOV.U32 R125, RZ, RZ, R211 ;  /* 0x000000ffff7d8224 */ /* 0x000fca00078e00d3 */
[----:B------:R4:W2:Y:S02]  /*bb40*/  @!P0 LDG.E.U8 R126, desc[UR14][R124.64] ;  /* 0x0000000e7c7e8981 */ /* 0x0008a4000c1e1100 */
[----:B----4-:R-:W-:Y:S02]  /*bb50*/  @!P0 IMAD.MOV.U32 R125, RZ, RZ, R138 ;  /* 0x000000ffff7d8224 */ /* 0x010fe400078e008a */
[----:B---3--:R-:W-:-:S05]  /*bb60*/  @!P0 IMAD.MOV.U32 R124, RZ, RZ, R123 ;  /* 0x000000ffff7c8224 */ /* 0x008fca00078e007b */
[----:B------:R2:W3:Y:S04]  /*bb70*/  @!P0 LDG.E.U8 R127, desc[UR14][R124.64] ;  /* 0x0000000e7c7f8981 */ /* 0x0004e8000c1e1100 */
[----:B------:R-:W-:Y:S04]  /*bb80*/  STL [R1+0x660], R114 ;  /* 0x0006607201007387 */ /* 0x000fe80000100800 */
[----:B------:R0:W-:Y:S01]  /*bb90*/  STL [R1+0x5b0], R244 ;  /* 0x0005b0f401007387 */ /* 0x0001e20000100800 */
[----:B------:R-:W-:Y:S01]  /*bba0*/  PRMT R128, RZ, 0x7610, R128 ;  /* 0x00007610ff807816 */ /* 0x000fe20000000080 */
[----:B--2---:R-:W-:-:S02]  /*bbb0*/  @!P0 IMAD.MOV.U32 R124, RZ, RZ, R115 ;  /* 0x000000ffff7c8224 */ /* 0x004fc400078e0073 */
[----:B------:R-:W-:Y:S01]  /*bbc0*/  @!P0 IMAD.MOV.U32 R125, RZ, RZ, R122 ;  /* 0x000000ffff7d8224 */ /* 0x000fe200078e007a */
[----:B------:R-:W-:-:S04]  /*bbd0*/  PRMT R129, RZ, 0x7610, R129 ;  /* 0x00007610ff817816 */ /* 0x000fc80000000081 */
[----:B------:R1:W2:Y:S04]  /*bbe0*/  @!P0 LDG.E.U8 R128, desc[UR14][R124.64] ;  /* 0x0000000e7c808981 */ /* 0x0002a8000c1e1100 */
[----:B0-----:R-:W4:Y:S04]  /*bbf0*/  LDL.LU R244, [R1+0x28] ;  /* 0x0000280001f47983 */ /* 0x001f280000300800 */
[----:B------:R0:W-:Y:S04]  /*bc00*/  STL [R1+0x5ac], R243 ;  /* 0x0005acf301007387 */ /* 0x0001e80000100800 */
[----:B0-----:R-:W2:Y:S04]  /*bc10*/  LDL.LU R243, [R1+0x20] ;  /* 0x0000200001f37983 */ /* 0x001ea80000300800 */
[----:B------:R-:W-:Y:S04]  /*bc20*/  STL [R1+0x664], R113 ;  /* 0x0006647101007387 */ /* 0x000fe80000100800 */
[----:B------:R0:W-:Y:S01]  /*bc30*/  STL [R1+0x5b8], R228 ;  /* 0x0005b8e401007387 */ /* 0x0001e20000100800 */
[----:B-1----:R-:W-:-:S02]  /*bc40*/  @!P0 IMAD.MOV.U32 R124, RZ, RZ, R5 ;  /* 0x000000ffff7c8224 */ /* 0x002fc400078e0005 */
[----:B------:R-:W-:Y:S01]  /*bc50*/  @!P0 IMAD.MOV.U32 R125, RZ, RZ, R6 ;  /* 0x000000ffff7d8224 */ /* 0x000fe200078e0006 */
[----:B------:R-:W-:-:S04]  /*bc60*/  PRMT R130, RZ, 0x7610, R130 ;  /* 0x00007610ff827816 */ /* 0x000fc80000000082 */
[----:B------:R1:W2:Y:S04]  /*bc70*/  @!P0 LDG.E.U8 R129, desc[UR14][R124.64] ;  /* 0x0000000e7c818981 */ /* 0x0002a8000c1e1100 */
[----:B0-----:R-:W2:Y:S04]  /*bc80*/  LDL.LU R228, [R1+0x30] ;  /* 0x0000300001e47983 */ /* 0x001ea80000300800 */
[----:B------:R0:W-:Y:S04]  /*bc90*/  STL [R1+0x5b4], R227 ;  /* 0x0005b4e301007387 */ /* 0x0001e80000100800 */
[----:B0-----:R-:W4:Y:S04]  /*bca0*/  LDL.LU R227, [R1+0x4] ;  /* 0x0000040001e37983 */ /* 0x001f280000300800 */
[----:B------:R-:W-:Y:S04]  /*bcb0*/  STL [R1+0x668], R112 ;  /* 0x0006687001007387 */ /* 0x000fe80000100800 */
[----:B------:R0:W-:Y:S01]  /*bcc0*/  STL [R1+0x5c0], R212 ;  /* 0x0005c0d401007387 */ /* 0x0001e20000100800 */
[----:B-1----:R-:W-:-:S03]  /*bcd0*/  @!P0 IMAD.MOV.U32 R124, RZ, RZ, R3 ;  /* 0x000000ffff7c8224 */ /* 0x002fc600078e0003 */
[----:B0-----:R-:W2:Y:S04]  /*bce0*/  LDL.LU R212, [R1+0x38] ;  /* 0x0000380001d47983 */ /* 0x001ea80000300800 */
[----:B------:R0:W-:Y:S01]  /*bcf0*/  STL [R1+0x5bc], R211 ;  /* 0x0005bcd301007387 */ /* 0x0001e20000100800 */
[----:B------:R-:W-:Y:S01]  /*bd00*/  @!P0 IMAD.MOV.U32 R125, RZ, RZ, R4 ;  /* 0x000000ffff7d8224 */ /* 0x000fe200078e0004 */
[----:B------:R-:W-:-:S04]  /*bd10*/  PRMT R131, RZ, 0x7610, R131 ;  /* 0x00007610ff837816 */ /* 0x000fc80000000083 */
[----:B------:R1:W2:Y:S04]  /*bd20*/  @!P0 LDG.E.U8 R130, desc[UR14][R124.64] ;  /* 0x0000000e7c828981 */ /* 0x0002a8000c1e1100 */
[----:B0-----:R-:W4:Y:S04]  /*bd30*/  LDL.LU R211, [R1+0xc] ;  /* 0x00000c0001d37983 */ /* 0x001f280000300800 */
[----:B------:R-:W-:Y:S01]  /*bd40*/  STL [R1+0x66c], R126 ;  /* 0x00066c7e01007387 */ /* 0x000fe20000100800 */
[----:B-1----:R-:W-:Y:S02]  /*bd50*/  @!P0 IMAD.MOV.U32 R124, RZ, RZ, R2 ;  /* 0x000000ffff7c8224 */ /* 0x002fe400078e0002 */
[----:B------:R-:W-:-:S05]  /*bd60*/  @!P0 IMAD.MOV.U32 R125, RZ, RZ, R198 ;  /* 0x000000ffff7d8224 */ /* 0x000fca00078e00c6 */
[----:B------:R0:W2:Y:S02]  /*bd70*/  @!P0 LDG.E.U8 R131, desc[UR14][R124.64] ;  /* 0x0000000e7c838981 */ /* 0x0000a4000c1e1100 */
[----:B0-----:R-:W-:Y:S02]  /*bd80*/  @!P0 IMAD.MOV.U32 R124, RZ, RZ, R242 ;  /* 0x000000ffff7c8224 */ /* 0x001fe400078e00f2 */
[----:B------:R-:W-:Y:S01]  /*bd90*/  @!P0 IMAD.MOV.U32 R125, RZ, RZ, R241 ;  /* 0x000000ffff7d8224 */ /* 0x000fe200078e00f1 */
[----:B---3--:R-:W-:Y:S04]  /*bda0*/  STL [R1+0x670], R127 ;  /* 0x0006707f01007387 */ /* 0x008fe80000100800 */
[----:B------:R-:W3:Y:S04]  /*bdb0*/  LDL R113, [R1+0x108] ;  /* 0x0001080001717983 */ /* 0x000ee80000100800 */
[----:B------:R-:W4:Y:S04]  /*bdc0*/  LDL R112, [R1+0x10c] ;  /* 0x00010c0001707983 */ /* 0x000f280000100800 */
[----:B------:R-:W2:Y:S04]  /*bdd0*/  LDL R6, [R1+0xc8] ;  /* 0x0000c80001067983 */ /* 0x000ea80000100800 */
[----:B------:R-:W2:Y:S04]  /*bde0*/  LDL R5, [R1+0xcc] ;  /* 0x0000cc0001057983 */ /* 0x000ea80000100800 */
[----:B------:R-:W2:Y:S04]  /*bdf0*/  LDL R4, [R1+0x88] ;  /* 0x0000880001047983 */ /* 0x000ea80000100800 */
[----:B------:R-:W2:Y:S04]  /*be00*/  LDL R3, [R1+0x8c] ;  /* 0x00008c0001037983 */ /* 0x000ea80000100800 */
[----:B------:R-:W2:Y:S04]  /*be10*/  LDL R2, [R1+0x4c] ;  /* 0x00004c0001027983 */ /* 0x000ea80000100800 */
[----:B------:R0:W-:Y:S04]  /*be20*/  STL [R1+0x5c4], R198 ;  /* 0x0005c4c601007387 */ /* 0x0001e80000100800 */
[----:B0-----:R-:W2:Y:S04]  /*be30*/  LDL.LU R198, [R1+0x40] ;  /* 0x0000400001c67983 */ /* 0x001ea80000300800 */
[----:B------:R0:W-:Y:S04]  /*be40*/  STL [R1+0x5cc], R242 ;  /* 0x0005ccf201007387 */ /* 0x0001e80000100800 */
[----:B0-----:R-:W2:Y:S04]  /*be50*/  LDL.LU R242, [R1+0x24] ;  /* 0x0000240001f27983 */ /* 0x001ea80000300800 */
[----:B------:R0:W-:Y:S04]  /*be60*/  STL [R1+0x5c8], R241 ;  /* 0x0005c8f101007387 */ /* 0x0001e80000100800 */
[----:B0-----:R-:W2:Y:S01]  /*be70*/  LDL.LU R241, [R1+0x48] ;  /* 0x0000480001f17983 */ /* 0x001ea20000300800 */
[----:B------:R-:W-:-:S02]  /*be80*/  PRMT R132, RZ, 0x7610, R132 ;  /* 0x00007610ff847816 */ /* 0x000fc40000000084 */
[----:B------:R-:W-:-:S04]  /*be90*/  PRMT R133, RZ, 0x7610, R133 ;  /* 0x00007610ff857816 */ /* 0x000fc80000000085 */
[----:B------:R0:W2:Y:S01]  /*bea0*/  @!P0 LDG.E.U8 R132, desc[UR14][R124.64] ;  /* 0x0000000e7c848981 */ /* 0x0000a2000c1e1100 */
[----:B------:R-:W-:Y:S01]  /*beb0*/  PRMT R134, RZ, 0x7610, R134 ;  /* 0x00007610ff867816 */ /* 0x000fe20000000086 */
[----:B0-----:R-:W-:Y:S02]  /*bec0*/  @!P0 IMAD.MOV.U32 R124, RZ, RZ, R226 ;  /* 0x000000ffff7c8224 */ /* 0x001fe400078e00e2 */
[----:B------:R-:W-:-:S05]  /*bed0*/  @!P0 IMAD.MOV.U32 R125, RZ, RZ, R225 ;  /* 0x000000ffff7d8224 */ /* 0x000fca00078e00e1 */
[----:B------:R0:W2:Y:S01]  /*bee0*/  @!P0 LDG.E.U8 R133, desc[UR14][R124.64] ;  /* 0x0000000e7c858981 */ /* 0x0000a2000c1e1100 */
[----:B------:R-:W-:Y:S01]  /*bef0*/  PRMT R135, RZ, 0x7610, R135 ;  /* 0x00007610ff877816 */ /* 0x000fe20000000087 */
[----:B0-----:R-:W-:Y:S02]  /*bf00*/  @!P0 IMAD.MOV.U32 R124, RZ, RZ, R210 ;  /* 0x000000ffff7c8224 */ /* 0x001fe400078e00d2 */
[----:B------:R-:W-:-:S05]  /*bf10*/  @!P0 IMAD.MOV.U32 R125, RZ, RZ, R209 ;  /* 0x000000ffff7d8224 */ /* 0x000fca00078e00d1 */
[----:B------:R3:W2:Y:S01]  /*bf20*/  @!P0 LDG.E.U8 R134, desc[UR14][R124.64] ;  /* 0x0000000e7c868981 */ /* 0x0006a2000c1e1100 */
[----:B------:R-:W-:Y:S02]  /*bf30*/  PRMT R136, RZ, 0x7610, R136 ;  /* 0x00007610ff887816 */ /* 0x000fe40000000088 */
[----:B------:R-:W-:Y:S01]  /*bf40*/  PRMT R137, RZ, 0x7610, R137 ;  /* 0x00007610ff897816 */ /* 0x000fe20000000089 */
[----:B------:R0:W-:Y:S01]  /*bf50*/  STL [R1+0x5d4], R226 ;  /* 0x0005d4e201007387 */ /* 0x0001e20000100800 */
[----:B------:R-:W-:-:S03]  /*bf60*/  PRMT R140, RZ, 0x7610, R140 ;  /* 0x00007610ff8c7816 */ /* 0x000fc6000000008c */
[----:B0-----:R-:W2:Y:S04]  /*bf70*/  LDL.LU R226, [R1+0x34] ;  /* 0x0000340001e27983 */ /* 0x001ea80000300800 */
[----:B------:R0:W-:Y:S01]  /*bf80*/  STL [R1+0x5d0], R225 ;  /* 0x0005d0e101007387 */ /* 0x0001e20000100800 */
[----:B------:R-:W-:-:S03]  /*bf90*/  PRMT R141, RZ, 0x7610, R141 ;  /* 0x00007610ff8d7816 */ /* 0x000fc6000000008d */
[----:B0-----:R-:W2:Y:S04]  /*bfa0*/  LDL.LU R225, [R1+0x2c] ;  /* 0x00002c0001e17983 */ /* 0x001ea80000300800 */
[----:B------:R0:W-:Y:S04]  /*bfb0*/  STL [R1+0x5dc], R210 ;  /* 0x0005dcd201007387 */ /* 0x0001e80000100800 */
[----:B0-----:R-:W2:Y:S04]  /*bfc0*/  LDL.LU R210, [R1+0x3c] ;  /* 0x00003c0001d27983 */ /* 0x001ea80000300800 */
[----:B------:R0:W-:Y:S04]  /*bfd0*/  STL [R1+0x5d8], R209 ;  /* 0x0005d8d101007387 */ /* 0x0001e80000100800 */
[----:B0-----:R-:W2:Y:S01]  /*bfe0*/  LDL.LU R209, [R1+0x60] ;  /* 0x0000600001d17983 */ /* 0x001ea20000300800 */
[----:B---3--:R-:W-:-:S02]  /*bff0*/  @!P0 IMAD.MOV.U32 R125, RZ, RZ, R113 ;  /* 0x000000ffff7d8224 */ /* 0x008fc400078e0071 */
[----:B----4-:R-:W-:-:S05]  /*c000*/  @!P0 IMAD.MOV.U32 R124, RZ, RZ, R112 ;  /* 0x000000ffff7c8224 */ /* 0x010fca00078e0070 */
[----:B------:R2:W3:Y:S02]  /*c010*/  @!P0 LDG.E.U8 R135, desc[UR14][R124.64] ;  /* 0x0000000e7c878981 */ /* 0x0004e4000c1e1100 */
[----:B--2---:R-:W-:Y:S02]  /*c020*/  @!P0 IMAD.MOV.U32 R124, RZ, RZ, R5 ;  /* 0x000000ffff7c8224 */ /* 0x004fe400078e0005 */
[----:B------:R-:W-:Y:S01]  /*c030*/  @!P0 IMAD.MOV.U32 R125, RZ, RZ, R6 ;  /* 0x000000ffff7d8224 */ /* 0x000fe200078e0006 */
[----:B------:R-:W2:Y:S04]  /*c040*/  LDL R5, [R1+0x104] ;  /* 0x0001040001057983 */ /* 0x000ea80000100800 */
[----:B------:R0:W4:Y:S04]  /*c050*/  @!P0 LDG.E.U8 R136, desc[UR14][R124.64] ;  /* 0x0000000e7c888981 */ /* 0x000128000c1e1100 */
[----:B------:R-:W3:Y:S01]  /*c060*/  LDL R6, [R1+0x100] ;  /* 0x0001000001067983 */ /* 0x000ee20000100800 */
[----:B0-----:R-:W-:-:S02]  /*c070*/  @!P0 IMAD.MOV.U32 R124, RZ, RZ, R3 ;  /* 0x000000ffff7c8224 */ /* 0x001fc400078e0003 */
[----:B------:R-:W-:Y:S01]  /*c080*/  @!P0 IMAD.MOV.U32 R125, RZ, RZ, R4 ;  /* 0x000000ffff7d8224 */ /* 0x000fe200078e0004 */
[----:B------:R-:W4:Y:S04]  /*c090*/  LDL R3, [R1+0xc4] ;  /* 0x0000c40001037983 */ /* 0x000f280000100800 */
[----:B------:R0:W4:Y:S04]  /*c0a0*/  @!P0 LDG.E.U8 R137, desc[UR14][R124.64] ;  /* 0x0000000e7c898981 */ /* 0x000128000c1e1100 */
[----:B------:R-:W4:Y:S01]  /*c0b0*/  LDL R4, [R1+0xc0] ;  /* 0x0000c00001047983 */ /* 0x000f220000100800 */
[----:B0-----:R-:W-:-:S03]  /*c0c0*/  @!P0 IMAD.MOV.U32 R124, RZ, RZ, R2 ;  /* 0x000000ffff7c8224 */ /* 0x001fc600078e0002 */
[----:B------:R-:W4:Y:S01]  /*c0d0*/  LDL R2, [R1+0x84] ;  /* 0x0000840001027983 */ /* 0x000f220000100800 */
[----:B------:R-:W-:-:S03]  /*c0e0*/  @!P0 IMAD.MOV.U32 R125, RZ, RZ, R241 ;  /* 0x000000ffff7d8224 */ /* 0x000fc600078e00f1 */
[----:B------:R0:W-:Y:S04]  /*c0f0*/  STL [R1+0x5e0], R241 ;  /* 0x0005e0f101007387 */ /* 0x0001e80000100800 */
[----:B------:R1:W4:Y:S04]  /*c100*/  @!P0 LDG.E.U8 R140, desc[UR14][R124.64] ;  /* 0x0000000e7c8c8981 */ /* 0x000328000c1e1100 */
[----:B0-----:R-:W4:Y:S01]  /*c110*/  LDL.LU R241, [R1+0x68] ;  /* 0x0000680001f17983 */ /* 0x001f220000300800 */
[----:B-1----:R-:W-:Y:S02]  /*c120*/  @!P0 IMAD.MOV.U32 R124, RZ, RZ, R211 ;  /* 0x000000ffff7c8224 */ /* 0x002fe400078e00d3 */
[----:B------:R-:W-:Y:S01]  /*c130*/  @!P0 IMAD.MOV.U32 R125, RZ, RZ, R197 ;  /* 0x000000ffff7d8224 */ /* 0x000fe200078e00c5 */
[----:B------:R0:W-:Y:S04]  /*c140*/  STL [R1+0x5e8], R211 ;  /* 0x0005e8d301007387 */ /* 0x0001e80000100800 */
[----:B------:R1:W4:Y:S04]  /*c150*/  @!P0 LDG.E.U8 R141, desc[UR14][R124.64] ;  /* 0x0000000e7c8d8981 */ /* 0x000328000c1e1100 */
[----:B0-----:R-:W4:Y:S04]  /*c160*/  LDL.LU R211, [R1+0x70] ;  /* 0x0000700001d37983 */ /* 0x001f280000300800 */
[----:B------:R0:W-:Y:S01]  /*c170*/  STL [R1+0x5e4], R197 ;  /* 0x0005e4c501007387 */ /* 0x0001e20000100800 */
[----:B-1----:R-:W-:-:S03]  /*c180*/  @!P0 IMAD.MOV.U32 R124, RZ, RZ, R240 ;  /* 0x000000ffff7c8224 */ /* 0x002fc600078e00f0 */
[----:B0-----:R-:W4:Y:S04]  /*c190*/  LDL.LU R197, [R1+0x44] ;  /* 0x0000440001c57983 */ /* 0x001f280000300800 */
[----:B------:R0:W-:Y:S04]  /*c1a0*/  STL [R1+0x5f0], R240 ;  /* 0x0005f0f001007387 */ /* 0x0001e80000100800 */
[----:B0-----:R-:W4:Y:S01]  /*c1b0*/  LDL.LU R240, [R1+0x80] ;  /* 0x0000800001f07983 */ /* 0x001f220000300800 */
[----:B------:R-:W-:Y:S01]  /*c1c0*/  PRMT R142, RZ, 0x7610, R142 ;  /* 0x00007610ff8e7816 */ /* 0x000fe2000000008e */
[----:B------:R-:W-:Y:S01]  /*c1d0*/  @!P0 IMAD.MOV.U32 R125, RZ, RZ, R239 ;  /* 0x000000ffff7d8224 */ /* 0x000fe200078e00ef */
[----:B------:R-:W-:-:S04]  /*c1e0*/  PRMT R143, RZ, 0x7610, R143 ;  /* 0x00007610ff8f7816 */ /* 0x000fc8000000008f */
[----:B------:R0:W4:Y:S01]  /*c1f0*/  @!P0 LDG.E.U8 R142, desc[UR14][R124.64] ;  /* 0x0000000e7c8e8981 */ /* 0x000122000c1e1100 */
[----:B------:R-:W-:Y:S01]  /*c200*/  PRMT R144, RZ, 0x7610, R144 ;  /* 0x00007610ff907816 */ /* 0x000fe20000000090 */
[----:B0-----:R-:W-:Y:S02]  /*c210*/  @!P0 IMAD.MOV.U32 R124, RZ, RZ, R224 ;  /* 0x000000ffff7c8224 */ /* 0x001fe400078e00e0 */
[----:B------:R-:W-:-:S05]  /*c220*/  @!P0 IMAD.MOV.U32 R125, RZ, RZ, R223 ;  /* 0x000000ffff7d8224 */ /* 0x000fca00078e00df */
[----:B------:R0:W4:Y:S01]  /*c230*/  @!P0 LDG.E.U8 R143, desc[UR14][R124.64] ;  /* 0x0000000e7c8f8981 */ /* 0x000122000c1e1100 */
[----:B------:R-:W-:Y:S01]  /*c240*/  PRMT R145, RZ, 0x7610, R145 ;  /* 0x00007610ff917816 */ /* 0x000fe20000000091 */
[----:B0-----:R-:W-:Y:S02]  /*c250*/  @!P0 IMAD.MOV.U32 R124, RZ, RZ, R208 ;  /* 0x000000ffff7c8224 */ /* 0x001fe400078e00d0 */
[----:B------:R-:W-:-:S05]  /*c260*/  @!P0 IMAD.MOV.U32 R125, RZ, RZ, R207 ;  /* 0x000000ffff7d8224 */ /* 0x000fca00078e00cf */
[----:B------:R2:W4:Y:S01]  /*c270*/  @!P0 LDG.E.U8 R144, desc[UR14][R124.64] ;  /* 0x0000000e7c908981 */ /* 0x000522000c1e1100 */
[----:B------:R-:W-:Y:S02]  /*c280*/  PRMT R146, RZ, 0x7610, R146 ;  /* 0x00007610ff927816 */ /* 0x000fe40000000092 */
[----:B------:R-:W-:Y:S01]  /*c290*/  PRMT R147, RZ, 0x7610, R147 ;  /* 0x00007610ff937816 */ /* 0x000fe20000000093 */
[----:B------:R0:W-:Y:S01]  /*c2a0*/  STL [R1+0x5ec], R239 ;  /* 0x0005ecef01007387 */ /* 0x0001e20000100800 */
[----:B------:R-:W-:-:S03]  /*c2b0*/  PRMT R148, RZ, 0x7610, R148 ;  /* 0x00007610ff947816 */ /* 0x000fc60000000094 */
[----:B0-----:R-:W4:Y:S04]  /*c2c0*/  LDL.LU R239, [R1+0x78] ;  /* 0x0000780001ef7983 */ /* 0x001f280000300800 */
[----:B------:R0:W-:Y:S01]  /*c2d0*/  STL [R1+0x5f8], R224 ;  /* 0x0005f8e001007387 */ /* 0x0001e20000100800 */
[----:B------:R-:W-:-:S03]  /*c2e0*/  PRMT R149, RZ, 0x7610, R149 ;  /* 0x00007610ff957816 */ /* 0x000fc60000000095 */
[----:B0-----:R-:W4:Y:S04]  /*c2f0*/  LDL.LU R224, [R1+0x6c] ;  /* 0x00006c0001e07983 */ /* 0x001f280000300800 */
[----:B------:R0:W-:Y:S04]  /*c300*/  STL [R1+0x5f4], R223 ;  /* 0x0005f4df01007387 */ /* 0x0001e80000100800 */
[----:B0-----:R-:W4:Y:S04]  /*c310*/  LDL.LU R223, [R1+0x64] ;  /* 0x0000640001df7983 */ /* 0x001f280000300800 */
[----:B------:R0:W-:Y:S04]  /*c320*/  STL [R1+0x600], R208 ;  /* 0x000600d001007387 */ /* 0x0001e80000100800 */
[----:B0-----:R-:W4:Y:S04]  /*c330*/  LDL.LU R208, [R1+0xa0] ;  /* 0x0000a00001d07983 */ /* 0x001f280000300800 */
[----:B------:R0:W-:Y:S01]  /*c340*/  STL [R1+0x5fc], R207 ;  /* 0x0005fccf01007387 */ /* 0x0001e20000100800 */
[----:B------:R-:W-:-:S03]  /*c350*/  PRMT R150, RZ, 0x7610, R150 ;  /* 0x00007610ff967816 */ /* 0x000fc60000000096 */
[----:B0-----:R-:W4:Y:S01]  /*c360*/  LDL.LU R207, [R1+0x74] ;  /* 0x0000740001cf7983 */ /* 0x001f220000300800 */
[----:B--2---:R-:W-:Y:S02]  /*c370*/  @!P0 IMAD.MOV.U32 R124, RZ, RZ, R5 ;  /* 0x000000ffff7c8224 */ /* 0x004fe400078e0005 */
[----:B---3--:R-:W-:-:S05]  /*c380*/  @!P0 IMAD.MOV.U32 R125, RZ, RZ, R6 ;  /* 0x000000ffff7d8224 */ /* 0x008fca00078e0006 */
[----:B------:R4:W2:Y:S02]  /*c390*/  @!P0 LDG.E.U8 R145, desc[UR14][R124.64] ;  /* 0x0000000e7c918981 */ /* 0x0008a4000c1e1100 */
[----:B----4-:R-:W-:Y:S02]  /*c3a0*/  @!P0 IMAD.MOV.U32 R124, RZ, RZ, R3 ;  /* 0x000000ffff7c8224 */ /* 0x010fe400078e0003 */
[----:B------:R-:W-:Y:S01]  /*c3b0*/  @!P0 IMAD.MOV.U32 R125, RZ, RZ, R4 ;  /* 0x000000ffff7d8224 */ /* 0x000fe200078e0004 */
[----:B------:R-:W3:Y:S04]  /*c3c0*/  LDL R3, [R1+0xfc] ;  /* 0x0000fc0001037983 */ /* 0x000ee80000100800 */
[----:B------:R0:W4:Y:S04]  /*c3d0*/  @!P0 LDG.E.U8 R146, desc[UR14][R124.64] ;  /* 0x0000000e7c928981 */ /* 0x000128000c1e1100 */
[----:B------:R-:W2:Y:S01]  /*c3e0*/  LDL R4, [R1+0xf8] ;  /* 0x0000f80001047983 */ /* 0x000ea20000100800 */
[----:B0-----:R-:W-:-:S03]  /*c3f0*/  @!P0 IMAD.MOV.U32 R124, RZ, RZ, R2 ;  /* 0x000000ffff7c8224 */ /* 0x001fc600078e0002 */
[----:B------:R-:W4:Y:S01]  /*c400*/  LDL R2, [R1+0xf4] ;  /* 0x0000f40001027983 */ /* 0x000f220000100800 */
[----:B------:R-:W-:-:S05]  /*c410*/  @!P0 IMAD.MOV.U32 R125, RZ, RZ, R240 ;  /* 0x000000ffff7d8224 */ /* 0x000fca00078e00f0 */
[----:B------:R0:W4:Y:S04]  /*c420*/  @!P0 LDG.E.U8 R147, desc[UR14][R124.64] ;  /* 0x0000000e7c938981 */ /* 0x000128000c1e1100 */
[----:B------:R1:W-:Y:S01]  /*c430*/  STL [R1+0x604], R240 ;  /* 0x000604f001007387 */ /* 0x0003e20000100800 */
[----:B0-----:R-:W-:Y:S02]  /*c440*/  @!P0 IMAD.MOV.U32 R124, RZ, RZ, R197 ;  /* 0x000000ffff7c8224 */ /* 0x001fe400078e00c5 */
[----:B------:R-:W-:Y:S01]  /*c450*/  @!P0 IMAD.MOV.U32 R125, RZ, RZ, R198 ;  /* 0x000000ffff7d8224 */ /* 0x000fe200078e00c6 */
[----:B-1----:R-:W4:Y:S04]  /*c460*/  LDL.LU R240, [R1+0x7c] ;  /* 0x00007c0001f07983 */ /* 0x002f280000300800 */
[----:B------:R0:W4:Y:S04]  /*c470*/  @!P0 LDG.E.U8 R148, desc[UR14][R124.64] ;  /* 0x0000000e7c948981 */ /* 0x000128000c1e1100 */
[----:B------:R1:W-:Y:S01]  /*c480*/  STL [R1+0x60c], R197 ;  /* 0x00060cc501007387 */ /* 0x0003e20000100800 */
[----:B0-----:R-:W-:-:S02]  /*c490*/  @!P0 IMAD.MOV.U32 R124, RZ, RZ, R227 ;  /* 0x000000ffff7c8224 */ /* 0x001fc400078e00e3 */
[----:B------:R-:W-:Y:S01]  /*c4a0*/  @!P0 IMAD.MOV.U32 R125, RZ, RZ, R0 ;  /* 0x000000ffff7d8224 */ /* 0x000fe200078e0000 */
[----:B-1----:R-:W4:Y:S04]  /*c4b0*/  LDL.LU R197, [R1+0xb0] ;  /* 0x0000b00001c57983 */ /* 0x002f280000300800 */
[----:B------:R0:W-:Y:S04]  /*c4c0*/  STL [R1+0x608], R198 ;  /* 0x000608c601007387 */ /* 0x0001e80000100800 */
[----:B------:R1:W4:Y:S04]  /*c4d0*/  @!P0 LDG.E.U8 R149, desc[UR14][R124.64] ;  /* 0x0000000e7c958981 */ /* 0x000328000c1e1100 */
[----:B0-----:R-:W4:Y:S04]  /*c4e0*/  LDL.LU R198, [R1+0xa8] ;  /* 0x0000a80001c67983 */ /* 0x001f280000300800 */
[----:B------:R0:W-:Y:S01]  /*c4f0*/  STL [R1+0x614], R227 ;  /* 0x000614e301007387 */ /* 0x0001e20000100800 */
[----:B-1----:R-:W-:-:S02]  /*c500*/  @!P0 IMAD.MOV.U32 R124, RZ, RZ, R238 ;  /* 0x000000ffff7c8224 */ /* 0x002fc400078e00ee */
[----:B------:R-:W-:-:S05]  /*c510*/  @!P0 IMAD.MOV.U32 R125, RZ, RZ, R237 ;  /* 0x000000ffff7d8224 */ /* 0x000fca00078e00ed */
[----:B------:R1:W4:Y:S04]  /*c520*/  @!P0 LDG.E.U8 R150, desc[UR14][R124.64] ;  /* 0x0000000e7c968981 */ /* 0x000328000c1e1100 */
[----:B0-----:R-:W4:Y:S04]  /*c530*/  LDL.LU R227, [R1+0xa4] ;  /* 0x0000a40001e37983 */ /* 0x001f280000300800 */
[----:B------:R0:W-:Y:S01]  /*c540*/  STL [R1+0x610], R0 ;  /* 0x0006100001007387 */ /* 0x0001e20000100800 */
[----:B-1----:R-:W-:-:S03]  /*c550*/  @!P0 IMAD.MOV.U32 R124, RZ, RZ, R222 ;  /* 0x000000ffff7c8224 */ /* 0x002fc600078e00de */
[----:B0-----:R-:W4:Y:S04]  /*c560*/  LDL.LU R0, [R1+0xb8] ;  /* 0x0000b80001007983 */ /* 0x001f280000300800 */
[----:B------:R0:W-:Y:S04]  /*c570*/  STL [R1+0x61c], R238 ;  /* 0x00061cee01007387 */ /* 0x0001e80000100800 */
[----:B0-----:R-:W4:Y:S04]  /*c580*/  LDL.LU R238, [R1+0xb4] ;  /* 0x0000b40001ee7983 */ /* 0x001f280000300800 */
[----:B------:R0:W-:Y:S04]  /*c590*/  STL [R1+0x618], R237 ;  /* 0x000618ed01007387 */ /* 0x0001e80000100800 */
[----:B0-----:R-:W4:Y:S04]  /*c5a0*/  LDL.LU R237, [R1+0xac] ;  /* 0x0000ac0001ed7983 */ /* 0x001f280000300800 */
[----:B------:R0:W-:Y:S04]  /*c5b0*/  STL [R1+0x624], R222 ;  /* 0x000624de01007387 */ /* 0x0001e80000100800 */
[----:B0-----:R-:W4:Y:S01]  /*c5c0*/  LDL.LU R222, [R1+0xbc] ;  /* 0x0000bc0001de7983 */ /* 0x001f220000300800 */
[----:B------:R-:W-:Y:S01]  /*c5d0*/  PRMT R151, RZ, 0x7610, R151 ;  /* 0x00007610ff977816 */ /* 0x000fe20000000097 */
[----:B------:R-:W-:Y:S01]  /*c5e0*/  @!P0 IMAD.MOV.U32 R125, RZ, RZ, R221 ;  /* 0x000000ffff7d8224 */ /* 0x000fe200078e00dd */
[----:B------:R-:W-:Y:S01]  /*c5f0*/  PRMT R152, RZ, 0x7610, R152 ;  /* 0x00007610ff987816 */ /* 0x000fe20000000098 */
[----:B------:R0:W-:Y:S04]  /*c600*/  STL [R1+0x620], R221 ;  /* 0x000620dd01007387 */ /* 0x0001e80000100800 */
[----:B------:R1:W4:Y:S01]  /*c610*/  @!P0 LDG.E.U8 R151, desc[UR14][R124.64] ;  /* 0x0000000e7c978981 */ /* 0x000322000c1e1100 */
[----:B------:R-:W-:-:S03]  /*c620*/  PRMT R153, RZ, 0x7610, R153 ;  /* 0x00007610ff997816 */ /* 0x000fc60000000099 */
[----:B0-----:R-:W4:Y:S01]  /*c630*/  LDL.LU R221, [R1+0xe0] ;  /* 0x0000e00001dd7983 */ /* 0x001f220000300800 */
[----:B-1----:R-:W-:-:S03]  /*c640*/  @!P0 IMAD.MOV.U32 R124, RZ, RZ, R206 ;  /* 0x000000ffff7c8224 */ /* 0x002fc600078e00ce */
[----:B------:R0:W-:Y:S01]  /*c650*/  STL [R1+0x62c], R206 ;  /* 0x00062cce01007387 */ /* 0x0001e20000100800 */
[----:B------:R-:W-:-:S05]  /*c660*/  @!P0 IMAD.MOV.U32 R125, RZ, RZ, R205 ;  /* 0x000000ffff7d8224 */ /* 0x000fca00078e00cd */
[----:B------:R3:W4:Y:S04]  /*c670*/  @!P0 LDG.E.U8 R152, desc[UR14][R124.64] ;  /* 0x0000000e7c988981 */ /* 0x000728000c1e1100 */
[----:B0-----:R-:W4:Y:S04]  /*c680*/  LDL.LU R206, [R1+0xf0] ;  /* 0x0000f00001ce7983 */ /* 0x001f280000300800 */
[----:B------:R0:W-:Y:S04]  /*c690*/  STL [R1+0x628], R205 ;  /* 0x000628cd01007387 */ /* 0x0001e80000100800 */
[----:B0-----:R-:W4:Y:S01]  /*c6a0*/  LDL.LU R205, [R1+0xe8] ;  /* 0x0000e80001cd7983 */ /* 0x001f220000300800 */
[----:B---3--:R-:W-:-:S02]  /*c6b0*/  @!P0 IMAD.MOV.U32 R124, RZ, RZ, R3 ;  /* 0x000000ffff7c8224 */ /* 0x008fc400078e0003 */
[----:B--2---:R-:W-:-:S05]  /*c6c0*/  @!P0 IMAD.MOV.U32 R125, RZ, RZ, R4 ;  /* 0x000000ffff7d8224 */ /* 0x004fca00078e0004 */
[----:B------:R4:W2:Y:S02]  /*c6d0*/  @!P0 LDG.E.U8 R153, desc[UR14][R124.64] ;  /* 0x0000000e7c998981 */ /* 0x0008a4000c1e1100 */
[----:B----4-:R-:W-:Y:S02]  /*c6e0*/  @!P0 IMAD.MOV.U32 R125, RZ, RZ, R0 ;  /* 0x000000ffff7d8224 */ /* 0x010fe400078e0000 */
[----:B------:R-:W-:Y:S01]  /*c6f0*/  @!P0 IMAD.MOV.U32 R124, RZ, RZ, R222 ;  /* 0x000000ffff7c8224 */ /* 0x000fe200078e00de */
[----:B------:R0:W-:Y:S04]  /*c700*/  STL [R1+0x634], R222 ;  /* 0x000634de01007387 */ /* 0x0001e80000100800 */
[----:B0-----:R-:W3:Y:S04]  /*c710*/  LDL.LU R222, [R1+0xec] ;  /* 0x0000ec0001de7983 */ /* 0x001ee80000300800 */
[----:B------:R0:W-:Y:S04]  /*c720*/  STL [R1+0x630], R0 ;  /* 0x0006300001007387 */ /* 0x0001e80000100800 */
[----:B0-----:R-:W4:Y:S01]  /*c730*/  LDL.LU R0, [R1+0xe4] ;  /* 0x0000e40001007983 */ /* 0x001f220000300800 */
        /* <DEDUP_REMOVED lines=24> */
[----:B------:R-:W-:Y:S01]  /*c8c0*/  LOP3.LUT R14, R14, 0xffff, RZ, 0xc0, !PT ;  /* 0x0000ffff0e0e7812 */ /* 0x000fe200078ec0ff */
[----:B0-----:R-:W-:Y:S02]  /*c8d0*/  @!P0 IMAD.MOV.U32 R124, RZ, RZ, R204 ;  /* 0x000000ffff7c8224 */ /* 0x001fe400078e00cc */
[----:B------:R-:W-:Y:S01]  /*c8e0*/  @!P0 IMAD.MOV.U32 R125, RZ, RZ, R203 ;  /* 0x000000ffff7d8224 */ /* 0x000fe200078e00cb */
[----:B------:R-:W-:-:S04]  /*c8f0*/  LOP3.LUT R104, R104, 0xffff, RZ, 0xc0, !PT ;  /* 0x0000ffff68687812 */ /* 0x000fc800078ec0ff */
[----:B------:R0:W2:Y:S01]  /*c900*/  @!P0 LDG.E.U8 R162, desc[UR14][R124.64] ;  /* 0x0000000e7ca28981 */ /* 0x0000a2000c1e1100 */
[----:B------:R-:W-:Y:S02]  /*c910*/  LOP3.LUT R15, R15, 0xffff, RZ, 0xc0, !PT ;  /* 0x0000ffff0f0f7812 */ /* 0x000fe400078ec0ff */
[----:B------:R-:W-:Y:S02]  /*c920*/  LOP3.LUT R97, R97, 0xffff, RZ, 0xc0, !PT ;  /* 0x0000ffff61617812 */ /* 0x000fe400078ec0ff */
[----:B------:R-:W-:Y:S01]  /*c930*/  PRMT R166, RZ, 0x7610, R166 ;  /* 0x00007610ffa67816 */ /* 0x000fe200000000a6 */
[----:B0-----:R-:W-:Y:S02]  /*c940*/  @!P0 IMAD.MOV.U32 R124, RZ, RZ, R2 ;  /* 0x000000ffff7c8224 */ /* 0x001fe400078e0002 */
[----:B------:R-:W-:Y:S01]  /*c950*/  @!P0 IMAD.MOV.U32 R125, RZ, RZ, R206 ;  /* 0x000000ffff7d8224 */ /* 0x000fe200078e00ce */
[----:B------:R-:W-:Y:S01]  /*c960*/  PRMT R4, R14, 0x3340, R104 ;  /* 0x000033400e047816 */ /* 0x000fe20000000068 */
[----:B------:R-:W-:Y:S01]  /*c970*/  @!P0 IMAD.MOV.U32 R14, RZ, RZ, R200 ;  /* 0x000000ffff0e8224 */ /* 0x000fe200078e00c8 */
[----:B------:R-:W-:-:S02]  /*c980*/  LOP3.LUT R16, R16, 0xffff, RZ, 0xc0, !PT ;  /* 0x0000ffff10107812 */ /* 0x000fc400078ec0ff */
[----:B------:R0:W2:Y:S01]  /*c990*/  @!P0 LDG.E.U8 R164, desc[UR14][R124.64] ;  /* 0x0000000e7ca48981 */ /* 0x0000a2000c1e1100 */
[----:B------:R-:W-:Y:S02]  /*c9a0*/  LOP3.LUT R103, R103, 0xffff, RZ, 0xc0, !PT ;  /* 0x0000ffff67677812 */ /* 0x000fe400078ec0ff */
[----:B------:R-:W-:Y:S01]  /*c9b0*/  PRMT R2, R15, 0x3340, R97 ;  /* 0x000033400f027816 */ /* 0x000fe20000000061 */
[----:B------:R-:W-:Y:S01]  /*c9c0*/  @!P0 IMAD.MOV.U32 R15, RZ, RZ, R199 ;  /* 0x000000ffff0f8224 */ /* 0x000fe200078e00c7 */
[----:B------:R-:W-:Y:S02]  /*c9d0*/  PRMT R104, RZ, 0x7610, R104 ;  /* 0x00007610ff687816 */ /* 0x000fe40000000068 */
[----:B------:R-:W-:Y:S02]  /*c9e0*/  LOP3.LUT R17, R17, 0xffff, RZ, 0xc0, !PT ;  /* 0x0000ffff11117812 */ /* 0x000fe400078ec0ff */
[----:B------:R-:W-:Y:S01]  /*c9f0*/  LOP3.LUT R96, R96, 0xffff, RZ, 0xc0, !PT ;  /* 0x0000ffff60607812 */ /* 0x000fe200078ec0ff */
[----:B0-----:R-:W-:Y:S01]  /*ca00*/  @!P0 IMAD.MOV.U32 R124, RZ, RZ, R238 ;  /* 0x000000ffff7c8224 */ /* 0x001fe200078e00ee */
[----:B------:R-:W-:Y:S01]  /*ca10*/  LOP3.LUT R13, R13, 0xffff, RZ, 0xc0, !PT ;  /* 0x0000ffff0d0d7812 */ /* 0x000fe200078ec0ff */
[----:B------:R-:W-:Y:S01]  /*ca20*/  @!P0 IMAD.MOV.U32 R125, RZ, RZ, R197 ;  /* 0x000000ffff7d8224 */ /* 0x000fe200078e00c5 */
[----:B------:R-:W-:Y:S01]  /*ca30*/  LOP3.LUT R98, R98, 0xffff, RZ, 0xc0, !PT ;  /* 0x0000ffff62627812 */ /* 0x000fe200078ec0ff */
[----:B------:R0:W2:Y:S01]  /*ca40*/  @!P0 LDG.E.U8 R104, desc[UR14][R14.64] ;  /* 0x0000000e0e688981 */ /* 0x0000a2000c1e1100 */
[----:B------:R-:W-:Y:S01]  /*ca50*/  PRMT R3, R16, 0x3340, R103 ;  /* 0x0000334010037816 */ /* 0x000fe20000000067 */
[----:B------:R-:W-:Y:S01]  /*ca60*/  @!P0 IMAD.MOV.U32 R16, RZ, RZ, R232 ;  /* 0x000000ffff108224 */ /* 0x000fe200078e00e8 */
[----:B------:R-:W-:Y:S01]  /*ca70*/  PRMT R168, RZ, 0x7610, R168 ;  /* 0x00007610ffa87816 */ /* 0x000fe200000000a8 */
[----:B------:R1:W2:Y:S01]  /*ca80*/  @!P0 LDG.E.U8 R166, desc[UR14][R124.64] ;  /* 0x0000000e7ca68981 */ /* 0x0002a2000c1e1100 */
[----:B------:R-:W-:Y:S01]  /*ca90*/  PRMT R139, R17, 0x3340, R96 ;  /* 0x00003340118b7816 */ /* 0x000fe20000000060 */
[----:B------:R-:W-:Y:S01]  /*caa0*/  @!P0 IMAD.MOV.U32 R17, RZ, RZ, R231 ;  /* 0x000000ffff118224 */ /* 0x000fe200078e00e7 */
[----:B------:R-:W-:-:S02]  /*cab0*/  PRMT R103, RZ, 0x7610, R103 ;  /* 0x00007610ff677816 */ /* 0x000fc40000000067 */
[--C-:B------:R-:W-:Y:S01]  /*cac0*/  PRMT R5, R13, 0x3340, R98.reuse ;  /* 0x000033400d057816 */ /* 0x100fe20000000062 */
[----:B0-----:R-:W-:Y:S01]  /*cad0*/  @!P0 IMAD.MOV.U32 R15, RZ, RZ, R221 ;  /* 0x000000ffff0f8224 */ /* 0x001fe200078e00dd */
[----:B------:R-:W-:Y:S02]  /*cae0*/  PRMT R98, RZ, 0x7610, R98 ;  /* 0x00007610ff627816 */ /* 0x000fe40000000062 */
[----:B------:R-:W-:Y:S01]  /*caf0*/  LOP3.LUT R10, R10, 0xffff, RZ, 0xc0, !PT ;  /* 0x0000ffff0a0a7812 */ /* 0x000fe200078ec0ff */
[----:B-1----:R-:W-:Y:S01]  /*cb00*/  @!P0 IMAD.MOV.U32 R124, RZ, RZ, R207 ;  /* 0x000000ffff7c8224 */ /* 0x002fe200078e00cf */
[----:B------:R-:W-:Y:S01]  /*cb10*/  LOP3.LUT R106, R106, 0xffff, RZ, 0xc0, !PT ;  /* 0x0000ffff6a6a7812 */ /* 0x000fe200078ec0ff */
[----:B------:R-:W-:Y:S01]  /*cb20*/  @!P0 IMAD.MOV.U32 R125, RZ, RZ, R211 ;  /* 0x000000ffff7d8224 */ /* 0x000fe200078e00d3 */
[----:B------:R-:W-:Y:S01]  /*cb30*/  LOP3.LUT R11, R11, 0xffff, RZ, 0xc0, !PT ;  /* 0x0000ffff0b0b7812 */ /* 0x000fe200078ec0ff */
[----:B------:R0:W2:Y:S01]  /*cb40*/  @!P0 LDG.E.U8 R103, desc[UR14][R16.64] ;  /* 0x0000000e10678981 */ /* 0x0000a2000c1e1100 */
[----:B------:R-:W-:-:S02]  /*cb50*/  LOP3.LUT R99, R99, 0xffff, RZ, 0xc0, !PT ;  /* 0x0000ffff63637812 */ /* 0x000fc400078ec0ff */
[----:B------:R-:W-:Y:S01]  /*cb60*/  PRMT R97, RZ, 0x7610, R97 ;  /* 0x00007610ff617816 */ /* 0x000fe20000000061 */
[----:B------:R1:W2:Y:S01]  /*cb70*/  @!P0 LDG.E.U8 R168, desc[UR14][R124.64] ;  /* 0x0000000e7ca88981 */ /* 0x0002a2000c1e1100 */
[----:B------:R-:W-:Y:S02]  /*cb80*/  LOP3.LUT R18, R18, 0xffff, RZ, 0xc0, !PT ;  /* 0x0000ffff12127812 */ /* 0x000fe400078ec0ff */
[----:B------:R-:W-:Y:S02]  /*cb90*/  LOP3.LUT R110, R110, 0xffff, RZ, 0xc0, !PT ;  /* 0x0000ffff6e6e7812 */ /* 0x000fe400078ec0ff */
[----:B------:R-:W-:Y:S01]  /*cba0*/  LOP3.LUT R19, R19, 0xffff, RZ, 0xc0, !PT ;  /* 0x0000ffff13137812 */ /* 0x000fe200078ec0ff */
[----:B0-----:R-:W-:Y:S01]  /*cbb0*/  @!P0 IMAD.MOV.U32 R16, RZ, RZ, R216 ;  /* 0x000000ffff108224 */ /* 0x001fe200078e00d8 */
[----:B------:R-:W-:Y:S01]  /*cbc0*/  LOP3.LUT R95, R95, 0xffff, RZ, 0xc0, !PT ;  /* 0x0000ffff5f5f7812 */ /* 0x000fe200078ec0ff */
[----:B------:R-:W-:Y:S01]  /*cbd0*/  @!P0 IMAD.MOV.U32 R17, RZ, RZ, R215 ;  /* 0x000000ffff118224 */ /* 0x000fe200078e00d7 */
[----:B-1----:R-:W-:Y:S01]  /*cbe0*/  PRMT R125, R10, 0x3340, R106 ;  /* 0x000033400a7d7816 */ /* 0x002fe2000000006a */
[----:B------:R-:W-:Y:S01]  /*cbf0*/  @!P0 IMAD.MOV.U32 R10, RZ, RZ, R242 ;  /* 0x000000ffff0a8224 */ /* 0x000fe200078e00f2 */
[----:B------:R-:W-:-:S02]  /*cc00*/  PRMT R106, RZ, 0x7610, R106 ;  /* 0x00007610ff6a7816 */ /* 0x000fc4000000006a */
[----:B------:R0:W2:Y:S01]  /*cc10*/  @!P0 LDG.E.U8 R97, desc[UR14][R16.64] ;  /* 0x0000000e10618981 */ /* 0x0000a2000c1e1100 */
[----:B------:R-:W-:Y:S02]  /*cc20*/  LOP3.LUT R9, R9, 0xffff, RZ, 0xc0, !PT ;  /* 0x0000ffff09097812 */ /* 0x000fe400078ec0ff */
[----:B------:R-:W-:Y:S02]  /*cc30*/  LOP3.LUT R100, R100, 0xffff, RZ, 0xc0, !PT ;  /* 0x0000ffff64647812 */ /* 0x000fe400078ec0ff */
[----:B------:R-:W-:Y:S02]  /*cc40*/  LOP3.LUT R8, R8, 0xffff, RZ, 0xc0, !PT ;  /* 0x0000ffff08087812 */ /* 0x000fe400078ec0ff */
[----:B------:R-:W-:Y:S02]  /*cc50*/  LOP3.LUT R101, R101, 0xffff, RZ, 0xc0, !PT ;  /* 0x0000ffff65657812 */ /* 0x000fe400078ec0ff */
[----:B------:R-:W-:Y:S01]  /*cc60*/  PRMT R138, R18, 0x3340, R110 ;  /* 0x00003340128a7816 */ /* 0x000fe2000000006e */
[----:B------:R-:W-:Y:S01]  /*cc70*/  @!P0 IMAD.MOV.U32 R18, RZ, RZ, R225 ;  /* 0x000000ffff128224 */ /* 0x000fe200078e00e1 */
[----:B------:R-:W-:-:S02]  /*cc80*/  LOP3.LUT R89, R89, 0xffff, RZ, 0xc0, !PT ;  /* 0x0000ffff59597812 */ /* 0x000fc400078ec0ff */
[----:B------:R-:W-:Y:S02]  /*cc90*/  LOP3.LUT R92, R92, 0xffff, RZ, 0xc0, !PT ;  /* 0x0000ffff5c5c7812 */ /* 0x000fe400078ec0ff */
[----:B------:R-:W-:Y:S01]  /*cca0*/  PRMT R122, R19, 0x3340, R95 ;  /* 0x00003340137a7816 */ /* 0x000fe2000000005f */
[----:B------:R-:W-:Y:S01]  /*ccb0*/  @!P0 IMAD.MOV.U32 R19, RZ, RZ, R244 ;  /* 0x000000ffff138224 */ /* 0x000fe200078e00f4 */
[----:B------:R-:W-:Y:S02]  /*ccc0*/  PRMT R110, RZ, 0x7610, R110 ;  /* 0x00007610ff6e7816 */ /* 0x000fe4000000006e */
[----:B------:R-:W-:Y:S02]  /*ccd0*/  LOP3.LUT R90, R90, 0xffff, RZ, 0xc0, !PT ;  /* 0x0000ffff5a5a7812 */ /* 0x000fe400078ec0ff */
[----:B------:R-:W-:Y:S02]  /*cce0*/  LOP3.LUT R91, R91, 0xffff, RZ, 0xc0, !PT ;  /* 0x0000ffff5b5b7812 */ /* 0x000fe400078ec0ff */
[----:B0-----:R-:W-:-:S02]  /*ccf0*/  PRMT R16, R9, 0x3340, R100 ;  /* 0x0000334009107816 */ /* 0x001fc40000000064 */
[----:B------:R-:W-:Y:S01]  /*cd00*/  PRMT R17, R8, 0x3340, R101 ;  /* 0x0000334008117816 */ /* 0x000fe20000000065 */
[----:B------:R-:W-:Y:S01]  /*cd10*/  @!P0 IMAD.MOV.U32 R8, RZ, RZ, R214 ;  /* 0x000000ffff088224 */ /* 0x000fe200078e00d6 */
[----:B------:R-:W-:Y:S01]  /*cd20*/  LOP3.LUT R23, R23, 0xffff, RZ, 0xc0, !PT ;  /* 0x0000ffff17177812 */ /* 0x000fe200078ec0ff */
[----:B------:R-:W-:Y:S01]  /*cd30*/  @!P0 IMAD.MOV.U32 R9, RZ, RZ, R213 ;  /* 0x000000ffff098224 */ /* 0x000fe200078e00d5 */
[----:B------:R-:W-:Y:S01]  /*cd40*/  LOP3.LUT R93, R93, 0xffff, RZ, 0xc0, !PT ;  /* 0x0000ffff5d5d7812 */ /* 0x000fe200078ec0ff */
[----:B------:R0:W2:Y:S01]  /*cd50*/  @!P0 LDG.E.U8 R110, desc[UR14][R18.64] ;  /* 0x0000000e126e8981 */ /* 0x0000a2000c1e1100 */
[----:B------:R-:W-:Y:S02]  /*cd60*/  PRMT R100, RZ, 0x7610, R100 ;  /* 0x00007610ff647816 */ /* 0x000fe40000000064 */
[----:B------:R-:W-:Y:S02]  /*cd70*/  PRMT R101, RZ, 0x7610, R101 ;  /* 0x00007610ff657816 */ /* 0x000fe40000000065 */
[----:B------:R-:W-:-:S02]  /*cd80*/  LOP3.LUT R88, R88, 0xffff, RZ, 0xc0, !PT ;  /* 0x0000ffff58587812 */ /* 0x000fc400078ec0ff */
[----:B------:R-:W-:Y:S02]  /*cd90*/  LOP3.LUT R102, R102, 0xffff, RZ, 0xc0, !PT ;  /* 0x0000ffff66667812 */ /* 0x000fe400078ec0ff */
[----:B------:R-:W-:Y:S02]  /*cda0*/  LOP3.LUT R196, R196, 0xffff, RZ, 0xc0, !PT ;  /* 0x0000ffffc4c47812 */ /* 0x000fe400078ec0ff */
[----:B------:R-:W-:Y:S02]  /*cdb0*/  LOP3.LUT R107, R107, 0xffff, RZ, 0xc0, !PT ;  /* 0x0000ffff6b6b7812 */ /* 0x000fe400078ec0ff */
[----:B------:R-:W-:Y:S02]  /*cdc0*/  PRMT R127, R89, 0x3340, R92 ;  /* 0x00003340597f7816 */ /* 0x000fe4000000005c */
[----:B------:R-:W-:Y:S01]  /*cdd0*/  PRMT R126, R90, 0x3340, R91 ;  /* 0x000033405a7e7816 */ /* 0x000fe2000000005b */
[----:B0-----:R-:W-:Y:S01]  /*cde0*/  @!P0 IMAD.MOV.U32 R18, RZ, RZ, R248 ;  /* 0x000000ffff128224 */ /* 0x001fe200078e00f8 */
[----:B------:R-:W-:Y:S01]  /*cdf0*/  PRMT R112, R23, 0x3340, R93 ;  /* 0x0000334017707816 */ /* 0x000fe2000000005d */
[----:B------:R-:W-:Y:S01]  /*ce00*/  @!P0 IMAD.MOV.U32 R19, RZ, RZ, R247 ;  /* 0x000000ffff138224 */ /* 0x000fe200078e00f7 */
[----:B------:R-:W-:Y:S01]  /*ce10*/  LOP3.LUT R21, R21, 0xffff, RZ, 0xc0, !PT ;  /* 0x0000ffff15157812 */ /* 0x000fe200078ec0ff */
[----:B------:R0:W2:Y:S01]  /*ce20*/  @!P0 LDG.E.U8 R101, desc[UR14][R8.64] ;  /* 0x0000000e08658981 */ /* 0x0000a2000c1e1100 */
[----:B------:R-:W-:-:S02]  /*ce30*/  LOP3.LUT R94, R94, 0xffff, RZ, 0xc0, !PT ;  /* 0x0000ffff5e5e7812 */ /* 0x000fc400078ec0ff */
[----:B------:R-:W-:Y:S02]  /*ce40*/  PRMT R96, RZ, 0x7610, R96 ;  /* 0x00007610ff607816 */ /* 0x000fe40000000060 */
[----:B------:R-:W-:Y:S02]  /*ce50*/  PRMT R113, R88, 0x3340, R102 ;  /* 0x0000334058717816 */ /* 0x000fe40000000066 */
[----:B------:R-:W-:Y:S02]  /*ce60*/  LOP3.LUT R22, R22, 0xffff, RZ, 0xc0, !PT ;  /* 0x0000ffff16167812 */ /* 0x000fe400078ec0ff */
[----:B------:R-:W-:Y:S01]  /*ce70*/  LOP3.LUT R108, R108, 0xffff, RZ, 0xc0, !PT ;  /* 0x0000ffff6c6c7812 */ /* 0x000fe200078ec0ff */
[----:B------:R1:W2:Y:S01]  /*ce80*/  @!P0 LDG.E.U8 R96, desc[UR14][R18.64] ;  /* 0x0000000e12608981 */ /* 0x0002a2000c1e1100 */
[--C-:B------:R-:W-:Y:S02]  /*ce90*/  PRMT R196, R196, 0x3340, R107.reuse ;  /* 0x00003340c4c47816 */ /* 0x100fe4000000006b */
[----:B------:R-:W-:-:S02]  /*cea0*/  PRMT R107, RZ, 0x7610, R107 ;  /* 0x00007610ff6b7816 */ /* 0x000fc4000000006b */
[----:B------:R-:W-:Y:S02]  /*ceb0*/  LOP3.LUT R120, R120, 0xffff, RZ, 0xc0, !PT ;  /* 0x0000ffff78787812 */ /* 0x000fe400078ec0ff */
[----:B------:R-:W-:Y:S02]  /*cec0*/  LOP3.LUT R111, R111, 0xffff, RZ, 0xc0, !PT ;  /* 0x0000ffff6f6f7812 */ /* 0x000fe400078ec0ff */
[----:B------:R-:W-:Y:S02]  /*ced0*/  LOP3.LUT R119, R119, 0xffff, RZ, 0xc0, !PT ;  /* 0x0000ffff77777812 */ /* 0x000fe400078ec0ff */
[----:B------:R-:W-:Y:S02]  /*cee0*/  LOP3.LUT R121, R121, 0xffff, RZ, 0xc0, !PT ;  /* 0x0000ffff79797812 */ /* 0x000fe400078ec0ff */
[----:B0-----:R-:W-:Y:S02]  /*cef0*/  PRMT R8, R126, 0x5410, R127 ;  /* 0x000054107e087816 */ /* 0x001fe4000000007f */
[----:B------:R-:W-:Y:S01]  /*cf00*/  PRMT R114, R21, 0x3340, R94 ;  /* 0x0000334015727816 */ /* 0x000fe2000000005e */
[----:B------:R-:W2:Y:S01]  /*cf10*/  LDL.LU R127, [R1+0x670] ;  /* 0x00067000017f7983 */ /* 0x000ea20000300800 */
[----:B------:R-:W-:-:S02]  /*cf20*/  LOP3.LUT R7, R7, 0xffff, RZ, 0xc0, !PT ;  /* 0x0000ffff07077812 */ /* 0x000fc400078ec0ff */
[----:B------:R-:W-:Y:S01]  /*cf30*/  LOP3.LUT R118, R118, 0xffff, RZ, 0xc0, !PT ;  /* 0x0000ffff76767812 */ /* 0x000fe200078ec0ff */
[----:B------:R-:W2:Y:S01]  /*cf40*/  LDL.LU R126, [R1+0x66c] ;  /* 0x00066c00017e7983 */ /* 0x000ea20000300800 */
[----:B------:R-:W-:Y:S02]  /*cf50*/  PRMT R115, R22, 0x3340, R108 ;  /* 0x0000334016737816 */ /* 0x000fe4000000006c */
[----:B------:R-:W-:Y:S02]  /*cf60*/  PRMT R9, R113, 0x5410, R112 ;  /* 0x0000541071097816 */ /* 0x000fe40000000070 */
[----:B------:R-:W-:Y:S01]  /*cf70*/  LOP3.LUT R117, R117, 0xffff, RZ, 0xc0, !PT ;  /* 0x0000ffff75757812 */ /* 0x000fe200078ec0ff */
[----:B------:R-:W2:Y:S01]  /*cf80*/  LDL.LU R112, [R1+0x668] ;  /* 0x0006680001707983 */ /* 0x000ea20000300800 */
[----:B------:R-:W-:Y:S02]  /*cf90*/  LOP3.LUT R116, R116, 0xffff, RZ, 0xc0, !PT ;  /* 0x0000ffff74747812 */ /* 0x000fe400078ec0ff */
[----:B-1----:R-:W-:Y:S01]  /*cfa0*/  PRMT R19, R120, 0x3340, R121 ;  /* 0x0000334078137816 */ /* 0x002fe20000000079 */
[----:B------:R-:W2:Y:S01]  /*cfb0*/  LDL.LU R113, [R1+0x664] ;  /* 0x0006640001717983 */ /* 0x000ea20000300800 */
[----:B------:R-:W-:-:S02]  /*cfc0*/  PRMT R7, R7, 0x3340, R111 ;  /* 0x0000334007077816 */ /* 0x000fc4000000006f */
[----:B------:R-:W-:Y:S01]  /*cfd0*/  PRMT R118, R118, 0x3340, R119 ;  /* 0x0000334076767816 */ /* 0x000fe20000000077 */
[----:B------:R-:W2:Y:S01]  /*cfe0*/  LDL R120, [R1+0x56c] ;  /* 0x00056c0001787983 */ /* 0x000ea20000100800 */
[----:B------:R-:W-:-:S03]  /*cff0*/  PRMT R18, R116, 0x3340, R117 ;  /* 0x0000334074127816 */ /* 0x000fc60000000075 */
[----:B------:R-:W2:Y:S04]  /*d000*/  LDL R111, [R1+0x568] ;  /* 0x00056800016f7983 */ /* 0x000ea80000100800 */
[----:B------:R-:W2:Y:S01]  /*d010*/  LDL R119, [R1+0x564] ;  /* 0x0005640001777983 */ /* 0x000ea20000100800 */
[----:B----4-:R-:W-:-:S05]  /*d020*/  @!P0 IMAD.MOV.U32 R14, RZ, RZ, R0 ;  /* 0x000000ffff0e8224 */ /* 0x010fca00078e0000 */
[----:B------:R0:W4:Y:S02]  /*d030*/  @!P0 LDG.E.U8 R98, desc[UR14][R14.64] ;  /* 0x0000000e0e628981 */ /* 0x000124000c1e1100 */
[----:B0-----:R-:W-:Y:S01]  /*d040*/  PRMT R15, R11, 0x3340, R99 ;  /* 0x000033400b0f7816 */ /* 0x001fe20000000063 */
[----:B------:R-:W-:-:S05]  /*d050*/  @!P0 IMAD.MOV.U32 R11, RZ, RZ, R243 ;  /* 0x000000ffff0b8224 */ /* 0x000fca00078e00f3 */
[----:B------:R0:W4:Y:S02]  /*d060*/  @!P0 LDG.E.U8 R106, desc[UR14][R10.64] ;  /* 0x0000000e0a6a8981 */ /* 0x000124000c1e1100 */
[----:B0-----:R-:W-:Y:S02]  /*d070*/  @!P0 IMAD.MOV.U32 R10, RZ, RZ, R246 ;  /* 0x000000ffff0a8224 */ /* 0x001fe400078e00f6 */
[----:B------:R-:W-:-:S05]  /*d080*/  @!P0 IMAD.MOV.U32 R11, RZ, RZ, R245 ;  /* 0x000000ffff0b8224 */ /* 0x000fca00078e00f5 */
[----:B------:R0:W4:Y:S02]  /*d090*/  @!P0 LDG.E.U8 R100, desc[UR14][R10.64] ;  /* 0x0000000e0a648981 */ /* 0x000124000c1e1100 */
[----:B0-----:R-:W-:Y:S02]  /*d0a0*/  @!P0 IMAD.MOV.U32 R10, RZ, RZ, R230 ;  /* 0x000000ffff0a8224 */ /* 0x001fe400078e00e6 */
[----:B------:R-:W-:-:S05]  /*d0b0*/  @!P0 IMAD.MOV.U32 R11, RZ, RZ, R229 ;  /* 0x000000ffff0b8224 */ /* 0x000fca00078e00e5 */
[----:B------:R0:W4:Y:S02]  /*d0c0*/  @!P0 LDG.E.U8 R107, desc[UR14][R10.64] ;  /* 0x0000000e0a6b8981 */ /* 0x000124000c1e1100 */
[----:B0-----:R-:W-:Y:S02]  /*d0d0*/  PRMT R10, R115, 0x5410, R114 ;  /* 0x00005410730a7816 */ /* 0x001fe40000000072 */
[----:B------:R-:W4:Y:S04]  /*d0e0*/  LDL.LU R114, [R1+0x660] ;  /* 0x0006600001727983 */ /* 0x000f280000300800 */
[----:B------:R-:W4:Y:S04]  /*d0f0*/  LDL.LU R115, [R1+0x65c] ;  /* 0x00065c0001737983 */ /* 0x000f280000300800 */
[----:B------:R-:W4:Y:S04]  /*d100*/  LDL R117, [R1+0x560] ;  /* 0x0005600001757983 */ /* 0x000f280000100800 */
[----:B------:R-:W4:Y:S01]  /*d110*/  LDL R116, [R1+0x55c] ;  /* 0x00055c0001747983 */ /* 0x000f220000100800 */
[----:B------:R-:W-:-:S02]  /*d120*/  LOP3.LUT R12, R12, 0xffff, RZ, 0xc0, !PT ;  /* 0x0000ffff0c0c7812 */ /* 0x000fc400078ec0ff */
[----:B------:R-:W-:Y:S01]  /*d130*/  LOP3.LUT R105, R105, 0xffff, RZ, 0xc0, !PT ;  /* 0x0000ffff69697812 */ /* 0x000fe200078ec0ff */
[----:B------:R-:W-:-:S03]  /*d140*/  @!P0 IMAD.MOV.U32 R13, RZ, RZ, R208 ;  /* 0x000000ffff0d8224 */ /* 0x000fc600078e00d0 */
[----:B------:R-:W-:Y:S01]  /*d150*/  PRMT R6, R12, 0x3340, R105 ;  /* 0x000033400c067816 */ /* 0x000fe20000000069 */
[----:B------:R-:W-:Y:S01]  /*d160*/  @!P0 IMAD.MOV.U32 R12, RZ, RZ, R227 ;  /* 0x000000ffff0c8224 */ /* 0x000fe200078e00e3 */
[----:B------:R-:W-:Y:S02]  /*d170*/  PRMT R105, RZ, 0x7610, R105 ;  /* 0x00007610ff697816 */ /* 0x000fe40000000069 */
[----:B------:R-:W-:Y:S02]  /*d180*/  LOP3.LUT R20, R20, 0xffff, RZ, 0xc0, !PT ;  /* 0x0000ffff14147812 */ /* 0x000fe400078ec0ff */
[----:B------:R-:W-:Y:S02]  /*d190*/  LOP3.LUT R109, R109, 0xffff, RZ, 0xc0, !PT ;  /* 0x0000ffff6d6d7812 */ /* 0x000fe400078ec0ff */
[----:B------:R0:W4:Y:S01]  /*d1a0*/  @!P0 LDG.E.U8 R105, desc[UR14][R12.64] ;  /* 0x0000000e0c698981 */ /* 0x000122000c1e1100 */
[----:B------:R-:W-:Y:S02]  /*d1b0*/  PRMT R99, RZ, 0x7610, R99 ;  /* 0x00007610ff637816 */ /* 0x000fe40000000063 */
[----:B------:R-:W-:Y:S01]  /*d1c0*/  PRMT R123, R20, 0x3340, R109 ;  /* 0x00003340147b7816 */ /* 0x000fe2000000006d */
[----:B0-----:R-:W-:-:S02]  /*d1d0*/  @!P0 IMAD.MOV.U32 R12, RZ, RZ, R223 ;  /* 0x000000ffff0c8224 */ /* 0x001fc400078e00df */
[----:B------:R-:W-:Y:S01]  /*d1e0*/  @!P0 IMAD.MOV.U32 R13, RZ, RZ, R209 ;  /* 0x000000ffff0d8224 */ /* 0x000fe200078e00d1 */
[----:B------:R-:W-:Y:S02]  /*d1f0*/  PRMT R11, R123, 0x5410, R122 ;  /* 0x000054107b0b7816 */ /* 0x000fe4000000007a */
[----:B------:R-:W4:Y:S04]  /*d200*/  LDL.LU R122, [R1+0x658] ;  /* 0x00065800017a7983 */ /* 0x000f280000300800 */
[----:B------:R0:W4:Y:S04]  /*d210*/  @!P0 LDG.E.U8 R99, desc[UR14][R12.64] ;  /* 0x0000000e0c638981 */ /* 0x000128000c1e1100 */
[----:B------:R-:W4:Y:S01]  /*d220*/  LDL.LU R123, [R1+0x654] ;  /* 0x00065400017b7983 */ /* 0x000f220000300800 */
[----:B0-----:R-:W-:-:S03]  /*d230*/  PRMT R12, R138, 0x5410, R139 ;  /* 0x000054108a0c7816 */ /* 0x001fc6000000008b */
[----:B------:R-:W4:Y:S01]  /*d240*/  LDL.LU R139, [R1+0x650] ;  /* 0x00065000018b7983 */ /* 0x000f220000300800 */
[----:B------:R-:W-:Y:S01]  /*d250*/  PRMT R124, RZ, 0x7610, R124 ;  /* 0x00007610ff7c7816 */ /* 0x000fe2000000007c */
[----:B------:R-:W-:Y:S01]  /*d260*/  @!P0 IMAD.MOV.U32 R90, RZ, RZ, R226 ;  /* 0x000000ffff5a8224 */ /* 0x000fe200078e00e2 */
[----:B------:R-:W-:Y:S01]  /*d270*/  PRMT R102, RZ, 0x7610, R102 ;  /* 0x00007610ff667816 */ /* 0x000fe20000000066 */
[----:B------:R-:W-:Y:S01]  /*d280*/  @!P0 IMAD.MOV.U32 R91, RZ, RZ, R228 ;  /* 0x000000ffff5b8224 */ /* 0x000fe200078e00e4 */
[----:B------:R-:W-:Y:S01]  /*d290*/  PRMT R108, RZ, 0x7610, R108 ;  /* 0x00007610ff6c7816 */ /* 0x000fe2000000006c */
[----:B------:R-:W-:Y:S02]  /*d2a0*/  @!P0 IMAD.MOV.U32 R88, RZ, RZ, R234 ;  /* 0x000000ffff588224 */ /* 0x000fe400078e00ea */
[----:B------:R-:W-:Y:S01]  /*d2b0*/  @!P0 IMAD.MOV.U32 R89, RZ, RZ, R233 ;  /* 0x000000ffff598224 */ /* 0x000fe200078e00e9 */
[----:B------:R0:W4:Y:S01]  /*d2c0*/  @!P0 LDG.E.U8 R124, desc[UR14][R90.64] ;  /* 0x0000000e5a7c8981 */ /* 0x000122000c1e1100 */
[----:B------:R-:W-:Y:S01]  /*d2d0*/  @!P0 IMAD.MOV.U32 R22, RZ, RZ, R202 ;  /* 0x000000ffff168224 */ /* 0x000fe200078e00ca */
[----:B------:R-:W-:Y:S01]  /*d2e0*/  PRMT R92, RZ, 0x7610, R92 ;  /* 0x00007610ff5c7816 */ /* 0x000fe2000000005c */
[----:B------:R-:W-:Y:S01]  /*d2f0*/  @!P0 IMAD.MOV.U32 R23, RZ, RZ, R201 ;  /* 0x000000ffff178224 */ /* 0x000fe200078e00c9 */
[----:B------:R-:W-:Y:S01]  /*d300*/  PRMT R109, RZ, 0x7610, R109 ;  /* 0x00007610ff6d7816 */ /* 0x000fe2000000006d */
[----:B------:R-:W-:Y:S01]  /*d310*/  @!P0 IMAD.MOV.U32 R20, RZ, RZ, R237 ;  /* 0x000000ffff148224 */ /* 0x000fe200078e00ed */
[----:B------:R1:W4:Y:S01]  /*d320*/  @!P0 LDG.E.U8 R102, desc[UR14][R88.64] ;  /* 0x0000000e58668981 */ /* 0x000322000c1e1100 */
[----:B------:R-:W-:Y:S01]  /*d330*/  @!P0 IMAD.MOV.U32 R21, RZ, RZ, R198 ;  /* 0x000000ffff158224 */ /* 0x000fe200078e00c6 */
[----:B------:R-:W-:Y:S01]  /*d340*/  PRMT R93, RZ, 0x7610, R93 ;  /* 0x00007610ff5d7816 */ /* 0x000fe2000000005d */
[----:B0-----:R-:W-:Y:S01]  /*d350*/  @!P0 IMAD.MOV.U32 R90, RZ, RZ, R250 ;  /* 0x000000ffff5a8224 */ /* 0x001fe200078e00fa */
[----:B------:R3:W4:Y:S01]  /*d360*/  @!P0 LDG.E.U8 R108, desc[UR14][R22.64] ;  /* 0x0000000e166c8981 */ /* 0x000722000c1e1100 */
[----:B------:R-:W-:Y:S01]  /*d370*/  @!P0 IMAD.MOV.U32 R91, RZ, RZ, R249 ;  /* 0x000000ffff5b8224 */ /* 0x000fe200078e00f9 */
[----:B------:R-:W-:-:S02]  /*d380*/  PRMT R94, RZ, 0x7610, R94 ;  /* 0x00007610ff5e7816 */ /* 0x000fc4000000005e */
[----:B------:R0:W4:Y:S01]  /*d390*/  @!P0 LDG.E.U8 R109, desc[UR14][R20.64] ;  /* 0x0000000e146d8981 */ /* 0x000122000c1e1100 */
[----:B-1----:R-:W-:Y:S02]  /*d3a0*/  @!P0 IMAD.MOV.U32 R88, RZ, RZ, R218 ;  /* 0x000000ffff588224 */ /* 0x002fe400078e00da */
[----:B------:R-:W-:Y:S01]  /*d3b0*/  @!P0 IMAD.MOV.U32 R89, RZ, RZ, R217 ;  /* 0x000000ffff598224 */ /* 0x000fe200078e00d9 */
[----:B------:R-:W4:Y:S01]  /*d3c0*/  @!P0 LDG.E.U8 R92, desc[UR14][R90.64] ;  /* 0x0000000e5a5c8981 */ /* 0x000f22000c1e1100 */
[----:B------:R-:W-:Y:S01]  /*d3d0*/  PRMT R95, RZ, 0x7610, R95 ;  /* 0x00007610ff5f7816 */ /* 0x000fe2000000005f */
[----:B---3--:R-:W-:Y:S02]  /*d3e0*/  @!P0 IMAD.MOV.U32 R22, RZ, RZ, R222 ;  /* 0x000000ffff168224 */ /* 0x008fe400078e00de */
[----:B------:R-:W-:Y:S01]  /*d3f0*/  @!P0 IMAD.MOV.U32 R23, RZ, RZ, R205 ;  /* 0x000000ffff178224 */ /* 0x000fe200078e00cd */
[----:B------:R-:W3:Y:S01]  /*d400*/  @!P0 LDG.E.U8 R93, desc[UR14][R88.64] ;  /* 0x0000000e585d8981 */ /* 0x000ee2000c1e1100 */
[----:B0-----:R-:W-:-:S02]  /*d410*/  @!P0 IMAD.MOV.U32 R20, RZ, RZ, R224 ;  /* 0x000000ffff148224 */ /* 0x001fc400078e00e0 */
[----:B------:R-:W-:Y:S01]  /*d420*/  @!P0 IMAD.MOV.U32 R21, RZ, RZ, R241 ;  /* 0x000000ffff158224 */ /* 0x000fe200078e00f1 */
[----:B------:R-:W3:Y:S04]  /*d430*/  @!P0 LDG.E.U8 R94, desc[UR14][R22.64] ;  /* 0x0000000e165e8981 */ /* 0x000ee8000c1e1100 */
[----:B------:R0:W3:Y:S01]  /*d440*/  @!P0 LDG.E.U8 R95, desc[UR14][R20.64] ;  /* 0x0000000e145f8981 */ /* 0x0000e2000c1e1100 */
[----:B------:R-:W-:-:S03]  /*d450*/  PRMT R13, R3, 0x5410, R2 ;  /* 0x00005410030d7816 */ /* 0x000fc60000000002 */
[----:B------:R-:W3:Y:S04]  /*d460*/  LDL.LU R138, [R1+0x64c] ;  /* 0x00064c00018a7983 */ /* 0x000ee80000300800 */
[----:B------:R-:W3:Y:S04]  /*d470*/  LDL.LU R2, [R1+0x648] ;  /* 0x0006480001027983 */ /* 0x000ee80000300800 */
[----:B------:R-:W3:Y:S01]  /*d480*/  LDL.LU R3, [R1+0x644] ;  /* 0x0006440001037983 */ /* 0x000ee20000300800 */
        /* <DEDUP_REMOVED lines=32> */
[----:B------:R-:W-:Y:S02]  /*d690*/  PRMT R169, R169, 0x3340, R170 ;  /* 0x00003340a9a97816 */ /* 0x000fe400000000aa */
[----:B0-----:R-:W-:Y:S02]  /*d6a0*/  PRMT R20, R171, 0x3340, R172 ;  /* 0x00003340ab147816 */ /* 0x001fe400000000ac */
        /* <DEDUP_REMOVED lines=19> */
[----:B------:R-:W-:Y:S01]  /*d7e0*/  PRMT R19, R118, 0x5410, R19 ;  /* 0x0000541076137816 */ /* 0x000fe20000000013 */
[----:B--2---:R-:W-:Y:S01]  /*d7f0*/  STS.128 [R120+UR12], R8 ;  /* 0x0000000878007988 */ /* 0x004fe20008000c0c */
[----:B------:R-:W-:Y:S01]  /*d800*/  PRMT R20, R169, 0x5410, R20 ;  /* 0x00005410a9147816 */ /* 0x000fe20000000014 */
[----:B------:R-:W0:Y:S01]  /*d810*/  LDC R6, c[0x0][0x238] ;  /* 0x00008e00ff067b82 */ /* 0x000e220000000800 */
[----:B------:R-:W-:-:S02]  /*d820*/  PRMT R21, R173, 0x5410, R21 ;  /* 0x00005410ad157816 */ /* 0x000fc40000000015 */
[----:B------:R-:W-:Y:S02]  /*d830*/  PRMT R22, R177, 0x5410, R22 ;  /* 0x00005410b1167816 */ /* 0x000fe40000000016 */
[----:B------:R-:W-:Y:S01]  /*d840*/  PRMT R23, R181, 0x5410, R23 ;  /* 0x00005410b5177816 */ /* 0x000fe20000000017 */
[----:B------:R1:W-:Y:S01]  /*d850*/  STS.128 [R111+UR12], R12 ;  /* 0x0000000c6f007988 */ /* 0x0003e20008000c0c */
[----:B------:R-:W-:Y:S02]  /*d860*/  PRMT R88, R185, 0x5410, R88 ;  /* 0x00005410b9587816 */ /* 0x000fe40000000058 */
[----:B------:R-:W-:Y:S02]  /*d870*/  PRMT R89, R189, 0x5410, R89 ;  /* 0x00005410bd597816 */ /* 0x000fe40000000059 */
[----:B------:R-:W-:Y:S02]  /*d880*/  PRMT R90, R193, 0x5410, R90 ;  /* 0x00005410c15a7816 */ /* 0x000fe4000000005a */
[----:B------:R-:W-:Y:S01]  /*d890*/  PRMT R91, R163, 0x5410, R91 ;  /* 0x00005410a35b7816 */ /* 0x000fe2000000005b */
[----:B------:R-:W-:Y:S04]  /*d8a0*/  STS.128 [R119+UR12], R16 ;  /* 0x0000001077007988 */ /* 0x000fe80008000c0c */
[----:B------:R-:W2:Y:S01]  /*d8b0*/  LDL.LU R5, [R1+0x640] ;  /* 0x0006400001057983 */ /* 0x000ea20000300800 */
[----:B-1----:R-:W1:Y:S03]  /*d8c0*/  S2R R111, SR_TID.X ;  /* 0x00000000006f7919 */ /* 0x002e660000002100 */
[----:B------:R-:W2:Y:S01]  /*d8d0*/  LDL.LU R4, [R1+0x63c] ;  /* 0x00063c0001047983 */ /* 0x000ea20000300800 */
[----:B-1----:R-:W-:-:S03]  /*d8e0*/  LOP3.LUT R111, R111, 0x7f, RZ, 0xc0, !PT ;  /* 0x0000007f6f6f7812 */ /* 0x002fc600078ec0ff */
[----:B----4-:R-:W-:Y:S04]  /*d8f0*/  STS.128 [R117+UR12], R20 ;  /* 0x0000001475007988 */ /* 0x010fe80008000c0c */
[----:B------:R1:W-:Y:S02]  /*d900*/  STS.128 [R116+UR12], R88 ;  /* 0x0000005874007988 */ /* 0x0003e40008000c0c */
[----:B-1----:R-:W1:Y:S02]  /*d910*/  S2R R116, SR_TID.X ;  /* 0x0000000000747919 */ /* 0x002e640000002100 */
[----:B------:R-:W-:Y:S01]  /*d920*/  STS.U8 [R111+UR12+0x4000], R139 ;  /* 0x0040008b6f007988 */ /* 0x000fe2000800000c */
[----:B-1----:R-:W-:-:S03]  /*d930*/  LOP3.LUT R116, R116, 0x7f, RZ, 0xc0, !PT ;  /* 0x0000007f74747812 */ /* 0x002fc600078ec0ff */
[----:B------:R-:W-:Y:S01]  /*d940*/  STS.U8 [R111+UR12+0x4400], R123 ;  /* 0x0044007b6f007988 */ /* 0x000fe2000800000c */
[----:B------:R-:W-:-:S03]  /*d950*/  LOP3.LUT R117, R116, 0x10, RZ, 0x3c, !PT ;  /* 0x0000001074757812 */ /* 0x000fc600078e3cff */
[----:B------:R-:W-:Y:S04]  /*d960*/  STS.U8 [R111+UR12+0x4800], R122 ;  /* 0x0048007a6f007988 */ /* 0x000fe8000800000c */
        /* <DEDUP_REMOVED lines=12> */
[----:B------:R1:W-:Y:S02]  /*da30*/  STS.U8 [R117+UR12+0x5c80], R134 ;  /* 0x005c808675007988 */ /* 0x0003e4000800000c */
[----:B-1----:R-:W1:Y:S01]  /*da40*/  S2R R117, SR_TID.X ;  /* 0x0000000000757919 */ /* 0x002e620000002100 */
[----:B------:R-:W-:-:S05]  /*da50*/  LOP3.LUT R116, R116, 0x20, RZ, 0x3c, !PT ;  /* 0x0000002074747812 */ /* 0x000fca00078e3cff */
[----:B------:R-:W-:Y:S01]  /*da60*/  STS.U8 [R116+UR12+0x4100], R135 ;  /* 0x0041008774007988 */ /* 0x000fe2000800000c */
[----:B-1----:R-:W-:-:S04]  /*da70*/  LOP3.LUT R117, R117, 0x7f, RZ, 0xc0, !PT ;  /* 0x0000007f75757812 */ /* 0x002fc800078ec0ff */
[C---:B------:R-:W-:Y:S02]  /*da80*/  LOP3.LUT R8, R117.reuse, 0x30, RZ, 0x3c, !PT ;  /* 0x0000003075087812 */ /* 0x040fe400078e3cff */
[----:B------:R-:W-:Y:S02]  /*da90*/  LOP3.LUT R7, R117, 0x40, RZ, 0x3c, !PT ;  /* 0x0000004075077812 */ /* 0x000fe400078e3cff */
[----:B------:R-:W1:Y:S01]  /*daa0*/  S2R R117, SR_TID.X ;  /* 0x0000000000757919 */ /* 0x000e620000002100 */
        /* <DEDUP_REMOVED lines=10> */
[----:B------:R-:W-:Y:S01]  /*db50*/  STS.U8 [R8+UR12+0x4d80], R148 ;  /* 0x004d809408007988 */ /* 0x000fe2000800000c */
[----:B-1----:R-:W-:-:S03]  /*db60*/  LOP3.LUT R117, R117, 0x7f, RZ, 0xc0, !PT ;  /* 0x0000007f75757812 */ /* 0x002fc600078ec0ff */
[----:B------:R-:W-:Y:S04]  /*db70*/  STS.U8 [R8+UR12+0x5180], R149 ;  /* 0x0051809508007988 */ /* 0x000fe8000800000c */
[----:B------:R-:W-:Y:S04]  /*db80*/  STS.U8 [R8+UR12+0x5580], R150 ;  /* 0x0055809608007988 */ /* 0x000fe8000800000c */
[----:B------:R-:W-:Y:S04]  /*db90*/  STS.U8 [R8+UR12+0x5980], R151 ;  /* 0x0059809708007988 */ /* 0x000fe8000800000c */
[----:B------:R1:W-:Y:S04]  /*dba0*/  STS.U8 [R8+UR12+0x5d80], R152 ;  /* 0x005d809808007988 */ /* 0x0003e8000800000c */
[----:B------:R-:W-:Y:S04]  /*dbb0*/  STS.U8 [R7+UR12+0x4200], R153 ;  /* 0x0042009907007988 */ /* 0x000fe8000800000c */
[----:B------:R-:W-:Y:S01]  /*dbc0*/  STS.U8 [R7+UR12+0x4600], R154 ;  /* 0x0046009a07007988 */ /* 0x000fe2000800000c */
[----:B-1----:R-:W-:-:S03]  /*dbd0*/  LOP3.LUT R8, R117, 0x50, RZ, 0x3c, !PT ;  /* 0x0000005075087812 */ /* 0x002fc600078e3cff */
[----:B------:R-:W-:Y:S04]  /*dbe0*/  STS.U8 [R7+UR12+0x4a00], R156 ;  /* 0x004a009c07007988 */ /* 0x000fe8000800000c */
[----:B------:R-:W-:Y:S04]  /*dbf0*/  STS.U8 [R7+UR12+0x4e00], R157 ;  /* 0x004e009d07007988 */ /* 0x000fe8000800000c */
        /* <DEDUP_REMOVED lines=11> */
[----:B---3--:R-:W-:Y:S04]  /*dcb0*/  STS.U8 [R8+UR12+0x5a80], R93 ;  /* 0x005a805d08007988 */ /* 0x008fe8000800000c */
[----:B------:R1:W-:Y:S04]  /*dcc0*/  STS.U8 [R8+UR12+0x5e80], R108 ;  /* 0x005e806c08007988 */ /* 0x0003e8000800000c */
        /* <DEDUP_REMOVED lines=8> */
[----:B------:R1:W-:Y:S01]  /*dd50*/  STS.U8 [R7+UR12+0x5f00], R104 ;  /* 0x005f006807007988 */ /* 0x0003e2000800000c */
[----:B0-----:R-:W-:-:S03]  /*dd60*/  IMAD.SHL.U32 R6, R6, 0x80, RZ ;  /* 0x0000008006067824 */ /* 0x001fc600078e00ff */
[----:B-1----:R-:W3:Y:S04]  /*dd70*/  LDL R7, [R1+0x558] ;  /* 0x0005580001077983 */ /* 0x002ee80000100800 */
[----:B------:R-:W4:Y:S04]  /*dd80*/  LDL.LU R120, [R1+0x514] ;  /* 0x0005140001787983 */ /* 0x000f280000300800 */
[----:B------:R-:W3:Y:S04]  /*dd90*/  LDL.LU R121, [R1+0x504] ;  /* 0x0005040001797983 */ /* 0x000ee80000300800 */
[----:B------:R-:W3:Y:S04]  /*dda0*/  LDL.LU R111, [R1+0x4fc] ;  /* 0x0004fc00016f7983 */ /* 0x000ee80000300800 */
[----:B------:R-:W3:Y:S04]  /*ddb0*/  LDL.LU R184, [R1+0x4ec] ;  /* 0x0004ec0001b87983 */ /* 0x000ee80000300800 */
[----:B------:R-:W3:Y:S04]  /*ddc0*/  LDL.LU R182, [R1+0x510] ;  /* 0x0005100001b67983 */ /* 0x000ee80000300800 */
[----:B------:R-:W3:Y:S04]  /*ddd0*/  LDL.LU R179, [R1+0x4e4] ;  /* 0x0004e40001b37983 */ /* 0x000ee80000300800 */
[----:B------:R-:W3:Y:S01]  /*dde0*/  LDL.LU R180, [R1+0x508] ;  /* 0x0005080001b47983 */ /* 0x000ee20000300800 */
[----:B------:R-:W-:-:S03]  /*ddf0*/  IADD3 R3, P6, R6, R3, RZ ;  /* 0x0000000306037210 */ /* 0x000fc60007fde0ff */
[----:B------:R-:W3:Y:S04]  /*de00*/  LDL.LU R178, [R1+0x4dc] ;  /* 0x0004dc0001b27983 */ /* 0x000ee80000300800 */
[----:B------:R-:W3:Y:S04]  /*de10*/  LDL.LU R175, [R1+0x500] ;  /* 0x0005000001af7983 */ /* 0x000ee80000300800 */
[----:B------:R-:W3:Y:S04]  /*de20*/  LDL.LU R176, [R1+0x4d4] ;  /* 0x0004d40001b07983 */ /* 0x000ee80000300800 */
[----:B------:R-:W3:Y:S04]  /*de30*/  LDL.LU R172, [R1+0x4f8] ;  /* 0x0004f80001ac7983 */ /* 0x000ee80000300800 */
[----:B------:R-:W3:Y:S04]  /*de40*/  LDL.LU R119, [R1+0x4cc] ;  /* 0x0004cc0001777983 */ /* 0x000ee80000300800 */
[----:B------:R-:W3:Y:S04]  /*de50*/  LDL.LU R116, [R1+0x4f0] ;  /* 0x0004f00001747983 */ /* 0x000ee80000300800 */
[----:B------:R-:W3:Y:S04]  /*de60*/  LDL.LU R117, [R1+0x4c4] ;  /* 0x0004c40001757983 */ /* 0x000ee80000300800 */
[----:B------:R-:W3:Y:S04]  /*de70*/  LDL.LU R170, [R1+0x4e8] ;  /* 0x0004e80001aa7983 */ /* 0x000ee80000300800 */
[----:B------:R0:W-:Y:S04]  /*de80*/  STL [R1+0x50c], R3 ;  /* 0x00050c0301007387 */ /* 0x0001e80000100800 */
[----:B0-----:R-:W3:Y:S01]  /*de90*/  LDL.LU R3, [R1+0x638] ;  /* 0x0006380001037983 */ /* 0x001ee20000300800 */
[----:B------:R-:W-:-:S02]  /*dea0*/  IADD3 R2, P3, R6, R2, RZ ;  /* 0x0000000206027210 */ /* 0x000fc40007f7e0ff */
[C---:B--2---:R-:W-:Y:S02]  /*deb0*/  IADD3 R5, P4, R6.reuse, R5, RZ ;  /* 0x0000000506057210 */ /* 0x044fe40007f9e0ff */
[C---:B----4-:R-:W-:Y:S02]  /*dec0*/  IADD3 R120, P5, R6.reuse, R120, RZ ;  /* 0x0000007806787210 */ /* 0x050fe40007fbe0ff */
[----:B---3--:R-:W-:-:S03]  /*ded0*/  IADD3 R121, P1, R6, R121, RZ ;  /* 0x0000007906797210 */ /* 0x008fc60007f3e0ff */
[----:B------:R0:W-:Y:S01]  /*dee0*/  STL [R1+0x514], R120 ;  /* 0x0005147801007387 */ /* 0x0001e20000100800 */
[----:B------:R-:W-:-:S03]  /*def0*/  IADD3 R111, P2, R6, R111, RZ ;  /* 0x0000006f066f7210 */ /* 0x000fc60007f5e0ff */
[----:B0-----:R-:W2:Y:S04]  /*df00*/  LDL.LU R120, [R1+0x4bc] ;  /* 0x0004bc0001787983 */ /* 0x001ea80000300800 */
[----:B------:R0:W-:Y:S04]  /*df10*/  STL [R1+0x4f4], R2 ;  /* 0x0004f40201007387 */ /* 0x0001e80000100800 */
[----:B------:R1:W-:Y:S04]  /*df20*/  STL [R1+0x504], R121 ;  /* 0x0005047901007387 */ /* 0x0003e80000100800 */
[----:B------:R3:W-:Y:S01]  /*df30*/  STL [R1+0x4fc], R111 ;  /* 0x0004fc6f01007387 */ /* 0x0007e20000100800 */
[----:B0-----:R-:W-:-:S03]  /*df40*/  SHF.R.S32.HI R2, RZ, 0x1f, R6 ;  /* 0x0000001fff027819 */ /* 0x001fc60000011406 */
[----:B------:R-:W4:Y:S04]  /*df50*/  LDL.LU R174, [R1+0x4e0] ;  /* 0x0004e00001ae7983 */ /* 0x000f280000300800 */
[----:B------:R-:W4:Y:S04]  /*df60*/  LDL.LU R171, [R1+0x4b4] ;  /* 0x0004b40001ab7983 */ /* 0x000f280000300800 */
[----:B-1----:R-:W4:Y:S01]  /*df70*/  LDL.LU R121, [R1+0x4d8] ;  /* 0x0004d80001797983 */ /* 0x002f220000300800 */
[----:B------:R-:W-:Y:S01]  /*df80*/  IMAD.X R182, R2, 0x1, R182, P5 ;  /* 0x0000000102b67824 */ /* 0x000fe200028e06b6 */
[----:B------:R-:W-:-:S02]  /*df90*/  IADD3 R179, P5, R6, R179, RZ ;  /* 0x000000b306b37210 */ /* 0x000fc40007fbe0ff */
[----:B---3--:R-:W3:Y:S01]  /*dfa0*/  LDL.LU R111, [R1+0x4ac] ;  /* 0x0004ac00016f7983 */ /* 0x008ee20000300800 */
[----:B------:R-:W-:Y:S01]  /*dfb0*/  IMAD.X R180, R2, 0x1, R180, P6 ;  /* 0x0000000102b47824 */ /* 0x000fe200030e06b4 */
[----:B------:R-:W-:Y:S01]  /*dfc0*/  IADD3 R178, P6, R6, R178, RZ ;  /* 0x000000b206b27210 */ /* 0x000fe20007fde0ff */
[C---:B------:R-:W-:Y:S02]  /*dfd0*/  IMAD.X R175, R2.reuse, 0x1, R175, P1 ;  /* 0x0000000102af7824 */ /* 0x040fe400008e06af */
[----:B------:R-:W-:Y:S01]  /*dfe0*/  IMAD.X R172, R2, 0x1, R172, P2 ;  /* 0x0000000102ac7824 */ /* 0x000fe200010e06ac */
[C---:B------:R-:W-:Y:S02]  /*dff0*/  IADD3 R119, P2, R6.reuse, R119, RZ ;  /* 0x0000007706777210 */ /* 0x040fe40007f5e0ff */
[----:B------:R-:W-:Y:S01]  /*e000*/  IADD3 R176, P1, R6, R176, RZ ;  /* 0x000000b006b07210 */ /* 0x000fe20007f3e0ff */
[C---:B------:R-:W-:Y:S02]  /*e010*/  IMAD.X R116, R2.reuse, 0x1, R116, P3 ;  /* 0x0000000102747824 */ /* 0x040fe400018e0674 */
[----:B------:R-:W-:Y:S01]  /*e020*/  IMAD.X R3, R2, 0x1, R3, P4 ;  /* 0x0000000102037824 */ /* 0x000fe200020e0603 */
[----:B------:R-:W-:-:S05]  /*e030*/  IADD3 R184, P4, R6, R184, RZ ;  /* 0x000000b806b87210 */ /* 0x000fca0007f9e0ff */
[----:B------:R-:W-:Y:S04]  /*e040*/  STL [R1+0x4ec], R184 ;  /* 0x0004ecb801007387 */ /* 0x000fe80000100800 */
[----:B------:R-:W-:Y:S04]  /*e050*/  STL [R1+0x510], R182 ;  /* 0x000510b601007387 */ /* 0x000fe80000100800 */
[----:B------:R-:W-:Y:S04]  /*e060*/  STL [R1+0x4e4], R179 ;  /* 0x0004e4b301007387 */ /* 0x000fe80000100800 */
[----:B------:R-:W-:Y:S04]  /*e070*/  STL [R1+0x508], R180 ;  /* 0x000508b401007387 */ /* 0x000fe80000100800 */
[----:B------:R-:W-:Y:S04]  /*e080*/  STL [R1+0x4dc], R178 ;  /* 0x0004dcb201007387 */ /* 0x000fe80000100800 */
[----:B------:R-:W-:Y:S04]  /*e090*/  STL [R1+0x500], R175 ;  /* 0x000500af01007387 */ /* 0x000fe80000100800 */
[----:B------:R0:W-:Y:S04]  /*e0a0*/  STL [R1+0x4cc], R119 ;  /* 0x0004cc7701007387 */ /* 0x0001e80000100800 */
[----:B------:R-:W-:Y:S04]  /*e0b0*/  STL [R1+0x4d4], R176 ;  /* 0x0004d4b001007387 */ /* 0x000fe80000100800 */
[----:B0-----:R-:W3:Y:S04]  /*e0c0*/  LDL.LU R119, [R1+0x4d0] ;  /* 0x0004d00001777983 */ /* 0x001ee80000300800 */
[----:B------:R-:W-:Y:S04]  /*e0d0*/  STL [R1+0x4f8], R172 ;  /* 0x0004f8ac01007387 */ /* 0x000fe80000100800 */
[----:B------:R0:W-:Y:S04]  /*e0e0*/  STL [R1+0x4f0], R116 ;  /* 0x0004f07401007387 */ /* 0x0001e80000100800 */
[----:B0-----:R-:W3:Y:S01]  /*e0f0*/  LDL.LU R116, [R1+0x4a4] ;  /* 0x0004a40001747983 */ /* 0x001ee20000300800 */
[----:B------:R-:W-:-:S03]  /*e100*/  IADD3 R117, P3, R6, R117, RZ ;  /* 0x0000007506757210 */ /* 0x000fc60007f7e0ff */
[----:B------:R-:W3:Y:S04]  /*e110*/  LDL.LU R192, [R1+0x4c8] ;  /* 0x0004c80001c07983 */ /* 0x000ee80000300800 */
[----:B------:R-:W3:Y:S04]  /*e120*/  LDL.LU R190, [R1+0x49c] ;  /* 0x00049c0001be7983 */ /* 0x000ee80000300800 */
[----:B------:R-:W3:Y:S04]  /*e130*/  LDL.LU R187, [R1+0x4c0] ;  /* 0x0004c00001bb7983 */ /* 0x000ee80000300800 */
[----:B------:R0:W-:Y:S04]  /*e140*/  STL [R1+0x4c4], R117 ;  /* 0x0004c47501007387 */ /* 0x0001e80000100800 */
[----:B------:R-:W3:Y:S04]  /*e150*/  LDL.LU R188, [R1+0x494] ;  /* 0x0004940001bc7983 */ /* 0x000ee80000300800 */
[----:B0-----:R-:W3:Y:S01]  /*e160*/  LDL.LU R117, [R1+0x4b8] ;  /* 0x0004b80001757983 */ /* 0x001ee20000300800 */
[----:B------:R-:W-:-:S03]  /*e170*/  IMAD.X R170, R2, 0x1, R170, P4 ;  /* 0x0000000102aa7824 */ /* 0x000fc600020e06aa */
[----:B------:R-:W3:Y:S04]  /*e180*/  LDL.LU R186, [R1+0x48c] ;  /* 0x00048c0001ba7983 */ /* 0x000ee80000300800 */
[----:B------:R0:W-:Y:S04]  /*e190*/  STL [R1+0x4e8], R170 ;  /* 0x0004e8aa01007387 */ /* 0x0001e80000100800 */
[----:B0-----:R-:W3:Y:S04]  /*e1a0*/  LDL.LU R170, [R1+0x4b0] ;  /* 0x0004b00001aa7983 */ /* 0x001ee80000300800 */
[----:B------:R-:W3:Y:S04]  /*e1b0*/  LDL.LU R176, [R1+0x484] ;  /* 0x0004840001b07983 */ /* 0x000ee80000300800 */
[----:B------:R-:W3:Y:S01]  /*e1c0*/  LDL.LU R172, [R1+0x4a8] ;  /* 0x0004a80001ac7983 */ /* 0x000ee20000300800 */
[----:B--2---:R-:W-:-:S05]  /*e1d0*/  IADD3 R120, P4, R6, R120, RZ ;  /* 0x0000007806787210 */ /* 0x004fca0007f9e0ff */
[----:B------:R0:W-:Y:S04]  /*e1e0*/  STL [R1+0x4bc], R120 ;  /* 0x0004bc7801007387 */ /* 0x0001e80000100800 */
[----:B0-----:R-:W2:Y:S01]  /*e1f0*/  LDL.LU R120, [R1+0x47c] ;  /* 0x00047c0001787983 */ /* 0x001ea20000300800 */
[----:B----4-:R-:W-:-:S03]  /*e200*/  IMAD.X R174, R2, 0x1, R174, P5 ;  /* 0x0000000102ae7824 */ /* 0x010fc600028e06ae */
[----:B------:R-:W4:Y:S01]  /*e210*/  LDL.LU R183, [R1+0x4a0] ;  /* 0x0004a00001b77983 */ /* 0x000f220000300800 */
[----:B------:R-:W-:Y:S01]  /*e220*/  IADD3 R171, P5, R6, R171, RZ ;  /* 0x000000ab06ab7210 */ /* 0x000fe20007fbe0ff */
[----:B------:R-:W-:Y:S02]  /*e230*/  IMAD.X R121, R2, 0x1, R121, P6 ;  /* 0x0000000102797824 */ /* 0x000fe400030e0679 */
[----:B------:R-:W-:Y:S01]  /*e240*/  STL [R1+0x4e0], R174 ;  /* 0x0004e0ae01007387 */ /* 0x000fe20000100800 */
[----:B---3--:R-:W-:-:S03]  /*e250*/  IADD3 R111, P6, R6, R111, RZ ;  /* 0x0000006f066f7210 */ /* 0x008fc60007fde0ff */
[----:B------:R0:W-:Y:S04]  /*e260*/  STL [R1+0x4d8], R121 ;  /* 0x0004d87901007387 */ /* 0x0001e80000100800 */
[----:B------:R1:W-:Y:S04]  /*e270*/  STL [R1+0x4b4], R171 ;  /* 0x0004b4ab01007387 */ /* 0x0003e80000100800 */
[----:B0-----:R-:W3:Y:S04]  /*e280*/  LDL.LU R121, [R1+0x474] ;  /* 0x0004740001797983 */ /* 0x001ee80000300800 */
[----:B------:R-:W3:Y:S04]  /*e290*/  LDL.LU R184, [R1+0x498] ;  /* 0x0004980001b87983 */ /* 0x000ee80000300800 */
[----:B------:R-:W3:Y:S04]  /*e2a0*/  LDL.LU R182, [R1+0x46c] ;  /* 0x00046c0001b67983 */ /* 0x000ee80000300800 */
[----:B------:R-:W3:Y:S04]  /*e2b0*/  LDL.LU R179, [R1+0x490] ;  /* 0x0004900001b37983 */ /* 0x000ee80000300800 */
[----:B------:R0:W-:Y:S04]  /*e2c0*/  STL [R1+0x4ac], R111 ;  /* 0x0004ac6f01007387 */ /* 0x0001e80000100800 */
[----:B------:R-:W3:Y:S04]  /*e2d0*/  LDL.LU R180, [R1+0x464] ;  /* 0x0004640001b47983 */ /* 0x000ee80000300800 */
[----:B------:R-:W3:Y:S04]  /*e2e0*/  LDL.LU R178, [R1+0x488] ;  /* 0x0004880001b27983 */ /* 0x000ee80000300800 */
[----:B------:R-:W3:Y:S04]  /*e2f0*/  LDL.LU R175, [R1+0x45c] ;  /* 0x00045c0001af7983 */ /* 0x000ee80000300800 */
[----:B------:R-:W3:Y:S04]  /*e300*/  LDL.LU R174, [R1+0x480] ;  /* 0x0004800001ae7983 */ /* 0x000ee80000300800 */
[----:B-1----:R-:W3:Y:S04]  /*e310*/  LDL.LU R171, [R1+0x454] ;  /* 0x0004540001ab7983 */ /* 0x002ee80000300800 */
[----:B0-----:R-:W3:Y:S01]  /*e320*/  LDL.LU R111, [R1+0x478] ;  /* 0x00047800016f7983 */ /* 0x001ee20000300800 */
[----:B------:R-:W-:-:S05]  /*e330*/  IMAD.X R119, R2, 0x1, R119, P1 ;  /* 0x0000000102777824 */ /* 0x000fca00008e0677 */
[----:B------:R0:W-:Y:S04]  /*e340*/  STL [R1+0x4d0], R119 ;  /* 0x0004d07701007387 */ /* 0x0001e80000100800 */
[----:B0-----:R-:W3:Y:S01]  /*e350*/  LDL.LU R119, [R1+0x44c] ;  /* 0x00044c0001777983 */ /* 0x001ee20000300800 */
[----:B------:R-:W-:-:S05]  /*e360*/  IADD3 R116, P1, R6, R116, RZ ;  /* 0x0000007406747210 */ /* 0x000fca0007f3e0ff */
[----:B------:R0:W-:Y:S04]  /*e370*/  STL [R1+0x4a4], R116 ;  /* 0x0004a47401007387 */ /* 0x0001e80000100800 */
[----:B0-----:R-:W3:Y:S01]  /*e380*/  LDL.LU R116, [R1+0x470] ;  /* 0x0004700001747983 */ /* 0x001ee20000300800 */
[----:B------:R-:W-:Y:S01]  /*e390*/  IMAD.X R192, R2, 0x1, R192, P2 ;  /* 0x0000000102c07824 */ /* 0x000fe200010e06c0 */
[----:B------:R-:W-:Y:S01]  /*e3a0*/  IADD3 R190, P2, R6, R190, RZ ;  /* 0x000000be06be7210 */ /* 0x000fe20007f5e0ff */
[----:B------:R-:W-:-:S03]  /*e3b0*/  IMAD.X R187, R2, 0x1, R187, P3 ;  /* 0x0000000102bb7824 */ /* 0x000fc600018e06bb */
[----:B------:R-:W-:Y:S01]  /*e3c0*/  STL [R1+0x4c8], R192 ;  /* 0x0004c8c001007387 */ /* 0x000fe20000100800 */
[----:B------:R-:W-:-:S03]  /*e3d0*/  IMAD.X R117, R2, 0x1, R117, P4 ;  /* 0x0000000102757824 */ /* 0x000fc600020e0675 */
[----:B------:R-:W-:Y:S04]  /*e3e0*/  STL [R1+0x49c], R190 ;  /* 0x00049cbe01007387 */ /* 0x000fe80000100800 */
[----:B------:R0:W-:Y:S04]  /*e3f0*/  STL [R1+0x4b8], R117 ;  /* 0x0004b87501007387 */ /* 0x0001e80000100800 */
[----:B------:R-:W-:Y:S04]  /*e400*/  STL [R1+0x4c0], R187 ;  /* 0x0004c0bb01007387 */ /* 0x000fe80000100800 */
[----:B0-----:R-:W3:Y:S01]  /*e410*/  LDL.LU R117, [R1+0x444] ;  /* 0x0004440001757983 */ /* 0x001ee20000300800 */
[----:B------:R-:W-:Y:S01]  /*e420*/  IADD3 R188, P3, R6, R188, RZ ;  /* 0x000000bc06bc7210 */ /* 0x000fe20007f7e0ff */
[----:B------:R-:W-:Y:S01]  /*e430*/  IMAD.X R170, R2, 0x1, R170, P5 ;  /* 0x0000000102aa7824 */ /* 0x000fe200028e06aa */
[----:B------:R-:W-:-:S03]  /*e440*/  IADD3 R186, P4, R6, R186, RZ ;  /* 0x000000ba06ba7210 */ /* 0x000fc60007f9e0ff */
[----:B------:R-:W-:Y:S01]  /*e450*/  STL [R1+0x494], R188 ;  /* 0x000494bc01007387 */ /* 0x000fe20000100800 */
[----:B------:R-:W-:-:S03]  /*e460*/  IADD3 R176, P5, R6, R176, RZ ;  /* 0x000000b006b07210 */ /* 0x000fc60007fbe0ff */
[----:B------:R0:W-:Y:S01]  /*e470*/  STL [R1+0x4b0], R170 ;  /* 0x0004b0aa01007387 */ /* 0x0001e20000100800 */
[----:B------:R-:W-:-:S03]  /*e480*/  IMAD.X R172, R2, 0x1, R172, P6 ;  /* 0x0000000102ac7824 */ /* 0x000fc600030e06ac */
[----:B0-----:R-:W3:Y:S04]  /*e490*/  LDL.LU R170, [R1+0x468] ;  /* 0x0004680001aa7983 */ /* 0x001ee80000300800 */
[----:B------:R-:W-:Y:S04]  /*e4a0*/  STL [R1+0x48c], R186 ;  /* 0x00048cba01007387 */ /* 0x000fe80000100800 */
[----:B------:R0:W-:Y:S04]  /*e4b0*/  STL [R1+0x484], R176 ;  /* 0x000484b001007387 */ /* 0x0001e80000100800 */
[----:B0-----:R-:W3:Y:S04]  /*e4c0*/  LDL.LU R176, [R1+0x43c] ;  /* 0x00043c0001b07983 */ /* 0x001ee80000300800 */
[----:B------:R0:W-:Y:S04]  /*e4d0*/  STL [R1+0x4a8], R172 ;  /* 0x0004a8ac01007387 */ /* 0x0001e80000100800 */
[----:B0-----:R-:W3:Y:S01]  /*e4e0*/  LDL.LU R172, [R1+0x460] ;  /* 0x0004600001ac7983 */ /* 0x001ee20000300800 */
[----:B--2---:R-:W-:Y:S01]  /*e4f0*/  IADD3 R120, P6, R6, R120, RZ ;  /* 0x0000007806787210 */ /* 0x004fe20007fde0ff */
[----:B----4-:R-:W-:-:S04]  /*e500*/  IMAD.X R183, R2, 0x1, R183, P1 ;  /* 0x0000000102b77824 */ /* 0x010fc800008e06b7 */
[----:B------:R0:W-:Y:S04]  /*e510*/  STL [R1+0x47c], R120 ;  /* 0x00047c7801007387 */ /* 0x0001e80000100800 */
[----:B0-----:R-:W2:Y:S01]  /*e520*/  LDL.LU R120, [R1+0x434] ;  /* 0x0004340001787983 */ /* 0x001ea20000300800 */
[----:B---3--:R-:W-:Y:S01]  /*e530*/  IADD3 R121, P1, R6, R121, RZ ;  /* 0x0000007906797210 */ /* 0x008fe20007f3e0ff */
[----:B------:R-:W-:-:S04]  /*e540*/  IMAD.X R184, R2, 0x1, R184, P2 ;  /* 0x0000000102b87824 */ /* 0x000fc800010e06b8 */
[----:B------:R0:W-:Y:S01]  /*e550*/  STL [R1+0x474], R121 ;  /* 0x0004747901007387 */ /* 0x0001e20000100800 */
[----:B------:R-:W-:Y:S01]  /*e560*/  IADD3 R182, P2, R6, R182, RZ ;  /* 0x000000b606b67210 */ /* 0x000fe20007f5e0ff */
[----:B------:R-:W-:Y:S02]  /*e570*/  IMAD.X R179, R2, 0x1, R179, P3 ;  /* 0x0000000102b37824 */ /* 0x000fe400018e06b3 */
[----:B0-----:R-:W3:Y:S04]  /*e580*/  LDL.LU R121, [R1+0x458] ;  /* 0x0004580001797983 */ /* 0x001ee80000300800 */
[----:B------:R-:W-:Y:S01]  /*e590*/  STL [R1+0x4a0], R183 ;  /* 0x0004a0b701007387 */ /* 0x000fe20000100800 */
[----:B------:R-:W-:-:S03]  /*e5a0*/  IADD3 R180, P3, R6, R180, RZ ;  /* 0x000000b406b47210 */ /* 0x000fc60007f7e0ff */
[----:B------:R-:W-:Y:S01]  /*e5b0*/  STL [R1+0x498], R184 ;  /* 0x000498b801007387 */ /* 0x000fe20000100800 */
[----:B------:R-:W-:-:S03]  /*e5c0*/  IMAD.X R178, R2, 0x1, R178, P4 ;  /* 0x0000000102b27824 */ /* 0x000fc600020e06b2 */
[----:B------:R-:W-:Y:S01]  /*e5d0*/  STL [R1+0x46c], R182 ;  /* 0x00046cb601007387 */ /* 0x000fe20000100800 */
[----:B------:R-:W-:-:S03]  /*e5e0*/  IADD3 R175, P4, R6, R175, RZ ;  /* 0x000000af06af7210 */ /* 0x000fc60007f9e0ff */
[----:B------:R-:W-:Y:S01]  /*e5f0*/  STL [R1+0x490], R179 ;  /* 0x000490b301007387 */ /* 0x000fe20000100800 */
[----:B------:R-:W-:-:S03]  /*e600*/  IMAD.X R174, R2, 0x1, R174, P5 ;  /* 0x0000000102ae7824 */ /* 0x000fc600028e06ae */
[----:B------:R-:W-:Y:S01]  /*e610*/  STL [R1+0x464], R180 ;  /* 0x000464b401007387 */ /* 0x000fe20000100800 */
[----:B------:R-:W-:-:S03]  /*e620*/  IMAD.X R111, R2, 0x1, R111, P6 ;  /* 0x00000001026f7824 */ /* 0x000fc600030e066f */
[----:B------:R-:W-:Y:S01]  /*e630*/  STL [R1+0x488], R178 ;  /* 0x000488b201007387 */ /* 0x000fe20000100800 */
[----:B------:R-:W-:-:S03]  /*e640*/  IADD3 R171, P5, R6, R171, RZ ;  /* 0x000000ab06ab7210 */ /* 0x000fc60007fbe0ff */
[----:B------:R-:W-:Y:S04]  /*e650*/  STL [R1+0x45c], R175 ;  /* 0x00045caf01007387 */ /* 0x000fe80000100800 */
[----:B------:R0:W-:Y:S04]  /*e660*/  STL [R1+0x478], R111 ;  /* 0x0004786f01007387 */ /* 0x0001e80000100800 */
[----:B------:R-:W-:Y:S04]  /*e670*/  STL [R1+0x480], R174 ;  /* 0x000480ae01007387 */ /* 0x000fe80000100800 */
[----:B0-----:R-:W4:Y:S04]  /*e680*/  LDL.LU R111, [R1+0x42c] ;  /* 0x00042c00016f7983 */ /* 0x001f280000300800 */
[----:B------:R-:W-:Y:S01]  /*e690*/  STL [R1+0x454], R171 ;  /* 0x000454ab01007387 */ /* 0x000fe20000100800 */
[----:B------:R-:W-:-:S05]  /*e6a0*/  IADD3 R119, P6, R6, R119, RZ ;  /* 0x0000007706777210 */ /* 0x000fca0007fde0ff */
[----:B------:R0:W-:Y:S04]  /*e6b0*/  STL [R1+0x44c], R119 ;  /* 0x00044c7701007387 */ /* 0x0001e80000100800 */
[----:B0-----:R-:W4:Y:S01]  /*e6c0*/  LDL.LU R119, [R1+0x450] ;  /* 0x0004500001777983 */ /* 0x001f220000300800 */
[----:B------:R-:W-:-:S03]  /*e6d0*/  IMAD.X R116, R2, 0x1, R116, P1 ;  /* 0x0000000102747824 */ /* 0x000fc600008e0674 */
[----:B------:R-:W4:Y:S04]  /*e6e0*/  LDL.LU R192, [R1+0x424] ;  /* 0x0004240001c07983 */ /* 0x000f280000300800 */
[----:B------:R-:W4:Y:S04]  /*e6f0*/  LDL.LU R190, [R1+0x448] ;  /* 0x0004480001be7983 */ /* 0x000f280000300800 */
[----:B------:R-:W4:Y:S04]  /*e700*/  LDL.LU R187, [R1+0x41c] ;  /* 0x00041c0001bb7983 */ /* 0x000f280000300800 */
[----:B------:R0:W-:Y:S04]  /*e710*/  STL [R1+0x470], R116 ;  /* 0x0004707401007387 */ /* 0x0001e80000100800 */
[----:B------:R-:W4:Y:S04]  /*e720*/  LDL.LU R188, [R1+0x440] ;  /* 0x0004400001bc7983 */ /* 0x000f280000300800 */
[----:B0-----:R-:W4:Y:S01]  /*e730*/  LDL.LU R116, [R1+0x414] ;  /* 0x0004140001747983 */ /* 0x001f220000300800 */
[----:B------:R-:W-:-:S03]  /*e740*/  IADD3 R117, P1, R6, R117, RZ ;  /* 0x0000007506757210 */ /* 0x000fc60007f3e0ff */
[----:B------:R-:W4:Y:S04]  /*e750*/  LDL.LU R186, [R1+0x438] ;  /* 0x0004380001ba7983 */ /* 0x000f280000300800 */
[----:B------:R0:W-:Y:S04]  /*e760*/  STL [R1+0x444], R117 ;  /* 0x0004447501007387 */ /* 0x0001e80000100800 */
[----:B0-----:R-:W4:Y:S04]  /*e770*/  LDL.LU R117, [R1+0x40c] ;  /* 0x00040c0001757983 */ /* 0x001f280000300800 */
[----:B------:R-:W4:Y:S01]  /*e780*/  LDL.LU R174, [R1+0x430] ;  /* 0x0004300001ae7983 */ /* 0x000f220000300800 */
[----:B------:R-:W-:-:S03]  /*e790*/  IMAD.X R170, R2, 0x1, R170, P2 ;  /* 0x0000000102aa7824 */ /* 0x000fc600010e06aa */
[----:B------:R-:W4:Y:S04]  /*e7a0*/  LDL.LU R171, [R1+0x404] ;  /* 0x0004040001ab7983 */ /* 0x000f280000300800 */
[----:B------:R0:W-:Y:S04]  /*e7b0*/  STL [R1+0x468], R170 ;  /* 0x000468aa01007387 */ /* 0x0001e80000100800 */
[----:B0-----:R-:W4:Y:S01]  /*e7c0*/  LDL.LU R170, [R1+0x428] ;  /* 0x0004280001aa7983 */ /* 0x001f220000300800 */
[----:B------:R-:W-:-:S03]  /*e7d0*/  IADD3 R176, P2, R6, R176, RZ ;  /* 0x000000b006b07210 */ /* 0x000fc60007f5e0ff */
[----:B------:R-:W4:Y:S04]  /*e7e0*/  LDL.LU R183, [R1+0x3fc] ;  /* 0x0003fc0001b77983 */ /* 0x000f280000300800 */
[----:B------:R-:W-:Y:S01]  /*e7f0*/  STL [R1+0x43c], R176 ;  /* 0x00043cb001007387 */ /* 0x000fe20000100800 */
[----:B------:R-:W-:-:S05]  /*e800*/  IMAD.X R172, R2, 0x1, R172, P3 ;  /* 0x0000000102ac7824 */ /* 0x000fca00018e06ac */
[----:B------:R0:W-:Y:S04]  /*e810*/  STL [R1+0x460], R172 ;  /* 0x000460ac01007387 */ /* 0x0001e80000100800 */
[----:B0-----:R-:W4:Y:S01]  /*e820*/  LDL.LU R172, [R1+0x420] ;  /* 0x0004200001ac7983 */ /* 0x001f220000300800 */
[----:B--2---:R-:W-:-:S05]  /*e830*/  IADD3 R120, P3, R6, R120, RZ ;  /* 0x0000007806787210 */ /* 0x004fca0007f7e0ff */
[----:B------:R0:W-:Y:S04]  /*e840*/  STL [R1+0x434], R120 ;  /* 0x0004347801007387 */ /* 0x0001e80000100800 */
[----:B------:R-:W2:Y:S04]  /*e850*/  LDL.LU R184, [R1+0x3f4] ;  /* 0x0003f40001b87983 */ /* 0x000ea80000300800 */
[----:B------:R-:W2:Y:S04]  /*e860*/  LDL.LU R182, [R1+0x418] ;  /* 0x0004180001b67983 */ /* 0x000ea80000300800 */
[----:B------:R-:W2:Y:S01]  /*e870*/  LDL.LU R179, [R1+0x3ec] ;  /* 0x0003ec0001b37983 */ /* 0x000ea20000300800 */
[----:B---3--:R-:W-:-:S05]  /*e880*/  IMAD.X R121, R2, 0x1, R121, P4 ;  /* 0x0000000102797824 */ /* 0x008fca00020e0679 */
[----:B------:R1:W-:Y:S04]  /*e890*/  STL [R1+0x458], R121 ;  /* 0x0004587901007387 */ /* 0x0003e80000100800 */
[----:B------:R-:W3:Y:S04]  /*e8a0*/  LDL.LU R180, [R1+0x410] ;  /* 0x0004100001b47983 */ /* 0x000ee80000300800 */
[----:B------:R-:W3:Y:S04]  /*e8b0*/  LDL.LU R178, [R1+0x3e4] ;  /* 0x0003e40001b27983 */ /* 0x000ee80000300800 */
[----:B------:R-:W3:Y:S04]  /*e8c0*/  LDL.LU R175, [R1+0x408] ;  /* 0x0004080001af7983 */ /* 0x000ee80000300800 */
[----:B------:R-:W3:Y:S04]  /*e8d0*/  LDL.LU R176, [R1+0x3dc] ;  /* 0x0003dc0001b07983 */ /* 0x000ee80000300800 */
[----:B0-----:R-:W3:Y:S04]  /*e8e0*/  LDL.LU R120, [R1+0x400] ;  /* 0x0004000001787983 */ /* 0x001ee80000300800 */
[----:B-1----:R-:W3:Y:S01]  /*e8f0*/  LDL.LU R121, [R1+0x3d4] ;  /* 0x0003d40001797983 */ /* 0x002ee20000300800 */
[----:B----4-:R-:W-:-:S05]  /*e900*/  IADD3 R111, P4, R6, R111, RZ ;  /* 0x0000006f066f7210 */ /* 0x010fca0007f9e0ff */
[----:B------:R0:W-:Y:S04]  /*e910*/  STL [R1+0x42c], R111 ;  /* 0x00042c6f01007387 */ /* 0x0001e80000100800 */
[----:B0-----:R-:W4:Y:S01]  /*e920*/  LDL.LU R111, [R1+0x3f8] ;  /* 0x0003f800016f7983 */ /* 0x001f220000300800 */
[----:B------:R-:W-:-:S05]  /*e930*/  IMAD.X R119, R2, 0x1, R119, P5 ;  /* 0x0000000102777824 */ /* 0x000fca00028e0677 */
[----:B------:R0:W-:Y:S01]  /*e940*/  STL [R1+0x450], R119 ;  /* 0x0004507701007387 */ /* 0x0001e20000100800 */
[----:B------:R-:W-:Y:S01]  /*e950*/  IADD3 R192, P5, R6, R192, RZ ;  /* 0x000000c006c07210 */ /* 0x000fe20007fbe0ff */
[----:B------:R-:W-:Y:S02]  /*e960*/  IMAD.X R190, R2, 0x1, R190, P6 ;  /* 0x0000000102be7824 */ /* 0x000fe400030e06be */
[----:B0-----:R-:W4:Y:S01]  /*e970*/  LDL.LU R119, [R1+0x3cc] ;  /* 0x0003cc0001777983 */ /* 0x001f220000300800 */
[----:B------:R-:W-:Y:S01]  /*e980*/  IADD3 R187, P6, R6, R187, RZ ;  /* 0x000000bb06bb7210 */ /* 0x000fe20007fde0ff */
[----:B------:R-:W-:Y:S02]  /*e990*/  IMAD.X R188, R2, 0x1, R188, P1 ;  /* 0x0000000102bc7824 */ /* 0x000fe400008e06bc */
[----:B------:R-:W-:Y:S01]  /*e9a0*/  STL [R1+0x424], R192 ;  /* 0x000424c001007387 */ /* 0x000fe20000100800 */
[----:B------:R-:W-:-:S03]  /*e9b0*/  IADD3 R116, P1, R6, R116, RZ ;  /* 0x0000007406747210 */ /* 0x000fc60007f3e0ff */
[----:B------:R-:W-:Y:S04]  /*e9c0*/  STL [R1+0x448], R190 ;  /* 0x000448be01007387 */ /* 0x000fe80000100800 */
[----:B------:R0:W-:Y:S04]  /*e9d0*/  STL [R1+0x414], R116 ;  /* 0x0004147401007387 */ /* 0x0001e80000100800 */
[----:B------:R-:W-:Y:S04]  /*e9e0*/  STL [R1+0x41c], R187 ;  /* 0x00041cbb01007387 */ /* 0x000fe80000100800 */
[----:B0-----:R-:W4:Y:S01]  /*e9f0*/  LDL.LU R116, [R1+0x3f0] ;  /* 0x0003f00001747983 */ /* 0x001f220000300800 */
[----:B------:R-:W-:Y:S01]  /*ea00*/  IMAD.X R186, R2, 0x1, R186, P2 ;  /* 0x0000000102ba7824 */ /* 0x000fe200010e06ba */
[----:B------:R-:W-:-:S02]  /*ea10*/  IADD3 R117, P2, R6, R117, RZ ;  /* 0x0000007506757210 */ /* 0x000fc40007f5e0ff */
[----:B------:R-:W-:Y:S04]  /*ea20*/  STL [R1+0x440], R188 ;  /* 0x000440bc01007387 */ /* 0x000fe80000100800 */
[----:B------:R0:W-:Y:S04]  /*ea30*/  STL [R1+0x40c], R117 ;  /* 0x00040c7501007387 */ /* 0x0001e80000100800 */
[----:B0-----:R-:W4:Y:S01]  /*ea40*/  LDL.LU R117, [R1+0x3c4] ;  /* 0x0003c40001757983 */ /* 0x001f220000300800 */
[----:B------:R-:W-:Y:S01]  /*ea50*/  IMAD.X R174, R2, 0x1, R174, P3 ;  /* 0x0000000102ae7824 */ /* 0x000fe200018e06ae */
[----:B------:R-:W-:-:S02]  /*ea60*/  IADD3 R171, P3, R6, R171, RZ ;  /* 0x000000ab06ab7210 */ /* 0x000fc40007f7e0ff */
[----:B------:R-:W-:Y:S01]  /*ea70*/  STL [R1+0x438], R186 ;  /* 0x000438ba01007387 */ /* 0x000fe20000100800 */
[----:B------:R-:W-:-:S03]  /*ea80*/  IMAD.X R170, R2, 0x1, R170, P4 ;  /* 0x0000000102aa7824 */ /* 0x000fc600020e06aa */
[----:B------:R0:W-:Y:S04]  /*ea90*/  STL [R1+0x430], R174 ;  /* 0x000430ae01007387 */ /* 0x0001e80000100800 */
[----:B0-----:R-:W4:Y:S04]  /*eaa0*/  LDL.LU R174, [R1+0x3e8] ;  /* 0x0003e80001ae7983 */ /* 0x001f280000300800 */
[----:B------:R0:W-:Y:S01]  /*eab0*/  STL [R1+0x404], R171 ;  /* 0x000404ab01007387 */ /* 0x0001e20000100800 */
[----:B------:R-:W-:-:S03]  /*eac0*/  IADD3 R183, P4, R6, R183, RZ ;  /* 0x000000b706b77210 */ /* 0x000fc60007f9e0ff */
[----:B0-----:R-:W4:Y:S04]  /*ead0*/  LDL.LU R171, [R1+0x3bc] ;  /* 0x0003bc0001ab7983 */ /* 0x001f280000300800 */
[----:B------:R0:W-:Y:S01]  /*eae0*/  STL [R1+0x428], R170 ;  /* 0x000428aa01007387 */ /* 0x0001e20000100800 */
[----:B------:R-:W-:-:S03]  /*eaf0*/  IMAD.X R172, R2, 0x1, R172, P5 ;  /* 0x0000000102ac7824 */ /* 0x000fc600028e06ac */
[----:B0-----:R-:W4:Y:S04]  /*eb00*/  LDL.LU R170, [R1+0x3e0] ;  /* 0x0003e00001aa7983 */ /* 0x001f280000300800 */
[----:B------:R0:W-:Y:S04]  /*eb10*/  STL [R1+0x420], R172 ;  /* 0x000420ac01007387 */ /* 0x0001e80000100800 */
[----:B0-----:R-:W4:Y:S04]  /*eb20*/  LDL.LU R172, [R1+0x3b4] ;  /* 0x0003b40001ac7983 */ /* 0x001f280000300800 */
[----:B------:R-:W-:Y:S01]  /*eb30*/  STL [R1+0x3fc], R183 ;  /* 0x0003fcb701007387 */ /* 0x000fe20000100800 */
[----:B--2---:R-:W-:Y:S01]  /*eb40*/  IADD3 R184, P5, R6, R184, RZ ;  /* 0x000000b806b87210 */ /* 0x004fe20007fbe0ff */
[----:B------:R-:W-:-:S04]  /*eb50*/  IMAD.X R182, R2, 0x1, R182, P6 ;  /* 0x0000000102b67824 */ /* 0x000fc800030e06b6 */
[----:B------:R-:W-:Y:S01]  /*eb60*/  STL [R1+0x3f4], R184 ;  /* 0x0003f4b801007387 */ /* 0x000fe20000100800 */
[----:B------:R-:W-:-:S03]  /*eb70*/  IADD3 R179, P6, R6, R179, RZ ;  /* 0x000000b306b37210 */ /* 0x000fc60007fde0ff */
[----:B------:R-:W-:Y:S04]  /*eb80*/  STL [R1+0x418], R182 ;  /* 0x000418b601007387 */ /* 0x000fe80000100800 */
[----:B------:R-:W-:Y:S01]  /*eb90*/  STL [R1+0x3ec], R179 ;  /* 0x0003ecb301007387 */ /* 0x000fe20000100800 */
[----:B---3--:R-:W-:Y:S01]  /*eba0*/  IMAD.X R180, R2, 0x1, R180, P1 ;  /* 0x0000000102b47824 */ /* 0x008fe200008e06b4 */
[----:B------:R-:W-:-:S04]  /*ebb0*/  IADD3 R178, P1, R6, R178, RZ ;  /* 0x000000b206b27210 */ /* 0x000fc80007f3e0ff */
[----:B------:R-:W-:Y:S01]  /*ebc0*/  STL [R1+0x410], R180 ;  /* 0x000410b401007387 */ /* 0x000fe20000100800 */
[----:B------:R-:W-:-:S03]  /*ebd0*/  IMAD.X R175, R2, 0x1, R175, P2 ;  /* 0x0000000102af7824 */ /* 0x000fc600010e06af */
[----:B------:R-:W-:Y:S01]  /*ebe0*/  STL [R1+0x3e4], R178 ;  /* 0x0003e4b201007387 */ /* 0x000fe20000100800 */
[----:B------:R-:W-:Y:S01]  /*ebf0*/  IADD3 R176, P2, R6, R176, RZ ;  /* 0x000000b006b07210 */ /* 0x000fe20007f5e0ff */
[----:B------:R-:W-:Y:S02]  /*ec00*/  IMAD.X R120, R2, 0x1, R120, P3 ;  /* 0x0000000102787824 */ /* 0x000fe400018e0678 */
[----:B------:R-:W-:Y:S01]  /*ec10*/  STL [R1+0x408], R175 ;  /* 0x000408af01007387 */ /* 0x000fe20000100800 */
[----:B------:R-:W-:-:S03]  /*ec20*/  IADD3 R121, P3, R6, R121, RZ ;  /* 0x0000007906797210 */ /* 0x000fc60007f7e0ff */
[----:B------:R0:W-:Y:S04]  /*ec30*/  STL [R1+0x400], R120 ;  /* 0x0004007801007387 */ /* 0x0001e80000100800 */
[----:B------:R-:W-:Y:S04]  /*ec40*/  STL [R1+0x3dc], R176 ;  /* 0x0003dcb001007387 */ /* 0x000fe80000100800 */
[----:B0-----:R-:W2:Y:S01]  /*ec50*/  LDL.LU R120, [R1+0x3d8] ;  /* 0x0003d80001787983 */ /* 0x001ea20000300800 */
[----:B----4-:R-:W-:-:S05]  /*ec60*/  IMAD.X R111, R2, 0x1, R111, P4 ;  /* 0x00000001026f7824 */ /* 0x010fca00020e066f */
[----:B------:R0:W-:Y:S04]  /*ec70*/  STL [R1+0x3f8], R111 ;  /* 0x0003f86f01007387 */ /* 0x0001e80000100800 */
[----:B------:R1:W-:Y:S04]  /*ec80*/  STL [R1+0x3d4], R121 ;  /* 0x0003d47901007387 */ /* 0x0003e80000100800 */
[----:B0-----:R-:W3:Y:S04]  /*ec90*/  LDL.LU R111, [R1+0x3ac] ;  /* 0x0003ac00016f7983 */ /* 0x001ee80000300800 */
[----:B------:R-:W4:Y:S04]  /*eca0*/  LDL.LU R187, [R1+0x3d0] ;  /* 0x0003d00001bb7983 */ /* 0x000f280000300800 */
[----:B------:R-:W4:Y:S01]  /*ecb0*/  LDL.LU R188, [R1+0x3a4] ;  /* 0x0003a40001bc7983 */ /* 0x000f220000300800 */
[----:B------:R-:W-:-:S03]  /*ecc0*/  IADD3 R119, P4, R6, R119, RZ ;  /* 0x0000007706777210 */ /* 0x000fc60007f9e0ff */
[----:B------:R-:W4:Y:S04]  /*ecd0*/  LDL.LU R180, [R1+0x3c8] ;  /* 0x0003c80001b47983 */ /* 0x000f280000300800 */
[----:B------:R0:W-:Y:S04]  /*ece0*/  STL [R1+0x3cc], R119 ;  /* 0x0003cc7701007387 */ /* 0x0001e80000100800 */
[----:B------:R-:W4:Y:S04]  /*ecf0*/  LDL.LU R175, [R1+0x39c] ;  /* 0x00039c0001af7983 */ /* 0x000f280000300800 */
[----:B-1----:R-:W4:Y:S04]  /*ed00*/  LDL.LU R121, [R1+0x3c0] ;  /* 0x0003c00001797983 */ /* 0x002f280000300800 */
[----:B------:R-:W4:Y:S04]  /*ed10*/  LDL.LU R176, [R1+0x394] ;  /* 0x0003940001b07983 */ /* 0x000f280000300800 */
[----:B0-----:R-:W4:Y:S01]  /*ed20*/  LDL.LU R119, [R1+0x3b8] ;  /* 0x0003b80001777983 */ /* 0x001f220000300800 */
[----:B------:R-:W-:-:S05]  /*ed30*/  IMAD.X R116, R2, 0x1, R116, P5 ;  /* 0x0000000102747824 */ /* 0x000fca00028e0674 */
[----:B------:R0:W-:Y:S04]  /*ed40*/  STL [R1+0x3f0], R116 ;  /* 0x0003f07401007387 */ /* 0x0001e80000100800 */
[----:B0-----:R-:W4:Y:S01]  /*ed50*/  LDL.LU R116, [R1+0x38c] ;  /* 0x00038c0001747983 */ /* 0x001f220000300800 */
[----:B------:R-:W-:-:S05]  /*ed60*/  IADD3 R117, P5, R6, R117, RZ ;  /* 0x0000007506757210 */ /* 0x000fca0007fbe0ff */
[----:B------:R0:W-:Y:S04]  /*ed70*/  STL [R1+0x3c4], R117 ;  /* 0x0003c47501007387 */ /* 0x0001e80000100800 */
[----:B0-----:R-:W4:Y:S01]  /*ed80*/  LDL.LU R117, [R1+0x3b0] ;  /* 0x0003b00001757983 */ /* 0x001f220000300800 */
[----:B------:R-:W-:Y:S01]  /*ed90*/  IMAD.X R174, R2, 0x1, R174, P6 ;  /* 0x0000000102ae7824 */ /* 0x000fe200030e06ae */
[----:B------:R-:W-:Y:S01]  /*eda0*/  IADD3 R171, P6, R6, R171, RZ ;  /* 0x000000ab06ab7210 */ /* 0x000fe20007fde0ff */
[----:B------:R-:W-:-:S05]  /*edb0*/  IMAD.X R170, R2, 0x1, R170, P1 ;  /* 0x0000000102aa7824 */ /* 0x000fca00008e06aa */
[----:B------:R0:W-:Y:S04]  /*edc0*/  STL [R1+0x3e0], R170 ;  /* 0x0003e0aa01007387 */ /* 0x0001e80000100800 */
[----:B------:R1:W-:Y:S01]  /*edd0*/  STL [R1+0x3e8], R174 ;  /* 0x0003e8ae01007387 */ /* 0x0003e20000100800 */
[----:B------:R-:W-:-:S03]  /*ede0*/  IADD3 R172, P1, R6, R172, RZ ;  /* 0x000000ac06ac7210 */ /* 0x000fc60007f3e0ff */
[----:B0-----:R-:W4:Y:S04]  /*edf0*/  LDL.LU R170, [R1+0x384] ;  /* 0x0003840001aa7983 */ /* 0x001f280000300800 */
[----:B------:R0:W-:Y:S04]  /*ee00*/  STL [R1+0x3bc], R171 ;  /* 0x0003bcab01007387 */ /* 0x0001e80000100800 */
[----:B------:R-:W4:Y:S04]  /*ee10*/  LDL.LU R186, [R1+0x3a8] ;  /* 0x0003a80001ba7983 */ /* 0x000f280000300800 */
[----:B------:R-:W4:Y:S04]  /*ee20*/  LDL.LU R183, [R1+0x37c] ;  /* 0x00037c0001b77983 */ /* 0x000f280000300800 */
[----:B------:R-:W4:Y:S04]  /*ee30*/  LDL.LU R184, [R1+0x3a0] ;  /* 0x0003a00001b87983 */ /* 0x000f280000300800 */
[----:B------:R0:W-:Y:S04]  /*ee40*/  STL [R1+0x3b4], R172 ;  /* 0x0003b4ac01007387 */ /* 0x0001e80000100800 */
[----:B------:R-:W4:Y:S04]  /*ee50*/  LDL.LU R182, [R1+0x374] ;  /* 0x0003740001b67983 */ /* 0x000f280000300800 */
[----:B------:R-:W4:Y:S04]  /*ee60*/  LDL.LU R179, [R1+0x398] ;  /* 0x0003980001b37983 */ /* 0x000f280000300800 */
[----:B------:R-:W4:Y:S04]  /*ee70*/  LDL.LU R178, [R1+0x36c] ;  /* 0x00036c0001b27983 */ /* 0x000f280000300800 */
[----:B-1----:R-:W4:Y:S04]  /*ee80*/  LDL.LU R174, [R1+0x390] ;  /* 0x0003900001ae7983 */ /* 0x002f280000300800 */
[----:B0-----:R-:W4:Y:S04]  /*ee90*/  LDL.LU R171, [R1+0x364] ;  /* 0x0003640001ab7983 */ /* 0x001f280000300800 */
[----:B------:R-:W4:Y:S01]  /*eea0*/  LDL.LU R172, [R1+0x388] ;  /* 0x0003880001ac7983 */ /* 0x000f220000300800 */
[----:B--2---:R-:W-:-:S05]  /*eeb0*/  IMAD.X R120, R2, 0x1, R120, P2 ;  /* 0x0000000102787824 */ /* 0x004fca00010e0678 */
[----:B------:R0:W-:Y:S04]  /*eec0*/  STL [R1+0x3d8], R120 ;  /* 0x0003d87801007387 */ /* 0x0001e80000100800 */
[----:B0-----:R-:W2:Y:S01]  /*eed0*/  LDL.LU R120, [R1+0x35c] ;  /* 0x00035c0001787983 */ /* 0x001ea20000300800 */
[----:B---3--:R-:W-:Y:S01]  /*eee0*/  IADD3 R111, P2, R6, R111, RZ ;  /* 0x0000006f066f7210 */ /* 0x008fe20007f5e0ff */
[----:B----4-:R-:W-:-:S04]  /*eef0*/  IMAD.X R187, R2, 0x1, R187, P3 ;  /* 0x0000000102bb7824 */ /* 0x010fc800018e06bb */
[----:B------:R0:W-:Y:S01]  /*ef00*/  STL [R1+0x3ac], R111 ;  /* 0x0003ac6f01007387 */ /* 0x0001e20000100800 */
[----:B------:R-:W-:Y:S01]  /*ef10*/  IADD3 R188, P3, R6, R188, RZ ;  /* 0x000000bc06bc7210 */ /* 0x000fe20007f7e0ff */
[----:B------:R-:W-:Y:S02]  /*ef20*/  IMAD.X R180, R2, 0x1, R180, P4 ;  /* 0x0000000102b47824 */ /* 0x000fe400020e06b4 */
[----:B0-----:R-:W3:Y:S04]  /*ef30*/  LDL.LU R111, [R1+0x380] ;  /* 0x00038000016f7983 */ /* 0x001ee80000300800 */
[----:B------:R-:W-:Y:S01]  /*ef40*/  STL [R1+0x3d0], R187 ;  /* 0x0003d0bb01007387 */ /* 0x000fe20000100800 */
[----:B------:R-:W-:Y:S01]  /*ef50*/  IADD3 R175, P4, R6, R175, RZ ;  /* 0x000000af06af7210 */ /* 0x000fe20007f9e0ff */
[----:B------:R-:W-:-:S02]  /*ef60*/  IMAD.X R121, R2, 0x1, R121, P5 ;  /* 0x0000000102797824 */ /* 0x000fc400028e0679 */
[----:B------:R-:W-:Y:S04]  /*ef70*/  STL [R1+0x3a4], R188 ;  /* 0x0003a4bc01007387 */ /* 0x000fe80000100800 */
[----:B------:R0:W-:Y:S01]  /*ef80*/  STL [R1+0x3c0], R121 ;  /* 0x0003c07901007387 */ /* 0x0001e20000100800 */
[----:B------:R-:W-:-:S03]  /*ef90*/  IMAD.X R119, R2, 0x1, R119, P6 ;  /* 0x0000000102777824 */ /* 0x000fc600030e0677 */
[----:B------:R-:W-:Y:S01]  /*efa0*/  STL [R1+0x3c8], R180 ;  /* 0x0003c8b401007387 */ /* 0x000fe20000100800 */
[----:B------:R-:W-:-:S03]  /*efb0*/  IADD3 R176, P5, R6, R176, RZ ;  /* 0x000000b006b07210 */ /* 0x000fc60007fbe0ff */
[----:B0-----:R-:W4:Y:S04]  /*efc0*/  LDL.LU R121, [R1+0x354] ;  /* 0x0003540001797983 */ /* 0x001f280000300800 */
[----:B------:R-:W-:Y:S04]  /*efd0*/  STL [R1+0x39c], R175 ;  /* 0x00039caf01007387 */ /* 0x000fe80000100800 */
[----:B------:R0:W-:Y:S01]  /*efe0*/  STL [R1+0x3b8], R119 ;  /* 0x0003b87701007387 */ /* 0x0001e20000100800 */
[----:B------:R-:W-:-:S03]  /*eff0*/  IADD3 R116, P6, R6, R116, RZ ;  /* 0x0000007406747210 */ /* 0x000fc60007fde0ff */
[----:B0-----:R-:W4:Y:S04]  /*f000*/  LDL.LU R119, [R1+0x378] ;  /* 0x0003780001777983 */ /* 0x001f280000300800 */
[----:B------:R-:W-:Y:S04]  /*f010*/  STL [R1+0x394], R176 ;  /* 0x000394b001007387 */ /* 0x000fe80000100800 */
[----:B------:R0:W-:Y:S04]  /*f020*/  STL [R1+0x38c], R116 ;  /* 0x00038c7401007387 */ /* 0x0001e80000100800 */
[----:B0-----:R-:W4:Y:S01]  /*f030*/  LDL.LU R116, [R1+0x34c] ;  /* 0x00034c0001747983 */ /* 0x001f220000300800 */
[----:B------:R-:W-:-:S03]  /*f040*/  IMAD.X R117, R2, 0x1, R117, P1 ;  /* 0x0000000102757824 */ /* 0x000fc600008e0675 */
[----:B------:R-:W4:Y:S04]  /*f050*/  LDL.LU R180, [R1+0x370] ;  /* 0x0003700001b47983 */ /* 0x000f280000300800 */
[----:B------:R-:W4:Y:S04]  /*f060*/  LDL.LU R175, [R1+0x344] ;  /* 0x0003440001af7983 */ /* 0x000f280000300800 */
[----:B------:R0:W-:Y:S04]  /*f070*/  STL [R1+0x3b0], R117 ;  /* 0x0003b07501007387 */ /* 0x0001e80000100800 */
[----:B0-----:R-:W4:Y:S04]  /*f080*/  LDL.LU R117, [R1+0x368] ;  /* 0x0003680001757983 */ /* 0x001f280000300800 */
[----:B------:R-:W4:Y:S01]  /*f090*/  LDL.LU R176, [R1+0x33c] ;  /* 0x00033c0001b07983 */ /* 0x000f220000300800 */
[----:B------:R-:W-:-:S05]  /*f0a0*/  IADD3 R170, P1, R6, R170, RZ ;  /* 0x000000aa06aa7210 */ /* 0x000fca0007f3e0ff */
[----:B------:R0:W-:Y:S01]  /*f0b0*/  STL [R1+0x384], R170 ;  /* 0x000384aa01007387 */ /* 0x0001e20000100800 */
[----:B------:R-:W-:Y:S01]  /*f0c0*/  IMAD.X R186, R2, 0x1, R186, P2 ;  /* 0x0000000102ba7824 */ /* 0x000fe200010e06ba */
[----:B------:R-:W-:Y:S02]  /*f0d0*/  IADD3 R183, P2, R6, R183, RZ ;  /* 0x000000b706b77210 */ /* 0x000fe40007f5e0ff */
[----:B0-----:R-:W4:Y:S01]  /*f0e0*/  LDL.LU R170, [R1+0x360] ;  /* 0x0003600001aa7983 */ /* 0x001f220000300800 */
[----:B------:R-:W-:-:S03]  /*f0f0*/  IMAD.X R184, R2, 0x1, R184, P3 ;  /* 0x0000000102b87824 */ /* 0x000fc600018e06b8 */
        /* <DEDUP_REMOVED lines=12> */
[----:B------:R0:W-:Y:S04]  /*f1c0*/  STL [R1+0x388], R172 ;  /* 0x000388ac01007387 */ /* 0x0001e80000100800 */
[----:B------:R-:W-:Y:S04]  /*f1d0*/  STL [R1+0x390], R174 ;  /* 0x000390ae01007387 */ /* 0x000fe80000100800 */
[----:B0-----:R-:W4:Y:S04]  /*f1e0*/  LDL.LU R172, [R1+0x334] ;  /* 0x0003340001ac7983 */ /* 0x001f280000300800 */
[----:B------:R-:W-:Y:S01]  /*f1f0*/  STL [R1+0x364], R171 ;  /* 0x000364ab01007387 */ /* 0x000fe20000100800 */
[----:B--2---:R-:W-:-:S05]  /*f200*/  IADD3 R120, P6, R6, R120, RZ ;  /* 0x0000007806787210 */ /* 0x004fca0007fde0ff */
[----:B------:R0:W-:Y:S04]  /*f210*/  STL [R1+0x35c], R120 ;  /* 0x00035c7801007387 */ /* 0x0001e80000100800 */
[----:B0-----:R-:W2:Y:S04]  /*f220*/  LDL.LU R120, [R1+0x358] ;  /* 0x0003580001787983 */ /* 0x001ea80000300800 */
[----:B------:R-:W2:Y:S04]  /*f230*/  LDL.LU R187, [R1+0x32c] ;  /* 0x00032c0001bb7983 */ /* 0x000ea80000300800 */
[----:B------:R-:W2:Y:S04]  /*f240*/  LDL.LU R188, [R1+0x350] ;  /* 0x0003500001bc7983 */ /* 0x000ea80000300800 */
[----:B------:R-:W2:Y:S01]  /*f250*/  LDL.LU R178, [R1+0x324] ;  /* 0x0003240001b27983 */ /* 0x000ea20000300800 */
[----:B---3--:R-:W-:-:S05]  /*f260*/  IMAD.X R111, R2, 0x1, R111, P1 ;  /* 0x00000001026f7824 */ /* 0x008fca00008e066f */
[----:B------:R0:W-:Y:S04]  /*f270*/  STL [R1+0x380], R111 ;  /* 0x0003806f01007387 */ /* 0x0001e80000100800 */
[----:B------:R-:W3:Y:S04]  /*f280*/  LDL.LU R174, [R1+0x348] ;  /* 0x0003480001ae7983 */ /* 0x000ee80000300800 */
[----:B0-----:R-:W3:Y:S04]  /*f290*/  LDL.LU R111, [R1+0x31c] ;  /* 0x00031c00016f7983 */ /* 0x001ee80000300800 */
[----:B------:R-:W3:Y:S01]  /*f2a0*/  LDL.LU R171, [R1+0x340] ;  /* 0x0003400001ab7983 */ /* 0x000ee20000300800 */
[----:B----4-:R-:W-:-:S05]  /*f2b0*/  IADD3 R121, P1, R6, R121, RZ ;  /* 0x0000007906797210 */ /* 0x010fca0007f3e0ff */
[----:B------:R0:W-:Y:S04]  /*f2c0*/  STL [R1+0x354], R121 ;  /* 0x0003547901007387 */ /* 0x0001e80000100800 */
[----:B0-----:R-:W4:Y:S01]  /*f2d0*/  LDL.LU R121, [R1+0x314] ;  /* 0x0003140001797983 */ /* 0x001f220000300800 */
[----:B------:R-:W-:-:S05]  /*f2e0*/  IMAD.X R119, R2, 0x1, R119, P2 ;  /* 0x0000000102777824 */ /* 0x000fca00010e0677 */
[----:B------:R0:W-:Y:S04]  /*f2f0*/  STL [R1+0x378], R119 ;  /* 0x0003787701007387 */ /* 0x0001e80000100800 */
[----:B0-----:R-:W4:Y:S01]  /*f300*/  LDL.LU R119, [R1+0x338] ;  /* 0x0003380001777983 */ /* 0x001f220000300800 */
[----:B------:R-:W-:-:S05]  /*f310*/  IADD3 R116, P2, R6, R116, RZ ;  /* 0x0000007406747210 */ /* 0x000fca0007f5e0ff */
[----:B------:R0:W-:Y:S04]  /*f320*/  STL [R1+0x34c], R116 ;  /* 0x00034c7401007387 */ /* 0x0001e80000100800 */
[----:B0-----:R-:W4:Y:S01]  /*f330*/  LDL.LU R116, [R1+0x30c] ;  /* 0x00030c0001747983 */ /* 0x001f220000300800 */
[C---:B------:R-:W-:Y:S02]  /*f340*/  IMAD.X R180, R2.reuse, 0x1, R180, P3 ;  /* 0x0000000102b47824 */ /* 0x040fe400018e06b4 */
[----:B------:R-:W-:-:S05]  /*f350*/  IMAD.X R117, R2, 0x1, R117, P4 ;  /* 0x0000000102757824 */ /* 0x000fca00020e0675 */
[----:B------:R0:W-:Y:S04]  /*f360*/  STL [R1+0x368], R117 ;  /* 0x0003687501007387 */ /* 0x0001e80000100800 */
[----:B------:R1:W-:Y:S04]  /*f370*/  STL [R1+0x370], R180 ;  /* 0x000370b401007387 */ /* 0x0003e80000100800 */
[----:B0-----:R-:W4:Y:S01]  /*f380*/  LDL.LU R117, [R1+0x330] ;  /* 0x0003300001757983 */ /* 0x001f220000300800 */
[C---:B------:R-:W-:Y:S02]  /*f390*/  IADD3 R175, P3, R6.reuse, R175, RZ ;  /* 0x000000af06af7210 */ /* 0x040fe40007f7e0ff */
[----:B------:R-:W-:-:S03]  /*f3a0*/  IADD3 R176, P4, R6, R176, RZ ;  /* 0x000000b006b07210 */ /* 0x000fc60007f9e0ff */
[----:B------:R0:W-:Y:S04]  /*f3b0*/  STL [R1+0x344], R175 ;  /* 0x000344af01007387 */ /* 0x0001e80000100800 */
[----:B------:R-:W4:Y:S04]  /*f3c0*/  LDL.LU R186, [R1+0x304] ;  /* 0x0003040001ba7983 */ /* 0x000f280000300800 */
[----:B------:R-:W4:Y:S01]  /*f3d0*/  LDL.LU R183, [R1+0x328] ;  /* 0x0003280001b77983 */ /* 0x000f220000300800 */
[----:B------:R-:W-:-:S03]  /*f3e0*/  IMAD.X R170, R2, 0x1, R170, P5 ;  /* 0x0000000102aa7824 */ /* 0x000fc600028e06aa */
[----:B------:R0:W-:Y:S04]  /*f3f0*/  STL [R1+0x33c], R176 ;  /* 0x00033cb001007387 */ /* 0x0001e80000100800 */
[----:B------:R-:W4:Y:S04]  /*f400*/  LDL.LU R184, [R1+0x2fc] ;  /* 0x0002fc0001b87983 */ /* 0x000f280000300800 */
[----:B------:R0:W-:Y:S04]  /*f410*/  STL [R1+0x360], R170 ;  /* 0x000360aa01007387 */ /* 0x0001e80000100800 */
[----:B------:R-:W4:Y:S04]  /*f420*/  LDL.LU R182, [R1+0x320] ;  /* 0x0003200001b67983 */ /* 0x000f280000300800 */
[----:B------:R-:W4:Y:S04]  /*f430*/  LDL.LU R179, [R1+0x2f4] ;  /* 0x0002f40001b37983 */ /* 0x000f280000300800 */
[----:B-1----:R-:W4:Y:S04]  /*f440*/  LDL.LU R180, [R1+0x318] ;  /* 0x0003180001b47983 */ /* 0x002f280000300800 */
[----:B0-----:R-:W4:Y:S04]  /*f450*/  LDL.LU R175, [R1+0x2ec] ;  /* 0x0002ec0001af7983 */ /* 0x001f280000300800 */
[----:B------:R-:W4:Y:S04]  /*f460*/  LDL.LU R176, [R1+0x310] ;  /* 0x0003100001b07983 */ /* 0x000f280000300800 */
[----:B------:R-:W4:Y:S01]  /*f470*/  LDL.LU R170, [R1+0x2e4] ;  /* 0x0002e40001aa7983 */ /* 0x000f220000300800 */
[----:B------:R-:W-:-:S05]  /*f480*/  IADD3 R172, P5, R6, R172, RZ ;  /* 0x000000ac06ac7210 */ /* 0x000fca0007fbe0ff */
[----:B------:R0:W-:Y:S04]  /*f490*/  STL [R1+0x334], R172 ;  /* 0x000334ac01007387 */ /* 0x0001e80000100800 */
[----:B0-----:R-:W4:Y:S01]  /*f4a0*/  LDL.LU R172, [R1+0x308] ;  /* 0x0003080001ac7983 */ /* 0x001f220000300800 */
[----:B--2---:R-:W-:Y:S01]  /*f4b0*/  IMAD.X R120, R2, 0x1, R120, P6 ;  /* 0x0000000102787824 */ /* 0x004fe200030e0678 */
[----:B------:R-:W-:-:S04]  /*f4c0*/  IADD3 R187, P6, R6, R187, RZ ;  /* 0x000000bb06bb7210 */ /* 0x000fc80007fde0ff */
[----:B------:R0:W-:Y:S01]  /*f4d0*/  STL [R1+0x358], R120 ;  /* 0x0003587801007387 */ /* 0x0001e20000100800 */
[----:B------:R-:W-:Y:S01]  /*f4e0*/  IMAD.X R188, R2, 0x1, R188, P1 ;  /* 0x0000000102bc7824 */ /* 0x000fe200008e06bc */
[----:B------:R-:W-:Y:S02]  /*f4f0*/  IADD3 R178, P1, R6, R178, RZ ;  /* 0x000000b206b27210 */ /* 0x000fe40007f3e0ff */
[----:B0-----:R-:W2:Y:S04]  /*f500*/  LDL.LU R120, [R1+0x2dc] ;  /* 0x0002dc0001787983 */ /* 0x001ea80000300800 */
[----:B------:R-:W-:Y:S04]  /*f510*/  STL [R1+0x32c], R187 ;  /* 0x00032cbb01007387 */ /* 0x000fe80000100800 */
[----:B------:R-:W-:Y:S01]  /*f520*/  STL [R1+0x350], R188 ;  /* 0x000350bc01007387 */ /* 0x000fe20000100800 */
[----:B---3--:R-:W-:Y:S01]  /*f530*/  IMAD.X R174, R2, 0x1, R174, P2 ;  /* 0x0000000102ae7824 */ /* 0x008fe200010e06ae */
[----:B------:R-:W-:Y:S01]  /*f540*/  IADD3 R111, P2, R6, R111, RZ ;  /* 0x0000006f066f7210 */ /* 0x000fe20007f5e0ff */
[----:B------:R-:W-:-:S04]  /*f550*/  IMAD.X R171, R2, 0x1, R171, P3 ;  /* 0x0000000102ab7824 */ /* 0x000fc800018e06ab */
[----:B------:R0:W-:Y:S04]  /*f560*/  STL [R1+0x31c], R111 ;  /* 0x00031c6f01007387 */ /* 0x0001e80000100800 */
[----:B------:R-:W-:Y:S04]  /*f570*/  STL [R1+0x324], R178 ;  /* 0x000324b201007387 */ /* 0x000fe80000100800 */
[----:B0-----:R-:W3:Y:S04]  /*f580*/  LDL.LU R111, [R1+0x300] ;  /* 0x00030000016f7983 */ /* 0x001ee80000300800 */
[----:B------:R-:W-:Y:S01]  /*f590*/  STL [R1+0x348], R174 ;  /* 0x000348ae01007387 */ /* 0x000fe20000100800 */
[----:B----4-:R-:W-:-:S05]  /*f5a0*/  IADD3 R121, P3, R6, R121, RZ ;  /* 0x0000007906797210 */ /* 0x010fca0007f7e0ff */
[----:B------:R0:W-:Y:S04]  /*f5b0*/  STL [R1+0x314], R121 ;  /* 0x0003147901007387 */ /* 0x0001e80000100800 */
[----:B0-----:R-:W4:Y:S01]  /*f5c0*/  LDL.LU R121, [R1+0x2d4] ;  /* 0x0002d40001797983 */ /* 0x001f220000300800 */
[----:B------:R-:W-:-:S03]  /*f5d0*/  IMAD.X R119, R2, 0x1, R119, P4 ;  /* 0x0000000102777824 */ /* 0x000fc600020e0677 */
[----:B------:R-:W-:Y:S04]  /*f5e0*/  STL [R1+0x340], R171 ;  /* 0x000340ab01007387 */ /* 0x000fe80000100800 */
[----:B------:R0:W-:Y:S04]  /*f5f0*/  STL [R1+0x338], R119 ;  /* 0x0003387701007387 */ /* 0x0001e80000100800 */
[----:B0-----:R-:W4:Y:S01]  /*f600*/  LDL.LU R119, [R1+0x2f8] ;  /* 0x0002f80001777983 */ /* 0x001f220000300800 */
[----:B------:R-:W-:-:S03]  /*f610*/  IADD3 R116, P4, R6, R116, RZ ;  /* 0x0000007406747210 */ /* 0x000fc60007f9e0ff */
[----:B------:R-:W4:Y:S04]  /*f620*/  LDL.LU R178, [R1+0x2cc] ;  /* 0x0002cc0001b27983 */ /* 0x000f280000300800 */
[----:B------:R-:W4:Y:S04]  /*f630*/  LDL.LU R174, [R1+0x2f0] ;  /* 0x0002f00001ae7983 */ /* 0x000f280000300800 */
[----:B------:R0:W-:Y:S04]  /*f640*/  STL [R1+0x30c], R116 ;  /* 0x00030c7401007387 */ /* 0x0001e80000100800 */
[----:B0-----:R-:W4:Y:S01]  /*f650*/  LDL.LU R116, [R1+0x2c4] ;  /* 0x0002c40001747983 */ /* 0x001f220000300800 */
[----:B------:R-:W-:-:S03]  /*f660*/  IMAD.X R117, R2, 0x1, R117, P5 ;  /* 0x0000000102757824 */ /* 0x000fc600028e0675 */
[----:B------:R-:W4:Y:S04]  /*f670*/  LDL.LU R171, [R1+0x2e8] ;  /* 0x0002e80001ab7983 */ /* 0x000f280000300800 */
[----:B------:R0:W-:Y:S04]  /*f680*/  STL [R1+0x330], R117 ;  /* 0x0003307501007387 */ /* 0x0001e80000100800 */
[----:B0-----:R-:W4:Y:S01]  /*f690*/  LDL.LU R117, [R1+0x2bc] ;  /* 0x0002bc0001757983 */ /* 0x001f220000300800 */
[----:B------:R-:W-:Y:S01]  /*f6a0*/  IADD3 R186, P5, R6, R186, RZ ;  /* 0x000000ba06ba7210 */ /* 0x000fe20007fbe0ff */
[----:B------:R-:W-:-:S04]  /*f6b0*/  IMAD.X R183, R2, 0x1, R183, P6 ;  /* 0x0000000102b77824 */ /* 0x000fc800030e06b7 */
        /* <DEDUP_REMOVED lines=9> */
[----:B------:R-:W-:Y:S01]  /*f750*/  IADD3 R175, P2, R6, R175, RZ ;  /* 0x000000af06af7210 */ /* 0x000fe20007f5e0ff */
[----:B------:R-:W-:Y:S01]  /*f760*/  IMAD.X R176, R2, 0x1, R176, P3 ;  /* 0x0000000102b07824 */ /* 0x000fe200018e06b0 */
[----:B------:R-:W-:Y:S01]  /*f770*/  IADD3 R170, P3, R6, R170, RZ ;  /* 0x000000aa06aa7210 */ /* 0x000fe20007f7e0ff */
[----:B------:R-:W-:Y:S04]  /*f780*/  STL [R1+0x318], R180 ;  /* 0x000318b401007387 */ /* 0x000fe80000100800 */
[----:B------:R0:W-:Y:S04]  /*f790*/  STL [R1+0x2e4], R170 ;  /* 0x0002e4aa01007387 */ /* 0x0001e80000100800 */
[----:B------:R-:W-:Y:S04]  /*f7a0*/  STL [R1+0x2ec], R175 ;  /* 0x0002ecaf01007387 */ /* 0x000fe80000100800 */
[----:B0-----:R-:W4:Y:S04]  /*f7b0*/  LDL.LU R170, [R1+0x2e0] ;  /* 0x0002e00001aa7983 */ /* 0x001f280000300800 */
[----:B------:R-:W-:Y:S01]  /*f7c0*/  STL [R1+0x310], R176 ;  /* 0x000310b001007387 */ /* 0x000fe20000100800 */
[----:B------:R-:W-:-:S05]  /*f7d0*/  IMAD.X R172, R2, 0x1, R172, P4 ;  /* 0x0000000102ac7824 */ /* 0x000fca00020e06ac */
[----:B------:R0:W-:Y:S04]  /*f7e0*/  STL [R1+0x308], R172 ;  /* 0x000308ac01007387 */ /* 0x0001e80000100800 */
[----:B0-----:R-:W4:Y:S04]  /*f7f0*/  LDL.LU R172, [R1+0x2b4] ;  /* 0x0002b40001ac7983 */ /* 0x001f280000300800 */
[----:B------:R-:W4:Y:S04]  /*f800*/  LDL.LU R187, [R1+0x2d8] ;  /* 0x0002d80001bb7983 */ /* 0x000f280000300800 */
[----:B------:R-:W4:Y:S04]  /*f810*/  LDL.LU R188, [R1+0x2ac] ;  /* 0x0002ac0001bc7983 */ /* 0x000f280000300800 */
[----:B------:R-:W4:Y:S01]  /*f820*/  LDL.LU R186, [R1+0x2d0] ;  /* 0x0002d00001ba7983 */ /* 0x000f220000300800 */
[----:B--2---:R-:W-:-:S05]  /*f830*/  IADD3 R120, P4, R6, R120, RZ ;  /* 0x0000007806787210 */ /* 0x004fca0007f9e0ff */
[----:B------:R0:W-:Y:S04]  /*f840*/  STL [R1+0x2dc], R120 ;  /* 0x0002dc7801007387 */ /* 0x0001e80000100800 */
[----:B------:R-:W2:Y:S04]  /*f850*/  LDL.LU R175, [R1+0x2a4] ;  /* 0x0002a40001af7983 */ /* 0x000ea80000300800 */
[----:B0-----:R-:W2:Y:S04]  /*f860*/  LDL.LU R120, [R1+0x2c8] ;  /* 0x0002c80001787983 */ /* 0x001ea80000300800 */
[----:B------:R-:W2:Y:S01]  /*f870*/  LDL.LU R176, [R1+0x29c] ;  /* 0x00029c0001b07983 */ /* 0x000ea20000300800 */
[----:B---3--:R-:W-:-:S05]  /*f880*/  IMAD.X R111, R2, 0x1, R111, P5 ;  /* 0x00000001026f7824 */ /* 0x008fca00028e066f */
[----:B------:R0:W-:Y:S04]  /*f890*/  STL [R1+0x300], R111 ;  /* 0x0003006f01007387 */ /* 0x0001e80000100800 */
[----:B0-----:R-:W3:Y:S01]  /*f8a0*/  LDL.LU R111, [R1+0x2c0] ;  /* 0x0002c000016f7983 */ /* 0x001ee20000300800 */
[----:B----4-:R-:W-:-:S05]  /*f8b0*/  IADD3 R121, P5, R6, R121, RZ ;  /* 0x0000007906797210 */ /* 0x010fca0007fbe0ff */
[----:B------:R0:W-:Y:S04]  /*f8c0*/  STL [R1+0x2d4], R121 ;  /* 0x0002d47901007387 */ /* 0x0001e80000100800 */
[----:B0-----:R-:W4:Y:S01]  /*f8d0*/  LDL.LU R121, [R1+0x294] ;  /* 0x0002940001797983 */ /* 0x001f220000300800 */
[----:B------:R-:W-:Y:S01]  /*f8e0*/  IMAD.X R119, R2, 0x1, R119, P6 ;  /* 0x0000000102777824 */ /* 0x000fe200030e0677 */
[----:B------:R-:W-:-:S04]  /*f8f0*/  IADD3 R178, P6, R6, R178, RZ ;  /* 0x000000b206b27210 */ /* 0x000fc80007fde0ff */
[----:B------:R0:W-:Y:S01]  /*f900*/  STL [R1+0x2f8], R119 ;  /* 0x0002f87701007387 */ /* 0x0001e20000100800 */
[----:B------:R-:W-:-:S03]  /*f910*/  IMAD.X R174, R2, 0x1, R174, P1 ;  /* 0x0000000102ae7824 */ /* 0x000fc600008e06ae */
[----:B0-----:R-:W4:Y:S01]  /*f920*/  LDL.LU R119, [R1+0x2b8] ;  /* 0x0002b80001777983 */ /* 0x001f220000300800 */
[----:B------:R-:W-:-:S05]  /*f930*/  IADD3 R116, P1, R6, R116, RZ ;  /* 0x0000007406747210 */ /* 0x000fca0007f3e0ff */
[----:B------:R0:W-:Y:S04]  /*f940*/  STL [R1+0x2c4], R116 ;  /* 0x0002c47401007387 */ /* 0x0001e80000100800 */
[----:B------:R1:W-:Y:S04]  /*f950*/  STL [R1+0x2cc], R178 ;  /* 0x0002ccb201007387 */ /* 0x0003e80000100800 */
[----:B0-----:R-:W4:Y:S01]  /*f960*/  LDL.LU R116, [R1+0x28c] ;  /* 0x00028c0001747983 */ /* 0x001f220000300800 */
[----:B------:R-:W-:Y:S01]  /*f970*/  IMAD.X R171, R2, 0x1, R171, P2 ;  /* 0x0000000102ab7824 */ /* 0x000fe200010e06ab */
[----:B------:R-:W-:-:S02]  /*f980*/  IADD3 R117, P2, R6, R117, RZ ;  /* 0x0000007506757210 */ /* 0x000fc40007f5e0ff */
[----:B------:R0:W-:Y:S04]  /*f990*/  STL [R1+0x2f0], R174 ;  /* 0x0002f0ae01007387 */ /* 0x0001e80000100800 */
[----:B------:R-:W4:Y:S04]  /*f9a0*/  LDL.LU R183, [R1+0x2b0] ;  /* 0x0002b00001b77983 */ /* 0x000f280000300800 */
[----:B------:R-:W4:Y:S04]  /*f9b0*/  LDL.LU R184, [R1+0x284] ;  /* 0x0002840001b87983 */ /* 0x000f280000300800 */
        /* <DEDUP_REMOVED lines=9> */
[----:B------:R-:W-:-:S05]  /*fa50*/  IMAD.X R170, R2, 0x1, R170, P3 ;  /* 0x0000000102aa7824 */ /* 0x000fca00018e06aa */
[----:B------:R0:W-:Y:S04]  /*fa60*/  STL [R1+0x2e0], R170 ;  /* 0x0002e0aa01007387 */ /* 0x0001e80000100800 */
[----:B0-----:R-:W4:Y:S01]  /*fa70*/  LDL.LU R170, [R1+0x264] ;  /* 0x0002640001aa7983 */ /* 0x001f220000300800 */
[----:B------:R-:W-:Y:S01]  /*fa80*/  IADD3 R172, P3, R6, R172, RZ ;  /* 0x000000ac06ac7210 */ /* 0x000fe20007f7e0ff */
[----:B------:R-:W-:-:S04]  /*fa90*/  IMAD.X R187, R2, 0x1, R187, P4 ;  /* 0x0000000102bb7824 */ /* 0x000fc800020e06bb */
[----:B------:R0:W-:Y:S01]  /*faa0*/  STL [R1+0x2b4], R172 ;  /* 0x0002b4ac01007387 */ /* 0x0001e20000100800 */
[----:B------:R-:W-:Y:S01]  /*fab0*/  IADD3 R188, P4, R6, R188, RZ ;  /* 0x000000bc06bc7210 */ /* 0x000fe20007f9e0ff */
[----:B------:R-:W-:Y:S02]  /*fac0*/  IMAD.X R186, R2, 0x1, R186, P5 ;  /* 0x0000000102ba7824 */ /* 0x000fe400028e06ba */
[----:B0-----:R-:W4:Y:S04]  /*fad0*/  LDL.LU R172, [R1+0x288] ;  /* 0x0002880001ac7983 */ /* 0x001f280000300800 */
[----:B------:R-:W-:Y:S04]  /*fae0*/  STL [R1+0x2d8], R187 ;  /* 0x0002d8bb01007387 */ /* 0x000fe80000100800 */
[----:B------:R-:W-:Y:S01]  /*faf0*/  STL [R1+0x2ac], R188 ;  /* 0x0002acbc01007387 */ /* 0x000fe20000100800 */
[----:B--2---:R-:W-:Y:S01]  /*fb00*/  IADD3 R175, P5, R6, R175, RZ ;  /* 0x000000af06af7210 */ /* 0x004fe20007fbe0ff */
[----:B------:R-:W-:-:S05]  /*fb10*/  IMAD.X R120, R2, 0x1, R120, P6 ;  /* 0x0000000102787824 */ /* 0x000fca00030e0678 */
[----:B------:R0:W-:Y:S01]  /*fb20*/  STL [R1+0x2c8], R120 ;  /* 0x0002c87801007387 */ /* 0x0001e20000100800 */
[----:B------:R-:W-:-:S03]  /*fb30*/  IADD3 R176, P6, R6, R176, RZ ;  /* 0x000000b006b07210 */ /* 0x000fc60007fde0ff */
[----:B------:R-:W-:Y:S04]  /*fb40*/  STL [R1+0x2d0], R186 ;  /* 0x0002d0ba01007387 */ /* 0x000fe80000100800 */
[----:B0-----:R-:W2:Y:S04]  /*fb50*/  LDL.LU R120, [R1+0x25c] ;  /* 0x00025c0001787983 */ /* 0x001ea80000300800 */
[----:B------:R-:W-:Y:S01]  /*fb60*/  STL [R1+0x2a4], R175 ;  /* 0x0002a4af01007387 */ /* 0x000fe20000100800 */
[----:B---3--:R-:W-:-:S05]  /*fb70*/  IMAD.X R111, R2, 0x1, R111, P1 ;  /* 0x00000001026f7824 */ /* 0x008fca00008e066f */
[----:B------:R0:W-:Y:S04]  /*fb80*/  STL [R1+0x2c0], R111 ;  /* 0x0002c06f01007387 */ /* 0x0001e80000100800 */
[----:B0-----:R-:W3:Y:S04]  /*fb90*/  LDL.LU R111, [R1+0x280] ;  /* 0x00028000016f7983 */ /* 0x001ee80000300800 */
[----:B------:R-:W-:Y:S01]  /*fba0*/  STL [R1+0x29c], R176 ;  /* 0x00029cb001007387 */ /* 0x000fe20000100800 */
[----:B----4-:R-:W-:-:S05]  /*fbb0*/  IADD3 R121, P1, R6, R121, RZ ;  /* 0x0000007906797210 */ /* 0x010fca0007f3e0ff */
[----:B------:R0:W-:Y:S04]  /*fbc0*/  STL [R1+0x294], R121 ;  /* 0x0002947901007387 */ /* 0x0001e80000100800 */
[----:B0-----:R-:W4:Y:S01]  /*fbd0*/  LDL.LU R121, [R1+0x254] ;  /* 0x0002540001797983 */ /* 0x001f220000300800 */
[----:B------:R-:W-:-:S03]  /*fbe0*/  IMAD.X R119, R2, 0x1, R119, P2 ;  /* 0x0000000102777824 */ /* 0x000fc600010e0677 */
[----:B------:R-:W4:Y:S04]  /*fbf0*/  LDL.LU R175, [R1+0x278] ;  /* 0x0002780001af7983 */ /* 0x000f280000300800 */
[----:B------:R-:W4:Y:S04]  /*fc00*/  LDL.LU R176, [R1+0x24c] ;  /* 0x00024c0001b07983 */ /* 0x000f280000300800 */
[----:B------:R0:W-:Y:S04]  /*fc10*/  STL [R1+0x2b8], R119 ;  /* 0x0002b87701007387 */ /* 0x0001e80000100800 */
[----:B0-----:R-:W4:Y:S01]  /*fc20*/  LDL.LU R119, [R1+0x270] ;  /* 0x0002700001777983 */ /* 0x001f220000300800 */
[----:B------:R-:W-:-:S05]  /*fc30*/  IADD3 R116, P2, R6, R116, RZ ;  /* 0x0000007406747210 */ /* 0x000fca0007f5e0ff */
[----:B------:R0:W-:Y:S04]  /*fc40*/  STL [R1+0x28c], R116 ;  /* 0x00028c7401007387 */ /* 0x0001e80000100800 */
[----:B0-----:R-:W4:Y:S01]  /*fc50*/  LDL.LU R116, [R1+0x244] ;  /* 0x0002440001747983 */ /* 0x001f220000300800 */
[----:B------:R-:W-:Y:S01]  /*fc60*/  IMAD.X R183, R2, 0x1, R183, P3 ;  /* 0x0000000102b77824 */ /* 0x000fe200018e06b7 */
[----:B------:R-:W-:Y:S01]  /*fc70*/  IADD3 R184, P3, R6, R184, RZ ;  /* 0x000000b806b87210 */ /* 0x000fe20007f7e0ff */
[----:B------:R-:W-:-:S03]  /*fc80*/  IMAD.X R182, R2, 0x1, R182, P4 ;  /* 0x0000000102b67824 */ /* 0x000fc600020e06b6 */
[----:B------:R-:W-:Y:S04]  /*fc90*/  STL [R1+0x2b0], R183 ;  /* 0x0002b0b701007387 */ /* 0x000fe80000100800 */
        /* <DEDUP_REMOVED lines=9> */
[----:B------:R-:W-:-:S05]  /*fd30*/  IMAD.X R117, R2, 0x1, R117, P1 ;  /* 0x0000000102757824 */ /* 0x000fca00008e0675 */
[----:B------:R0:W-:Y:S04]  /*fd40*/  STL [R1+0x290], R117 ;  /* 0x0002907501007387 */ /* 0x0001e80000100800 */
[----:B------:R-:W-:Y:S04]  /*fd50*/  STL [R1+0x298], R174 ;  /* 0x000298ae01007387 */ /* 0x000fe80000100800 */
[----:B0-----:R-:W4:Y:S01]  /*fd60*/  LDL.LU R117, [R1+0x268] ;  /* 0x0002680001757983 */ /* 0x001f220000300800 */
[C---:B------:R-:W-:Y:S02]  /*fd70*/  IADD3 R171, P6, R6.reuse, R171, RZ ;  /* 0x000000ab06ab7210 */ /* 0x040fe40007fde0ff */
[----:B------:R-:W-:-:S03]  /*fd80*/  IADD3 R170, P1, R6, R170, RZ ;  /* 0x000000aa06aa7210 */ /* 0x000fc60007f3e0ff */
[----:B------:R-:W-:Y:S04]  /*fd90*/  STL [R1+0x26c], R171 ;  /* 0x00026cab01007387 */ /* 0x000fe80000100800 */
[----:B------:R0:W-:Y:S04]  /*fda0*/  STL [R1+0x264], R170 ;  /* 0x000264aa01007387 */ /* 0x0001e80000100800 */
[----:B0-----:R-:W4:Y:S04]  /*fdb0*/  LDL.LU R170, [R1+0x23c] ;  /* 0x00023c0001aa7983 */ /* 0x001f280000300800 */
[----:B------:R-:W4:Y:S04]  /*fdc0*/  LDL.LU R190, [R1+0x260] ;  /* 0x0002600001be7983 */ /* 0x000f280000300800 */
[----:B------:R-:W4:Y:S01]  /*fdd0*/  LDL.LU R187, [R1+0x234] ;  /* 0x0002340001bb7983 */ /* 0x000f220000300800 */
[----:B------:R-:W-:-:S03]  /*fde0*/  IMAD.X R172, R2, 0x1, R172, P2 ;  /* 0x0000000102ac7824 */ /* 0x000fc600010e06ac */
[----:B------:R-:W4:Y:S04]  /*fdf0*/  LDL.LU R188, [R1+0x258] ;  /* 0x0002580001bc7983 */ /* 0x000f280000300800 */
[----:B------:R0:W-:Y:S04]  /*fe00*/  STL [R1+0x288], R172 ;  /* 0x000288ac01007387 */ /* 0x0001e80000100800 */
[----:B------:R-:W4:Y:S04]  /*fe10*/  LDL.LU R174, [R1+0x22c] ;  /* 0x00022c0001ae7983 */ /* 0x000f280000300800 */
[----:B------:R-:W4:Y:S04]  /*fe20*/  LDL.LU R171, [R1+0x250] ;  /* 0x0002500001ab7983 */ /* 0x000f280000300800 */
[----:B0-----:R-:W4:Y:S01]  /*fe30*/  LDL.LU R172, [R1+0x224] ;  /* 0x0002240001ac7983 */ /* 0x001f220000300800 */
[----:B--2---:R-:W-:-:S05]  /*fe40*/  IADD3 R120, P2, R6, R120, RZ ;  /* 0x0000007806787210 */ /* 0x004fca0007f5e0ff */
[----:B------:R0:W-:Y:S04]  /*fe50*/  STL [R1+0x25c], R120 ;  /* 0x00025c7801007387 */ /* 0x0001e80000100800 */
[----:B0-----:R-:W2:Y:S01]  /*fe60*/  LDL.LU R120, [R1+0x248] ;  /* 0x0002480001787983 */ /* 0x001ea20000300800 */
[----:B---3--:R-:W-:-:S05]  /*fe70*/  IMAD.X R111, R2, 0x1, R111, P3 ;  /* 0x00000001026f7824 */ /* 0x008fca00018e066f */
[----:B------:R0:W-:Y:S04]  /*fe80*/  STL [R1+0x280], R111 ;  /* 0x0002806f01007387 */ /* 0x0001e80000100800 */
[----:B0-----:R-:W3:Y:S01]  /*fe90*/  LDL.LU R111, [R1+0x21c] ;  /* 0x00021c00016f7983 */ /* 0x001ee20000300800 */
[----:B----4-:R-:W-:Y:S01]  /*fea0*/  IADD3 R121, P3, R6, R121, RZ ;  /* 0x0000007906797210 */ /* 0x010fe20007f7e0ff */
[----:B------:R-:W-:-:S04]  /*feb0*/  IMAD.X R175, R2, 0x1, R175, P4 ;  /* 0x0000000102af7824 */ /* 0x000fc800020e06af */
[----:B------:R0:W-:Y:S01]  /*fec0*/  STL [R1+0x254], R121 ;  /* 0x0002547901007387 */ /* 0x0001e20000100800 */
[----:B------:R-:W-:-:S03]  /*fed0*/  IADD3 R176, P4, R6, R176, RZ ;  /* 0x000000b006b07210 */ /* 0x000fc60007f9e0ff */
[----:B0-----:R-:W4:Y:S04]  /*fee0*/  LDL.LU R121, [R1+0x240] ;  /* 0x0002400001797983 */ /* 0x001f280000300800 */
[----:B------:R-:W4:Y:S01]  /*fef0*/  LDL.LU R186, [R1+0x214] ;  /* 0x0002140001ba7983 */ /* 0x000f220000300800 */
[----:B------:R-:W-:-:S03]  /*ff00*/  IMAD.X R119, R2, 0x1, R119, P5 ;  /* 0x0000000102777824 */ /* 0x000fc600028e0677 */
[----:B------:R-:W-:Y:S04]  /*ff10*/  STL [R1+0x278], R175 ;  /* 0x000278af01007387 */ /* 0x000fe80000100800 */
[----:B------:R0:W-:Y:S04]  /*ff20*/  STL [R1+0x270], R119 ;  /* 0x0002707701007387 */ /* 0x0001e80000100800 */
[----:B------:R1:W-:Y:S04]  /*ff30*/  STL [R1+0x24c], R176 ;  /* 0x00024cb001007387 */ /* 0x0003e80000100800 */
[----:B0-----:R-:W4:Y:S01]  /*ff40*/  LDL.LU R119, [R1+0x238] ;  /* 0x0002380001777983 */ /* 0x001f220000300800 */
[----:B------:R-:W-:-:S03]  /*ff50*/  IADD3 R116, P5, R6, R116, RZ ;  /* 0x0000007406747210 */ /* 0x000fc60007fbe0ff */
[----:B------:R-:W4:Y:S04]  /*ff60*/  LDL.LU R183, [R1+0x20c] ;  /* 0x00020c0001b77983 */ /* 0x000f280000300800 */
[----:B------:R-:W4:Y:S04]  /*ff70*/  LDL.LU R184, [R1+0x230] ;  /* 0x0002300001b87983 */ /* 0x000f280000300800 */
[----:B------:R-:W4:Y:S04]  /*ff80*/  LDL.LU R182, [R1+0x204] ;  /* 0x0002040001b67983 */ /* 0x000f280000300800 */
[----:B------:R0:W-:Y:S04]  /*ff90*/  STL [R1+0x244], R116 ;  /* 0x0002447401007387 */ /* 0x0001e80000100800 */
[----:B------:R-:W4:Y:S04]  /*ffa0*/  LDL.LU R179, [R1+0x228] ;  /* 0x0002280001b37983 */ /* 0x000f280000300800 */
[----:B------:R-:W4:Y:S04]  /*ffb0*/  LDL.LU R180, [R1+0x1fc] ;  /* 0x0001fc0001b47983 */ /* 0x000f280000300800 */
[----:B------:R-:W4:Y:S04]  /*ffc0*/  LDL.LU R178, [R1+0x220] ;  /* 0x0002200001b27983 */ /* 0x000f280000300800 */
[----:B------:R-:W4:Y:S04]  /*ffd0*/  LDL.LU R175, [R1+0x1f4] ;  /* 0x0001f40001af7983 */ /* 0x000f280000300800 */
[----:B-1----:R-:W4:Y:S04]  /*ffe0*/  LDL.LU R176, [R1+0x218] ;  /* 0x0002180001b07983 */ /* 0x002f280000300800 */
[----:B0-----:R-:W4:Y:S01]  /*fff0*/  LDL.LU R116, [R1+0x1ec] ;  /* 0x0001ec0001747983 */ /* 0x001f220000300800 */
        /* <DEDUP_REMOVED lines=8> */
[----:B0-----:R-:W4:Y:S01]  /*10080*/  LDL.LU R170, [R1+0x1e4] ;  /* 0x0001e40001aa7983 */ /* 0x001f220000300800 */
[----:B------:R-:W-:-:S03]  /*10090*/  IADD3 R174, P2, R6, R174, RZ ;  /* 0x000000ae06ae7210 */ /* 0x000fc60007f5e0ff */
[----:B------:R-:W-:Y:S01]  /*100a0*/  STL [R1+0x260], R190 ;  /* 0x000260be01007387 */ /* 0x000fe20000100800 */
[----:B------:R-:W-:-:S03]  /*100b0*/  IMAD.X R171, R2, 0x1, R171, P3 ;  /* 0x0000000102ab7824 */ /* 0x000fc600018e06ab */
[----:B------:R-:W-:Y:S04]  /*100c0*/  STL [R1+0x234], R187 ;  /* 0x000234bb01007387 */ /* 0x000fe80000100800 */
[----:B------:R0:W-:Y:S01]  /*100d0*/  STL [R1+0x22c], R174 ;  /* 0x00022cae01007387 */ /* 0x0001e20000100800 */
[----:B------:R-:W-:-:S03]  /*100e0*/  IADD3 R172, P3, R6, R172, RZ ;  /* 0x000000ac06ac7210 */ /* 0x000fc60007f7e0ff */
[----:B------:R-:W-:Y:S04]  /*100f0*/  STL [R1+0x258], R188 ;  /* 0x000258bc01007387 */ /* 0x000fe80000100800 */
[----:B0-----:R-:W4:Y:S04]  /*10100*/  LDL.LU R174, [R1+0x208] ;  /* 0x0002080001ae7983 */ /* 0x001f280000300800 */
[----:B------:R-:W-:Y:S01]  /*10110*/  STL [R1+0x250], R171 ;  /* 0x000250ab01007387 */ /* 0x000fe20000100800 */
[----:B--2---:R-:W-:-:S05]  /*10120*/  IMAD.X R120, R2, 0x1, R120, P4 ;  /* 0x0000000102787824 */ /* 0x004fca00020e0678 */
[----:B------:R0:W-:Y:S04]  /*10130*/  STL [R1+0x248], R120 ;  /* 0x0002487801007387 */ /* 0x0001e80000100800 */
[----:B0-----:R-:W2:Y:S04]  /*10140*/  LDL.LU R120, [R1+0x1dc] ;  /* 0x0001dc0001787983 */ /* 0x001ea80000300800 */
[----:B------:R-:W-:Y:S01]  /*10150*/  STL [R1+0x224], R172 ;  /* 0x000224ac01007387 */ /* 0x000fe20000100800 */
[----:B---3--:R-:W-:-:S05]  /*10160*/  IADD3 R111, P4, R6, R111, RZ ;  /* 0x0000006f066f7210 */ /* 0x008fca0007f9e0ff */
[----:B------:R0:W-:Y:S04]  /*10170*/  STL [R1+0x21c], R111 ;  /* 0x00021c6f01007387 */ /* 0x0001e80000100800 */
[----:B0-----:R-:W3:Y:S04]  /*10180*/  LDL.LU R111, [R1+0x200] ;  /* 0x00020000016f7983 */ /* 0x001ee80000300800 */
[----:B------:R-:W3:Y:S04]  /*10190*/  LDL.LU R171, [R1+0x1d4] ;  /* 0x0001d40001ab7983 */ /* 0x000ee80000300800 */
[----:B------:R-:W3:Y:S01]  /*101a0*/  LDL.LU R172, [R1+0x1f8] ;  /* 0x0001f80001ac7983 */ /* 0x000ee20000300800 */
[----:B----4-:R-:W-:-:S05]  /*101b0*/  IMAD.X R121, R2, 0x1, R121, P5 ;  /* 0x0000000102797824 */ /* 0x010fca00028e0679 */
[----:B------:R0:W-:Y:S01]  /*101c0*/  STL [R1+0x240], R121 ;  /* 0x0002407901007387 */ /* 0x0001e20000100800 */
[----:B------:R-:W-:-:S03]  /*101d0*/  IADD3 R186, P5, R6, R186, RZ ;  /* 0x000000ba06ba7210 */ /* 0x000fc60007fbe0ff */
[----:B0-----:R-:W4:Y:S01]  /*101e0*/  LDL.LU R121, [R1+0x1cc] ;  /* 0x0001cc0001797983 */ /* 0x001f220000300800 */
[----:B------:R-:W-:Y:S01]  /*101f0*/  IMAD.X R119, R2, 0x1, R119, P6 ;  /* 0x0000000102777824 */ /* 0x000fe200030e0677 */
[----:B------:R-:W-:-:S04]  /*10200*/  IADD3 R183, P6, R6, R183, RZ ;  /* 0x000000b706b77210 */ /* 0x000fc80007fde0ff */
[----:B------:R0:W-:Y:S01]  /*10210*/  STL [R1+0x238], R119 ;  /* 0x0002387701007387 */ /* 0x0001e20000100800 */
[----:B------:R-:W-:Y:S01]  /*10220*/  IMAD.X R184, R2, 0x1, R184, P1 ;  /* 0x0000000102b87824 */ /* 0x000fe200008e06b8 */
[----:B------:R-:W-:Y:S02]  /*10230*/  IADD3 R182, P1, R6, R182, RZ ;  /* 0x000000b606b67210 */ /* 0x000fe40007f3e0ff */
[----:B0-----:R-:W4:Y:S04]  /*10240*/  LDL.LU R119, [R1+0x1f0] ;  /* 0x0001f00001777983 */ /* 0x001f280000300800 */
        /* <DEDUP_REMOVED lines=8> */
[----:B------:R-:W-:Y:S02]  /*102d0*/  IMAD.X R176, R2, 0x1, R176, P4 ;  /* 0x0000000102b07824 */ /* 0x000fe400020e06b0 */
[----:B------:R-:W-:Y:S01]  /*102e0*/  STL [R1+0x228], R179 ;  /* 0x000228b301007387 */ /* 0x000fe20000100800 */
[----:B------:R-:W-:-:S03]  /*102f0*/  IADD3 R116, P4, R6, R116, RZ ;  /* 0x0000007406747210 */ /* 0x000fc60007f9e0ff */
[----:B------:R-:W-:Y:S04]  /*10300*/  STL [R1+0x1fc], R180 ;  /* 0x0001fcb401007387 */ /* 0x000fe80000100800 */
[----:B------:R-:W-:Y:S04]  /*10310*/  STL [R1+0x220], R178 ;  /* 0x000220b201007387 */ /* 0x000fe80000100800 */
[----:B------:R0:W-:Y:S04]  /*10320*/  STL [R1+0x1ec], R116 ;  /* 0x0001ec7401007387 */ /* 0x0001e80000100800 */
[----:B------:R-:W-:Y:S04]  /*10330*/  STL [R1+0x1f4], R175 ;  /* 0x0001f4af01007387 */ /* 0x000fe80000100800 */
[----:B0-----:R-:W4:Y:S01]  /*10340*/  LDL.LU R116, [R1+0x1c4] ;  /* 0x0001c40001747983 */ /* 0x001f220000300800 */
[----:B------:R-:W-:-:S03]  /*10350*/  IMAD.X R117, R2, 0x1, R117, P5 ;  /* 0x0000000102757824 */ /* 0x000fc600028e0675 */
[----:B------:R-:W-:Y:S04]  /*10360*/  STL [R1+0x218], R176 ;  /* 0x000218b001007387 */ /* 0x000fe80000100800 */
[----:B------:R0:W-:Y:S04]  /*10370*/  STL [R1+0x210], R117 ;  /* 0x0002107501007387 */ /* 0x0001e80000100800 */
[----:B0-----:R-:W4:Y:S04]  /*10380*/  LDL.LU R117, [R1+0x1e8] ;  /* 0x0001e80001757983 */ /* 0x001f280000300800 */
[----:B------:R-:W4:Y:S01]  /*10390*/  LDL.LU R190, [R1+0x1bc] ;  /* 0x0001bc0001be7983 */ /* 0x000f220000300800 */
[----:B------:R-:W-:-:S03]  /*103a0*/  IADD3 R170, P5, R6, R170, RZ ;  /* 0x000000aa06aa7210 */ /* 0x000fc60007fbe0ff */
[----:B------:R-:W4:Y:S04]  /*103b0*/  LDL.LU R187, [R1+0x1e0] ;  /* 0x0001e00001bb7983 */ /* 0x000f280000300800 */
[----:B------:R-:W4:Y:S04]  /*103c0*/  LDL.LU R188, [R1+0x1b4] ;  /* 0x0001b40001bc7983 */ /* 0x000f280000300800 */
[----:B------:R0:W-:Y:S04]  /*103d0*/  STL [R1+0x1e4], R170 ;  /* 0x0001e4aa01007387 */ /* 0x0001e80000100800 */
[----:B------:R-:W4:Y:S04]  /*103e0*/  LDL.LU R180, [R1+0x1d8] ;  /* 0x0001d80001b47983 */ /* 0x000f280000300800 */
[----:B0-----:R-:W4:Y:S04]  /*103f0*/  LDL.LU R170, [R1+0x1ac] ;  /* 0x0001ac0001aa7983 */ /* 0x001f280000300800 */
[----:B------:R-:W4:Y:S01]  /*10400*/  LDL.LU R178, [R1+0x1d0] ;  /* 0x0001d00001b27983 */ /* 0x000f220000300800 */
[----:B------:R-:W-:-:S03]  /*10410*/  IMAD.X R174, R2, 0x1, R174, P6 ;  /* 0x0000000102ae7824 */ /* 0x000fc600030e06ae */
[----:B------:R-:W4:Y:S04]  /*10420*/  LDL.LU R175, [R1+0x1a4] ;  /* 0x0001a40001af7983 */ /* 0x000f280000300800 */
[----:B------:R-:W-:Y:S01]  /*10430*/  STL [R1+0x208], R174 ;  /* 0x000208ae01007387 */ /* 0x000fe20000100800 */
[----:B--2---:R-:W-:-:S05]  /*10440*/  IADD3 R120, P6, R6, R120, RZ ;  /* 0x0000007806787210 */ /* 0x004fca0007fde0ff */
[----:B------:R0:W-:Y:S04]  /*10450*/  STL [R1+0x1dc], R120 ;  /* 0x0001dc7801007387 */ /* 0x0001e80000100800 */
[----:B0-----:R-:W2:Y:S01]  /*10460*/  LDL.LU R120, [R1+0x1c8] ;  /* 0x0001c80001787983 */ /* 0x001ea20000300800 */
[----:B---3--:R-:W-:Y:S01]  /*10470*/  IMAD.X R111, R2, 0x1, R111, P1 ;  /* 0x00000001026f7824 */ /* 0x008fe200008e066f */
[----:B------:R-:W-:-:S04]  /*10480*/  IADD3 R171, P1, R6, R171, RZ ;  /* 0x000000ab06ab7210 */ /* 0x000fc80007f3e0ff */
[----:B------:R0:W-:Y:S01]  /*10490*/  STL [R1+0x200], R111 ;  /* 0x0002006f01007387 */ /* 0x0001e20000100800 */
[----:B------:R-:W-:-:S03]  /*104a0*/  IMAD.X R172, R2, 0x1, R172, P2 ;  /* 0x0000000102ac7824 */ /* 0x000fc600010e06ac */
[----:B0-----:R-:W3:Y:S04]  /*104b0*/  LDL.LU R111, [R1+0x19c] ;  /* 0x00019c00016f7983 */ /* 0x001ee80000300800 */
[----:B------:R-:W3:Y:S01]  /*104c0*/  LDL.LU R186, [R1+0x1c0] ;  /* 0x0001c00001ba7983 */ /* 0x000ee20000300800 */
[----:B----4-:R-:W-:-:S03]  /*104d0*/  IADD3 R121, P2, R6, R121, RZ ;  /* 0x0000007906797210 */ /* 0x010fc60007f5e0ff */
[----:B------:R-:W-:Y:S04]  /*104e0*/  STL [R1+0x1d4], R171 ;  /* 0x0001d4ab01007387 */ /* 0x000fe80000100800 */
[----:B------:R0:W-:Y:S04]  /*104f0*/  STL [R1+0x1cc], R121 ;  /* 0x0001cc7901007387 */ /* 0x0001e80000100800 */
[----:B------:R1:W-:Y:S04]  /*10500*/  STL [R1+0x1f8], R172 ;  /* 0x0001f8ac01007387 */ /* 0x0003e80000100800 */
[----:B0-----:R-:W4:Y:S04]  /*10510*/  LDL.LU R121, [R1+0x194] ;  /* 0x0001940001797983 */ /* 0x001f280000300800 */
[----:B------:R-:W4:Y:S01]  /*10520*/  LDL.LU R183, [R1+0x1b8] ;  /* 0x0001b80001b77983 */ /* 0x000f220000300800 */
[----:B------:R-:W-:-:S03]  /*10530*/  IMAD.X R119, R2, 0x1, R119, P3 ;  /* 0x0000000102777824 */ /* 0x000fc600018e0677 */
        /* <DEDUP_REMOVED lines=9> */
[----:B------:R-:W-:-:S05]  /*105d0*/  IADD3 R116, P3, R6, R116, RZ ;  /* 0x0000007406747210 */ /* 0x000fca0007f7e0ff */
[----:B------:R0:W-:Y:S04]  /*105e0*/  STL [R1+0x1c4], R116 ;  /* 0x0001c47401007387 */ /* 0x0001e80000100800 */
[----:B0-----:R-:W4:Y:S01]  /*105f0*/  LDL.LU R116, [R1+0x16c] ;  /* 0x00016c0001747983 */ /* 0x001f220000300800 */
[----:B------:R-:W-:-:S05]  /*10600*/  IMAD.X R117, R2, 0x1, R117, P4 ;  /* 0x0000000102757824 */ /* 0x000fca00020e0675 */
[----:B------:R0:W-:Y:S04]  /*10610*/  STL [R1+0x1e8], R117 ;  /* 0x0001e87501007387 */ /* 0x0001e80000100800 */
[----:B0-----:R-:W4:Y:S01]  /*10620*/  LDL.LU R117, [R1+0x190] ;  /* 0x0001900001757983 */ /* 0x001f220000300800 */
[----:B------:R-:W-:Y:S01]  /*10630*/  IADD3 R190, P4, R6, R190, RZ ;  /* 0x000000be06be7210 */ /* 0x000fe20007f9e0ff */
[----:B------:R-:W-:Y:S01]  /*10640*/  IMAD.X R187, R2, 0x1, R187, P5 ;  /* 0x0000000102bb7824 */ /* 0x000fe200028e06bb */
[----:B------:R-:W-:Y:S01]  /*10650*/  IADD3 R188, P5, R6, R188, RZ ;  /* 0x000000bc06bc7210 */ /* 0x000fe20007fbe0ff */
[----:B------:R-:W-:Y:S02]  /*10660*/  IMAD.X R180, R2, 0x1, R180, P6 ;  /* 0x0000000102b47824 */ /* 0x000fe400030e06b4 */
[----:B------:R-:W-:Y:S01]  /*10670*/  STL [R1+0x1bc], R190 ;  /* 0x0001bcbe01007387 */ /* 0x000fe20000100800 */
[----:B------:R-:W-:-:S03]  /*10680*/  IADD3 R170, P6, R6, R170, RZ ;  /* 0x000000aa06aa7210 */ /* 0x000fc60007fde0ff */
[----:B------:R-:W-:Y:S01]  /*10690*/  STL [R1+0x1e0], R187 ;  /* 0x0001e0bb01007387 */ /* 0x000fe20000100800 */
[----:B------:R-:W-:-:S03]  /*106a0*/  IMAD.X R178, R2, 0x1, R178, P1 ;  /* 0x0000000102b27824 */ /* 0x000fc600008e06b2 */
[----:B------:R0:W-:Y:S01]  /*106b0*/  STL [R1+0x1ac], R170 ;  /* 0x0001acaa01007387 */ /* 0x0001e20000100800 */
[----:B------:R-:W-:-:S03]  /*106c0*/  IADD3 R175, P1, R6, R175, RZ ;  /* 0x000000af06af7210 */ /* 0x000fc60007f3e0ff */
[----:B------:R-:W-:Y:S04]  /*106d0*/  STL [R1+0x1b4], R188 ;  /* 0x0001b4bc01007387 */ /* 0x000fe80000100800 */
[----:B0-----:R-:W4:Y:S04]  /*106e0*/  LDL.LU R170, [R1+0x164] ;  /* 0x0001640001aa7983 */ /* 0x001f280000300800 */
[----:B------:R0:W-:Y:S04]  /*106f0*/  STL [R1+0x1d8], R180 ;  /* 0x0001d8b401007387 */ /* 0x0001e80000100800 */
[----:B0-----:R-:W4:Y:S04]  /*10700*/  LDL.LU R180, [R1+0x188] ;  /* 0x0001880001b47983 */ /* 0x001f280000300800 */
[----:B------:R-:W-:Y:S01]  /*10710*/  STL [R1+0x1d0], R178 ;  /* 0x0001d0b201007387 */ /* 0x000fe20000100800 */
[----:B--2---:R-:W-:-:S05]  /*10720*/  IMAD.X R120, R2, 0x1, R120, P2 ;  /* 0x0000000102787824 */ /* 0x004fca00010e0678 */
[----:B------:R0:W-:Y:S04]  /*10730*/  STL [R1+0x1c8], R120 ;  /* 0x0001c87801007387 */ /* 0x0001e80000100800 */
[----:B------:R1:W-:Y:S04]  /*10740*/  STL [R1+0x1a4], R175 ;  /* 0x0001a4af01007387 */ /* 0x0003e80000100800 */
[----:B0-----:R-:W2:Y:S04]  /*10750*/  LDL.LU R120, [R1+0x15c] ;  /* 0x00015c0001787983 */ /* 0x001ea80000300800 */
[----:B------:R-:W2:Y:S04]  /*10760*/  LDL.LU R178, [R1+0x180] ;  /* 0x0001800001b27983 */ /* 0x000ea80000300800 */
[----:B-1----:R-:W2:Y:S01]  /*10770*/  LDL.LU R175, [R1+0x154] ;  /* 0x0001540001af7983 */ /* 0x002ea20000300800 */
[----:B---3--:R-:W-:Y:S01]  /*10780*/  IADD3 R111, P2, R6, R111, RZ ;  /* 0x0000006f066f7210 */ /* 0x008fe20007f5e0ff */
[----:B------:R-:W-:-:S04]  /*10790*/  IMAD.X R186, R2, 0x1, R186, P3 ;  /* 0x0000000102ba7824 */ /* 0x000fc800018e06ba */
[----:B------:R0:W-:Y:S04]  /*107a0*/  STL [R1+0x19c], R111 ;  /* 0x00019c6f01007387 */ /* 0x0001e80000100800 */
[----:B0-----:R-:W3:Y:S01]  /*107b0*/  LDL.LU R111, [R1+0x178] ;  /* 0x00017800016f7983 */ /* 0x001ee20000300800 */
[----:B----4-:R-:W-:Y:S01]  /*107c0*/  IADD3 R121, P3, R6, R121, RZ ;  /* 0x0000007906797210 */ /* 0x010fe20007f7e0ff */
[----:B------:R-:W-:-:S04]  /*107d0*/  IMAD.X R183, R2, 0x1, R183, P4 ;  /* 0x0000000102b77824 */ /* 0x000fc800020e06b7 */
[----:B------:R0:W-:Y:S01]  /*107e0*/  STL [R1+0x194], R121 ;  /* 0x0001947901007387 */ /* 0x0001e20000100800 */
[----:B------:R-:W-:Y:S01]  /*107f0*/  IADD3 R184, P4, R6, R184, RZ ;  /* 0x000000b806b87210 */ /* 0x000fe20007f9e0ff */
[----:B------:R-:W-:Y:S02]  /*10800*/  IMAD.X R182, R2, 0x1, R182, P5 ;  /* 0x0000000102b67824 */ /* 0x000fe400028e06b6 */
[----:B0-----:R-:W4:Y:S04]  /*10810*/  LDL.LU R121, [R1+0x14c] ;  /* 0x00014c0001797983 */ /* 0x001f280000300800 */
        /* <DEDUP_REMOVED lines=11> */
[----:B------:R-:W-:Y:S04]  /*108d0*/  STL [R1+0x1a8], R176 ;  /* 0x0001a8b001007387 */ /* 0x000fe80000100800 */
[----:B------:R-:W-:Y:S04]  /*108e0*/  STL [R1+0x17c], R174 ;  /* 0x00017cae01007387 */ /* 0x000fe80000100800 */
[----:B------:R0:W-:Y:S04]  /*108f0*/  STL [R1+0x198], R119 ;  /* 0x0001987701007387 */ /* 0x0001e80000100800 */
[----:B------:R-:W-:Y:S04]  /*10900*/  STL [R1+0x1a0], R171 ;  /* 0x0001a0ab01007387 */ /* 0x000fe80000100800 */
[----:B0-----:R-:W4:Y:S01]  /*10910*/  LDL.LU R119, [R1+0x170] ;  /* 0x0001700001777983 */ /* 0x001f220000300800 */
[----:B------:R-:W-:-:S03]  /*10920*/  IADD3 R116, P2, R6, R116, RZ ;  /* 0x0000007406747210 */ /* 0x000fc60007f5e0ff */
[----:B------:R-:W-:Y:S04]  /*10930*/  STL [R1+0x174], R172 ;  /* 0x000174ac01007387 */ /* 0x000fe80000100800 */
        /* <DEDUP_REMOVED lines=8> */
[----:B0-----:R-:W4:Y:S04]  /*109c0*/  LDL.LU R117, [R1+0x158] ;  /* 0x0001580001757983 */ /* 0x001f280000300800 */
[----:B------:R-:W4:Y:S01]  /*109d0*/  LDL.LU R172, [R1+0x12c] ;  /* 0x00012c0001ac7983 */ /* 0x000f220000300800 */
[----:B------:R-:W-:-:S05]  /*109e0*/  IADD3 R170, P3, R6, R170, RZ ;  /* 0x000000aa06aa7210 */ /* 0x000fca0007f7e0ff */
[----:B------:R0:W-:Y:S01]  /*109f0*/  STL [R1+0x164], R170 ;  /* 0x000164aa01007387 */ /* 0x0001e20000100800 */
[----:B------:R-:W-:-:S03]  /*10a00*/  IMAD.X R180, R2, 0x1, R180, P4 ;  /* 0x0000000102b47824 */ /* 0x000fc600020e06b4 */
[----:B0-----:R-:W4:Y:S01]  /*10a10*/  LDL.LU R170, [R1+0x150] ;  /* 0x0001500001aa7983 */ /* 0x001f220000300800 */
[----:B--2---:R-:W-:Y:S01]  /*10a20*/  IADD3 R120, P4, R6, R120, RZ ;  /* 0x0000007806787210 */ /* 0x004fe20007f9e0ff */
[----:B------:R-:W-:-:S04]  /*10a30*/  IMAD.X R178, R2, 0x1, R178, P5 ;  /* 0x0000000102b27824 */ /* 0x000fc800028e06b2 */
[----:B------:R0:W-:Y:S01]  /*10a40*/  STL [R1+0x15c], R120 ;  /* 0x00015c7801007387 */ /* 0x0001e20000100800 */
[----:B------:R-:W-:-:S03]  /*10a50*/  IADD3 R175, P5, R6, R175, RZ ;  /* 0x000000af06af7210 */ /* 0x000fc60007fbe0ff */
[----:B------:R-:W-:Y:S04]  /*10a60*/  STL [R1+0x188], R180 ;  /* 0x000188b401007387 */ /* 0x000fe80000100800 */
[----:B0-----:R-:W2:Y:S04]  /*10a70*/  LDL.LU R120, [R1+0x124] ;  /* 0x0001240001787983 */ /* 0x001ea80000300800 */
[----:B------:R-:W2:Y:S04]  /*10a80*/  LDL.LU R188, [R1+0x148] ;  /* 0x0001480001bc7983 */ /* 0x000ea80000300800 */
[----:B------:R-:W-:Y:S01]  /*10a90*/  STL [R1+0x180], R178 ;  /* 0x000180b201007387 */ /* 0x000fe20000100800 */
[----:B---3--:R-:W-:-:S05]  /*10aa0*/  IMAD.X R111, R2, 0x1, R111, P6 ;  /* 0x00000001026f7824 */ /* 0x008fca00030e066f */
[----:B------:R0:W-:Y:S04]  /*10ab0*/  STL [R1+0x178], R111 ;  /* 0x0001786f01007387 */ /* 0x0001e80000100800 */
[----:B------:R1:W-:Y:S04]  /*10ac0*/  STL [R1+0x154], R175 ;  /* 0x000154af01007387 */ /* 0x0003e80000100800 */
[----:B0-----:R-:W3:Y:S04]  /*10ad0*/  LDL.LU R111, [R1+0x11c] ;  /* 0x00011c00016f7983 */ /* 0x001ee80000300800 */
[----:B------:R-:W3:Y:S04]  /*10ae0*/  LDL.LU R186, [R1+0x140] ;  /* 0x0001400001ba7983 */ /* 0x000ee80000300800 */
[----:B------:R-:W3:Y:S01]  /*10af0*/  LDL.LU R183, [R1+0x114] ;  /* 0x0001140001b77983 */ /* 0x000ee20000300800 */
[----:B----4-:R-:W-:-:S03]  /*10b00*/  IADD3 R121, P6, R6, R121, RZ ;  /* 0x0000007906797210 */ /* 0x010fc60007fde0ff */
        /* <DEDUP_REMOVED lines=17> */
[----:B------:R-:W-:Y:S01]  /*10c20*/  STL [R1+0x168], R187 ;  /* 0x000168bb01007387 */ /* 0x000fe20000100800 */
[----:B------:R-:W-:-:S03]  /*10c30*/  IMAD.X R117, R2, 0x1, R117, P4 ;  /* 0x0000000102757824 */ /* 0x000fc600020e0675 */
[----:B------:R-:W-:Y:S04]  /*10c40*/  STL [R1+0x13c], R176 ;  /* 0x00013cb001007387 */ /* 0x000fe80000100800 */
[----:B------:R0:W-:Y:S04]  /*10c50*/  STL [R1+0x158], R117 ;  /* 0x0001587501007387 */ /* 0x0001e80000100800 */
[----:B------:R1:W-:Y:S01]  /*10c60*/  STL [R1+0x160], R174 ;  /* 0x000160ae01007387 */ /* 0x0003e20000100800 */
[----:B------:R-:W-:-:S03]  /*10c70*/  IADD3 R171, P3, R6, R171, RZ ;  /* 0x000000ab06ab7210 */ /* 0x000fc60007f7e0ff */
[----:B0-----:R-:W4:Y:S04]  /*10c80*/  LDL.LU R117, [R1+0x110] ;  /* 0x0001100001757983 */ /* 0x001f280000300800 */
[----:B------:R0:W-:Y:S04]  /*10c90*/  STL [R1+0x134], R171 ;  /* 0x000134ab01007387 */ /* 0x0001e80000100800 */
[----:B------:R-:W4:Y:S01]  /*10ca0*/  LDL.LU R176, [R1+0x108] ;  /* 0x0001080001b07983 */ /* 0x000f220000300800 */
[----:B------:R-:W-:Y:S01]  /*10cb0*/  IADD3 R172, P4, R6, R172, RZ ;  /* 0x000000ac06ac7210 */ /* 0x000fe20007f9e0ff */
[----:B------:R-:W-:-:S02]  /*10cc0*/  IMAD.X R170, R2, 0x1, R170, P5 ;  /* 0x0000000102aa7824 */ /* 0x000fc400028e06aa */
[----:B-1----:R-:W4:Y:S04]  /*10cd0*/  LDL.LU R174, [R1+0xdc] ;  /* 0x0000dc0001ae7983 */ /* 0x002f280000300800 */
[----:B------:R1:W-:Y:S04]  /*10ce0*/  STL [R1+0x12c], R172 ;  /* 0x00012cac01007387 */ /* 0x0003e80000100800 */
[----:B0-----:R-:W4:Y:S04]  /*10cf0*/  LDL.LU R171, [R1+0x100] ;  /* 0x0001000001ab7983 */ /* 0x001f280000300800 */
[----:B------:R0:W-:Y:S04]  /*10d00*/  STL [R1+0x150], R170 ;  /* 0x000150aa01007387 */ /* 0x0001e80000100800 */
[----:B-1----:R-:W4:Y:S04]  /*10d10*/  LDL.LU R172, [R1+0xd4] ;  /* 0x0000d40001ac7983 */ /* 0x002f280000300800 */
[----:B0-----:R-:W4:Y:S01]  /*10d20*/  LDL.LU R170, [R1+0xf8] ;  /* 0x0000f80001aa7983 */ /* 0x001f220000300800 */
[----:B--2---:R-:W-:Y:S01]  /*10d30*/  IADD3 R120, P5, R6, R120, RZ ;  /* 0x0000007806787210 */ /* 0x004fe20007fbe0ff */
[----:B------:R-:W-:-:S04]  /*10d40*/  IMAD.X R188, R2, 0x1, R188, P6 ;  /* 0x0000000102bc7824 */ /* 0x000fc800030e06bc */
[----:B------:R0:W-:Y:S04]  /*10d50*/  STL [R1+0x124], R120 ;  /* 0x0001247801007387 */ /* 0x0001e80000100800 */
[----:B0-----:R-:W2:Y:S01]  /*10d60*/  LDL.LU R120, [R1+0xcc] ;  /* 0x0000cc0001787983 */ /* 0x001ea20000300800 */
[----:B---3--:R-:W-:Y:S01]  /*10d70*/  IADD3 R111, P6, R111, UR13, RZ ;  /* 0x0000000d6f6f7c10 */ /* 0x008fe2000ffde0ff */
[----:B------:R-:W-:-:S04]  /*10d80*/  IMAD.X R186, R2, 0x1, R186, P1 ;  /* 0x0000000102ba7824 */ /* 0x000fc800008e06ba */
[----:B------:R0:W-:Y:S01]  /*10d90*/  STL [R1+0x11c], R111 ;  /* 0x00011c6f01007387 */ /* 0x0001e20000100800 */
[----:B------:R-:W-:Y:S01]  /*10da0*/  IADD3 R183, P1, R183, UR13, RZ ;  /* 0x0000000db7b77c10 */ /* 0x000fe2000ff3e0ff */
[----:B----4-:R-:W-:Y:S02]  /*10db0*/  IMAD.X R184, R2, 0x1, R184, P2 ;  /* 0x0000000102b87824 */ /* 0x010fe400010e06b8 */
[----:B0-----:R-:W3:Y:S04]  /*10dc0*/  LDL.LU R111, [R1+0xc4] ;  /* 0x0000c400016f7983 */ /* 0x001ee80000300800 */
[----:B------:R-:W-:Y:S01]  /*10dd0*/  STL [R1+0x148], R188 ;  /* 0x000148bc01007387 */ /* 0x000fe20000100800 */
[----:B------:R-:W-:-:S03]  /*10de0*/  IADD3 R182, P2, R182, UR13, RZ ;  /* 0x0000000db6b67c10 */ /* 0x000fc6000ff5e0ff */
[----:B------:R-:W-:Y:S01]  /*10df0*/  STL [R1+0x140], R186 ;  /* 0x000140ba01007387 */ /* 0x000fe20000100800 */
[----:B------:R-:W-:-:S03]  /*10e00*/  IMAD.X R179, R2, 0x1, R179, P3 ;  /* 0x0000000102b37824 */ /* 0x000fc600018e06b3 */
        /* <DEDUP_REMOVED lines=8> */
[----:B------:R0:W-:Y:S04]  /*10e90*/  STL [R1+0x104], R180 ;  /* 0x000104b401007387 */ /* 0x0001e80000100800 */
[----:B0-----:R-:W4:Y:S04]  /*10ea0*/  LDL.LU R180, [R1+0xd8] ;  /* 0x0000d80001b47983 */ /* 0x001f280000300800 */
[----:B------:R0:W-:Y:S04]  /*10eb0*/  STL [R1+0x128], R178 ;  /* 0x000128b201007387 */ /* 0x0001e80000100800 */
[----:B------:R1:W-:Y:S04]  /*10ec0*/  STL [R1+0xfc], R175 ;  /* 0x0000fcaf01007387 */ /* 0x0003e80000100800 */
[----:B0-----:R-:W4:Y:S01]  /*10ed0*/  LDL.LU R178, [R1+0xd0] ;  /* 0x0000d00001b27983 */ /* 0x001f220000300800 */
[----:B------:R-:W-:-:S03]  /*10ee0*/  IADD3 R119, P5, R119, UR13, RZ ;  /* 0x0000000d77777c10 */ /* 0x000fc6000ffbe0ff */
[----:B------:R0:W-:Y:S04]  /*10ef0*/  STL [R1+0x120], R121 ;  /* 0x0001207901007387 */ /* 0x0001e80000100800 */
[----:B-1----:R-:W4:Y:S04]  /*10f00*/  LDL.LU R175, [R1+0xc8] ;  /* 0x0000c80001af7983 */ /* 0x002f280000300800 */
[----:B------:R1:W-:Y:S04]  /*10f10*/  STL [R1+0xf4], R119 ;  /* 0x0000f47701007387 */ /* 0x0003e80000100800 */
[----:B0-----:R-:W4:Y:S04]  /*10f20*/  LDL.LU R121, [R1+0x9c] ;  /* 0x00009c0001797983 */ /* 0x001f280000300800 */
[----:B-1----:R-:W4:Y:S01]  /*10f30*/  LDL.LU R119, [R1+0xc0] ;  /* 0x0000c00001777983 */ /* 0x002f220000300800 */
[----:B------:R-:W-:-:S02]  /*10f40*/  IADD3.X R116, R116, UR40, RZ, P6, !PT ;  /* 0x0000002874747c10 */ /* 0x000fc4000b7fe4ff */
[----:B------:R-:W-:-:S03]  /*10f50*/  IADD3 R222, P6, R222, UR13, RZ ;  /* 0x0000000ddede7c10 */ /* 0x000fc6000ffde0ff */
[----:B------:R-:W-:Y:S04]  /*10f60*/  STL [R1+0x118], R116 ;  /* 0x0001187401007387 */ /* 0x000fe80000100800 */
[----:B------:R0:W-:Y:S04]  /*10f70*/  STL [R1+0xec], R222 ;  /* 0x0000ecde01007387 */ /* 0x0001e80000100800 */
[----:B0-----:R-:W4:Y:S04]  /*10f80*/  LDL.LU R222, [R1+0x634] ;  /* 0x0006340001de7983 */ /* 0x001f280000300800 */
[----:B------:R-:W4:Y:S01]  /*10f90*/  LDL.LU R116, [R1+0x94] ;  /* 0x0000940001747983 */ /* 0x000f220000300800 */
[----:B------:R-:W-:-:S02]  /*10fa0*/  IADD3.X R117, R117, UR40, RZ, P1, !PT ;  /* 0x0000002875757c10 */ /* 0x000fc40008ffe4ff */
[----:B------:R-:W-:-:S05]  /*10fb0*/  IADD3 R0, P1, R0, UR13, RZ ;  /* 0x0000000d00007c10 */ /* 0x000fca000ff3e0ff */
[----:B------:R0:W-:Y:S01]  /*10fc0*/  STL [R1+0xe4], R0 ;  /* 0x0000e40001007387 */ /* 0x0001e20000100800 */
[----:B------:R-:W-:-:S03]  /*10fd0*/  IADD3.X R176, R176, UR40, RZ, P2, !PT ;  /* 0x00000028b0b07c10 */ /* 0x000fc600097fe4ff */
[----:B0-----:R-:W4:Y:S04]  /*10fe0*/  LDL.LU R0, [R1+0x630] ;  /* 0x0006300001007983 */ /* 0x001f280000300800 */
[----:B------:R0:W-:Y:S04]  /*10ff0*/  STL [R1+0x110], R117 ;  /* 0x0001107501007387 */ /* 0x0001e80000100800 */
[----:B0-----:R-:W4:Y:S04]  /*11000*/  LDL.LU R117, [R1+0x8c] ;  /* 0x00008c0001757983 */ /* 0x001f280000300800 */
[----:B------:R0:W-:Y:S04]  /*11010*/  STL [R1+0x108], R176 ;  /* 0x000108b001007387 */ /* 0x0001e80000100800 */
[----:B0-----:R-:W4:Y:S01]  /*11020*/  LDL.LU R176, [R1+0x84] ;  /* 0x0000840001b07983 */ /* 0x001f220000300800 */
[----:B------:R-:W-:-:S02]  /*11030*/  IADD3 R174, P2, R174, UR13, RZ ;  /* 0x0000000daeae7c10 */ /* 0x000fc4000ff5e0ff */
[----:B------:R-:W-:Y:S02]  /*11040*/  IADD3.X R171, R171, UR40, RZ, P3, !PT ;  /* 0x00000028abab7c10 */ /* 0x000fe40009ffe4ff */
[----:B------:R-:W-:Y:S02]  /*11050*/  IADD3 R172, P3, R172, UR13, RZ ;  /* 0x0000000dacac7c10 */ /* 0x000fe4000ff7e0ff */
[----:B------:R-:W-:Y:S01]  /*11060*/  IADD3.X R206, R206, UR40, RZ, P5, !PT ;  /* 0x00000028cece7c10 */ /* 0x000fe2000affe4ff */
[----:B------:R-:W-:Y:S01]  /*11070*/  STL [R1+0xdc], R174 ;  /* 0x0000dcae01007387 */ /* 0x000fe20000100800 */
[----:B------:R-:W-:-:S03]  /*11080*/  IADD3.X R170, R170, UR40, RZ, P4, !PT ;  /* 0x00000028aaaa7c10 */ /* 0x000fc6000a7fe4ff */
[----:B------:R-:W-:Y:S01]  /*11090*/  STL [R1+0x100], R171 ;  /* 0x000100ab01007387 */ /* 0x000fe20000100800 */
[----:B------:R-:W-:-:S03]  /*110a0*/  IADD3.X R205, R205, UR40, RZ, P6, !PT ;  /* 0x00000028cdcd7c10 */ /* 0x000fc6000b7fe4ff */
[----:B------:R-:W-:Y:S04]  /*110b0*/  STL [R1+0xd4], R172 ;  /* 0x0000d4ac01007387 */ /* 0x000fe80000100800 */
[----:B------:R0:W-:Y:S04]  /*110c0*/  STL [R1+0xf0], R206 ;  /* 0x0000f0ce01007387 */ /* 0x0001e80000100800 */
[----:B------:R-:W-:Y:S04]  /*110d0*/  STL [R1+0xf8], R170 ;  /* 0x0000f8aa01007387 */ /* 0x000fe80000100800 */
[----:B0-----:R-:W4:Y:S01]  /*110e0*/  LDL.LU R206, [R1+0x62c] ;  /* 0x00062c0001ce7983 */ /* 0x001f220000300800 */
[----:B------:R-:W-:-:S02]  /*110f0*/  IADD3.X R221, R221, UR40, RZ, P1, !PT ;  /* 0x00000028dddd7c10 */ /* 0x000fc40008ffe4ff */
[----:B------:R-:W-:-:S04]  /*11100*/  IADD3 R238, P1, R238, UR13, RZ ;  /* 0x0000000deeee7c10 */ /* 0x000fc8000ff3e0ff */
[----:B------:R-:W-:Y:S02]  /*11110*/  IADD3.X R197, R197, UR40, RZ, P1, !PT ;  /* 0x00000028c5c57c10 */ /* 0x000fe40008ffe4ff */
[----:B--2---:R-:W-:-:S05]  /*11120*/  IADD3 R120, P4, R120, UR13, RZ ;  /* 0x0000000d78787c10 */ /* 0x004fca000ff9e0ff */
[----:B------:R-:W-:Y:S04]  /*11130*/  STL [R1+0xcc], R120 ;  /* 0x0000cc7801007387 */ /* 0x000fe80000100800 */
[----:B------:R-:W2:Y:S01]  /*11140*/  LDL.LU R174, [R1+0x98] ;  /* 0x0000980001ae7983 */ /* 0x000ea20000300800 */
[----:B---3--:R-:W-:-:S05]  /*11150*/  IADD3 R111, P5, R111, UR13, RZ ;  /* 0x0000000d6f6f7c10 */ /* 0x008fca000ffbe0ff */
[----:B------:R0:W-:Y:S04]  /*11160*/  STL [R1+0xc4], R111 ;  /* 0x0000c46f01007387 */ /* 0x0001e80000100800 */
[----:B0-----:R-:W3:Y:S04]  /*11170*/  LDL.LU R111, [R1+0x90] ;  /* 0x00009000016f7983 */ /* 0x001ee80000300800 */
[----:B------:R0:W-:Y:S04]  /*11180*/  STL [R1+0xe8], R205 ;  /* 0x0000e8cd01007387 */ /* 0x0001e80000100800 */
[----:B0-----:R-:W3:Y:S01]  /*11190*/  LDL.LU R205, [R1+0x628] ;  /* 0x0006280001cd7983 */ /* 0x001ee20000300800 */
[----:B----4-:R-:W-:-:S02]  /*111a0*/  IADD3.X R180, R180, UR40, RZ, P2, !PT ;  /* 0x00000028b4b47c10 */ /* 0x010fc400097fe4ff */
[----:B------:R-:W-:Y:S02]  /*111b0*/  IADD3 R237, P2, R237, UR13, RZ ;  /* 0x0000000deded7c10 */ /* 0x000fe4000ff5e0ff */
[----:B------:R-:W-:Y:S02]  /*111c0*/  IADD3.X R178, R178, UR40, RZ, P3, !PT ;  /* 0x00000028b2b27c10 */ /* 0x000fe40009ffe4ff */
[----:B------:R-:W-:Y:S02]  /*111d0*/  IADD3 R227, P3, R227, UR13, RZ ;  /* 0x0000000de3e37c10 */ /* 0x000fe4000ff7e0ff */
[----:B------:R-:W-:Y:S02]  /*111e0*/  IADD3.X R175, R175, UR40, RZ, P4, !PT ;  /* 0x00000028afaf7c10 */ /* 0x000fe4000a7fe4ff */
[----:B------:R-:W-:Y:S02]  /*111f0*/  IADD3 R121, P4, R121, UR13, RZ ;  /* 0x0000000d79797c10 */ /* 0x000fe4000ff9e0ff */
[----:B------:R-:W-:-:S02]  /*11200*/  IADD3.X R119, R119, UR40, RZ, P5, !PT ;  /* 0x0000002877777c10 */ /* 0x000fc4000affe4ff */
[----:B------:R-:W-:-:S05]  /*11210*/  IADD3 R222, P6, R222, UR13, RZ ;  /* 0x0000000ddede7c10 */ /* 0x000fca000ffde0ff */
[----:B------:R0:W-:Y:S04]  /*11220*/  STL [R1+0xbc], R222 ;  /* 0x0000bcde01007387 */ /* 0x0001e80000100800 */
[----:B0-----:R-:W4:Y:S04]  /*11230*/  LDL.LU R222, [R1+0x624] ;  /* 0x0006240001de7983 */ /* 0x001f280000300800 */
[----:B------:R-:W4:Y:S04]  /*11240*/  LDL.LU R171, [R1+0x88] ;  /* 0x0000880001ab7983 */ /* 0x000f280000300800 */
[----:B------:R-:W4:Y:S04]  /*11250*/  LDL.LU R172, [R1+0x5c] ;  /* 0x00005c0001ac7983 */ /* 0x000f280000300800 */
[----:B------:R0:W-:Y:S04]  /*11260*/  STL [R1+0xe0], R221 ;  /* 0x0000e0dd01007387 */ /* 0x0001e80000100800 */
[----:B0-----:R-:W4:Y:S04]  /*11270*/  LDL.LU R221, [R1+0x620] ;  /* 0x0006200001dd7983 */ /* 0x001f280000300800 */
[----:B------:R-:W4:Y:S04]  /*11280*/  LDL.LU R170, [R1+0x54] ;  /* 0x0000540001aa7983 */ /* 0x000f280000300800 */
[----:B------:R0:W-:Y:S01]  /*11290*/  STL [R1+0xb4], R238 ;  /* 0x0000b4ee01007387 */ /* 0x0001e20000100800 */
[----:B------:R-:W-:-:S03]  /*112a0*/  IADD3.X R0, R0, UR40, RZ, P6, !PT ;  /* 0x0000002800007c10 */ /* 0x000fc6000b7fe4ff */
[----:B0-----:R-:W4:Y:S04]  /*112b0*/  LDL.LU R238, [R1+0x61c] ;  /* 0x00061c0001ee7983 */ /* 0x001f280000300800 */
[----:B------:R-:W4:Y:S04]  /*112c0*/  LDL.LU R120, [R1+0x4c] ;  /* 0x00004c0001787983 */ /* 0x000f280000300800 */
[----:B------:R0:W-:Y:S01]  /*112d0*/  STL [R1+0xac], R237 ;  /* 0x0000aced01007387 */ /* 0x0001e20000100800 */
[----:B------:R-:W-:-:S03]  /*112e0*/  IADD3 R116, P5, R116, UR13, RZ ;  /* 0x0000000d74747c10 */ /* 0x000fc6000ffbe0ff */
[----:B0-----:R-:W4:Y:S04]  /*112f0*/  LDL.LU R237, [R1+0x618] ;  /* 0x0006180001ed7983 */ /* 0x001f280000300800 */
[----:B------:R-:W-:Y:S04]  /*11300*/  STL [R1+0xd8], R180 ;  /* 0x0000d8b401007387 */ /* 0x000fe80000100800 */
[----:B------:R0:W-:Y:S01]  /*11310*/  STL [R1+0xa4], R227 ;  /* 0x0000a4e301007387 */ /* 0x0001e20000100800 */
[----:B------:R-:W-:-:S03]  /*11320*/  IADD3 R117, P6, R117, UR13, RZ ;  /* 0x0000000d75757c10 */ /* 0x000fc6000ffde0ff */
[----:B0-----:R-:W4:Y:S04]  /*11330*/  LDL.LU R227, [R1+0x614] ;  /* 0x0006140001e37983 */ /* 0x001f280000300800 */
[----:B------:R-:W-:Y:S04]  /*11340*/  STL [R1+0xd0], R178 ;  /* 0x0000d0b201007387 */ /* 0x000fe80000100800 */
[----:B------:R0:W-:Y:S04]  /*11350*/  STL [R1+0x9c], R121 ;  /* 0x00009c7901007387 */ /* 0x0001e80000100800 */
[----:B------:R-:W-:Y:S04]  /*11360*/  STL [R1+0xc8], R175 ;  /* 0x0000c8af01007387 */ /* 0x000fe80000100800 */
[----:B0-----:R-:W4:Y:S04]  /*11370*/  LDL.LU R121, [R1+0x58] ;  /* 0x0000580001797983 */ /* 0x001f280000300800 */
[----:B------:R0:W-:Y:S01]  /*11380*/  STL [R1+0xc0], R119 ;  /* 0x0000c07701007387 */ /* 0x0001e20000100800 */
[----:B------:R-:W-:-:S02]  /*11390*/  IADD3.X R198, R198, UR40, RZ, P2, !PT ;  /* 0x00000028c6c67c10 */ /* 0x000fc400097fe4ff */
[----:B------:R-:W-:Y:S01]  /*113a0*/  IADD3 R176, P1, R176, UR13, RZ ;  /* 0x0000000db0b07c10 */ /* 0x000fe2000ff3e0ff */
[----:B0-----:R-:W4:Y:S04]  /*113b0*/  LDL.LU R119, [R1+0x50] ;  /* 0x0000500001777983 */ /* 0x001f280000300800 */
[----:B------:R0:W-:Y:S04]  /*113c0*/  STL [R1+0xb8], R0 ;  /* 0x0000b80001007387 */ /* 0x0001e80000100800 */
[----:B------:R1:W-:Y:S01]  /*113d0*/  STL [R1+0x94], R116 ;  /* 0x0000947401007387 */ /* 0x0003e20000100800 */
[----:B------:R-:W-:-:S03]  /*113e0*/  IADD3 R240, P2, R240, UR13, RZ ;  /* 0x0000000df0f07c10 */ /* 0x000fc6000ff5e0ff */
[----:B0-----:R-:W4:Y:S04]  /*113f0*/  LDL.LU R0, [R1+0x610] ;  /* 0x0006100001007983 */ /* 0x001f280000300800 */
[----:B-1----:R-:W4:Y:S04]  /*11400*/  LDL.LU R116, [R1+0x1c] ;  /* 0x00001c0001747983 */ /* 0x002f280000300800 */
[----:B------:R0:W-:Y:S04]  /*11410*/  STL [R1+0xb0], R197 ;  /* 0x0000b0c501007387 */ /* 0x0001e80000100800 */
[----:B------:R1:W-:Y:S04]  /*11420*/  STL [R1+0x8c], R117 ;  /* 0x00008c7501007387 */ /* 0x0003e80000100800 */
[----:B0-----:R-:W4:Y:S04]  /*11430*/  LDL.LU R197, [R1+0x60c] ;  /* 0x00060c0001c57983 */ /* 0x001f280000300800 */
[----:B-1----:R-:W4:Y:S04]  /*11440*/  LDL.LU R117, [R1+0x14] ;  /* 0x0000140001757983 */ /* 0x002f280000300800 */
[----:B------:R0:W-:Y:S04]  /*11450*/  STL [R1+0xa8], R198 ;  /* 0x0000a8c601007387 */ /* 0x0001e80000100800 */
[----:B0-----:R-:W4:Y:S04]  /*11460*/  LDL.LU R198, [R1+0x608] ;  /* 0x0006080001c67983 */ /* 0x001f280000300800 */
[----:B------:R-:W-:Y:S04]  /*11470*/  STL [R1+0x84], R176 ;  /* 0x000084b001007387 */ /* 0x000fe80000100800 */
[----:B------:R0:W-:Y:S04]  /*11480*/  STL [R1+0x7c], R240 ;  /* 0x00007cf001007387 */ /* 0x0001e80000100800 */
[----:B0-----:R-:W4:Y:S01]  /*11490*/  LDL.LU R240, [R1+0x604] ;  /* 0x0006040001f07983 */ /* 0x001f220000300800 */
[----:B------:R-:W-:-:S02]  /*114a0*/  IADD3.X R208, R208, UR40, RZ, P3, !PT ;  /* 0x00000028d0d07c10 */ /* 0x000fc40009ffe4ff */
[----:B------:R-:W-:Y:S02]  /*114b0*/  IADD3 R207, P3, R207, UR13, RZ ;  /* 0x0000000dcfcf7c10 */ /* 0x000fe4000ff7e0ff */
[----:B--2---:R-:W-:Y:S01]  /*114c0*/  IADD3.X R174, R174, UR40, RZ, P4, !PT ;  /* 0x00000028aeae7c10 */ /* 0x004fe2000a7fe4ff */
[----:B------:R0:W-:Y:S01]  /*114d0*/  STL [R1+0xa0], R208 ;  /* 0x0000a0d001007387 */ /* 0x0001e20000100800 */
[----:B------:R-:W-:-:S03]  /*114e0*/  IADD3 R224, P4, R224, UR13, RZ ;  /* 0x0000000de0e07c10 */ /* 0x000fc6000ff9e0ff */
[----:B0-----:R-:W2:Y:S04]  /*114f0*/  LDL.LU R208, [R1+0x600] ;  /* 0x0006000001d07983 */ /* 0x001ea80000300800 */
[----:B------:R0:W-:Y:S01]  /*11500*/  STL [R1+0x74], R207 ;  /* 0x000074cf01007387 */ /* 0x0001e20000100800 */
[----:B------:R-:W-:Y:S02]  /*11510*/  IADD3.X R239, R239, UR40, RZ, P2, !PT ;  /* 0x00000028efef7c10 */ /* 0x000fe400097fe4ff */
[----:B---3--:R-:W-:Y:S01]  /*11520*/  IADD3.X R111, R111, UR40, RZ, P5, !PT ;  /* 0x000000286f6f7c10 */ /* 0x008fe2000affe4ff */
[----:B0-----:R-:W3:Y:S01]  /*11530*/  LDL.LU R207, [R1+0x5fc] ;  /* 0x0005fc0001cf7983 */ /* 0x001ee20000300800 */
[----:B------:R-:W-:-:S03]  /*11540*/  IADD3 R223, P5, R223, UR13, RZ ;  /* 0x0000000ddfdf7c10 */ /* 0x000fc6000ffbe0ff */
[----:B------:R0:W-:Y:S01]  /*11550*/  STL [R1+0x6c], R224 ;  /* 0x00006ce001007387 */ /* 0x0001e20000100800 */
[----:B------:R-:W-:-:S03]  /*11560*/  IADD3.X R211, R211, UR40, RZ, P3, !PT ;  /* 0x00000028d3d37c10 */ /* 0x000fc60009ffe4ff */
[----:B0-----:R-:W2:Y:S04]  /*11570*/  LDL.LU R224, [R1+0x5f8] ;  /* 0x0005f80001e07983 */ /* 0x001ea80000300800 */
[----:B------:R-:W-:Y:S04]  /*11580*/  STL [R1+0x98], R174 ;  /* 0x000098ae01007387 */ /* 0x000fe80000100800 */
[----:B------:R0:W-:Y:S04]  /*11590*/  STL [R1+0x90], R111 ;  /* 0x0000906f01007387 */ /* 0x0001e80000100800 */
[----:B0-----:R-:W3:Y:S04]  /*115a0*/  LDL.LU R111, [R1+0x18] ;  /* 0x00001800016f7983 */ /* 0x001ee80000300800 */
[----:B------:R0:W-:Y:S01]  /*115b0*/  STL [R1+0x64], R223 ;  /* 0x000064df01007387 */ /* 0x0001e20000100800 */
[----:B------:R-:W-:-:S03]  /*115c0*/  IADD3.X R241, R241, UR40, RZ, P4, !PT ;  /* 0x00000028f1f17c10 */ /* 0x000fc6000a7fe4ff */
[----:B0-----:R-:W2:Y:S01]  /*115d0*/  LDL.LU R223, [R1+0x5f4] ;  /* 0x0005f40001df7983 */ /* 0x001ea20000300800 */
[----:B----4-:R-:W-:Y:S02]  /*115e0*/  IADD3.X R171, R171, UR40, RZ, P6, !PT ;  /* 0x00000028abab7c10 */ /* 0x010fe4000b7fe4ff */
[----:B------:R-:W-:Y:S02]  /*115f0*/  IADD3 R172, P6, R172, UR13, RZ ;  /* 0x0000000dacac7c10 */ /* 0x000fe4000ffde0ff */
[----:B------:R-:W-:Y:S02]  /*11600*/  IADD3 R120, P2, R120, UR13, RZ ;  /* 0x0000000d78787c10 */ /* 0x000fe4000ff5e0ff */
[----:B------:R-:W-:Y:S02]  /*11610*/  IADD3 R197, P3, R197, UR13, RZ ;  /* 0x0000000dc5c57c10 */ /* 0x000fe4000ff7e0ff */
[----:B------:R-:W-:Y:S02]  /*11620*/  IADD3.X R240, R240, UR40, RZ, P1, !PT ;  /* 0x00000028f0f07c10 */ /* 0x000fe40008ffe4ff */
[----:B------:R-:W-:-:S03]  /*11630*/  IADD3 R170, P1, R170, UR13, RZ ;  /* 0x0000000daaaa7c10 */ /* 0x000fc6000ff3e0ff */
[----:B------:R0:W-:Y:S04]  /*11640*/  STL [R1+0x80], R240 ;  /* 0x000080f001007387 */ /* 0x0001e80000100800 */
[----:B------:R-:W-:Y:S04]  /*11650*/  STL [R1+0x88], R171 ;  /* 0x000088ab01007387 */ /* 0x000fe80000100800 */
[----:B0-----:R-:W4:Y:S04]  /*11660*/  LDL.LU R240, [R1+0x5f0] ;  /* 0x0005f00001f07983 */ /* 0x001f280000300800 */
[----:B------:R-:W-:Y:S04]  /*11670*/  STL [R1+0x5c], R172 ;  /* 0x00005cac01007387 */ /* 0x000fe80000100800 */
[----:B------:R0:W-:Y:S04]  /*11680*/  STL [R1+0x78], R239 ;  /* 0x000078ef01007387 */ /* 0x0001e80000100800 */
[----:B0-----:R-:W2:Y:S04]  /*11690*/  LDL.LU R239, [R1+0x5ec] ;  /* 0x0005ec0001ef7983 */ /* 0x001ea80000300800 */
[----:B------:R-:W-:Y:S04]  /*116a0*/  STL [R1+0x54], R170 ;  /* 0x000054aa01007387 */ /* 0x000fe80000100800 */
[----:B------:R0:W-:Y:S04]  /*116b0*/  STL [R1+0x70], R211 ;  /* 0x000070d301007387 */ /* 0x0001e80000100800 */
[----:B0-----:R-:W3:Y:S04]  /*116c0*/  LDL.LU R211, [R1+0x5e8] ;  /* 0x0005e80001d37983 */ /* 0x001ee80000300800 */
[----:B------:R-:W-:Y:S04]  /*116d0*/  STL [R1+0x4c], R120 ;  /* 0x00004c7801007387 */ /* 0x000fe80000100800 */
[----:B------:R0:W-:Y:S04]  /*116e0*/  STL [R1+0x44], R197 ;  /* 0x000044c501007387 */ /* 0x0001e80000100800 */
[----:B0-----:R-:W4:Y:S04]  /*116f0*/  LDL.LU R197, [R1+0x5e4] ;  /* 0x0005e40001c57983 */ /* 0x001f280000300800 */
[----:B------:R0:W-:Y:S04]  /*11700*/  STL [R1+0x68], R241 ;  /* 0x000068f101007387 */ /* 0x0001e80000100800 */
[----:B0-----:R-:W2:Y:S01]  /*11710*/  LDL.LU R241, [R1+0x5e0] ;  /* 0x0005e00001f17983 */ /* 0x001ea20000300800 */
[----:B------:R-:W-:-:S02]  /*11720*/  IADD3 R210, P4, R210, UR13, RZ ;  /* 0x0000000dd2d27c10 */ /* 0x000fc4000ff9e0ff */
[----:B------:R-:W-:Y:S02]  /*11730*/  IADD3.X R209, R209, UR40, RZ, P5, !PT ;  /* 0x00000028d1d17c10 */ /* 0x000fe4000affe4ff */
[----:B------:R-:W-:Y:S01]  /*11740*/  IADD3 R226, P5, R226, UR13, RZ ;  /* 0x0000000de2e27c10 */ /* 0x000fe2000ffbe0ff */
[----:B------:R0:W-:Y:S01]  /*11750*/  STL [R1+0x3c], R210 ;  /* 0x00003cd201007387 */ /* 0x0001e20000100800 */
[----:B------:R-:W-:Y:S02]  /*11760*/  IADD3.X R121, R121, UR40, RZ, P6, !PT ;  /* 0x0000002879797c10 */ /* 0x000fe4000b7fe4ff */
[----:B------:R-:W-:Y:S02]  /*11770*/  IADD3 R225, P6, R225, UR13, RZ ;  /* 0x0000000de1e17c10 */ /* 0x000fe4000ffde0ff */
[----:B------:R-:W-:Y:S02]  /*11780*/  IADD3.X R119, R119, UR40, RZ, P1, !PT ;  /* 0x0000002877777c10 */ /* 0x000fe40008ffe4ff */
[----:B------:R-:W-:Y:S01]  /*11790*/  IADD3 R242, P1, R242, UR13, RZ ;  /* 0x0000000df2f27c10 */ /* 0x000fe2000ff3e0ff */
[----:B0-----:R-:W4:Y:S04]  /*117a0*/  LDL.LU R210, [R1+0x5dc] ;  /* 0x0005dc0001d27983 */ /* 0x001f280000300800 */
[----:B------:R0:W-:Y:S01]  /*117b0*/  STL [R1+0x60], R209 ;  /* 0x000060d101007387 */ /* 0x0001e20000100800 */
[----:B------:R-:W-:-:S03]  /*117c0*/  IADD3.X R198, R198, UR40, RZ, P3, !PT ;  /* 0x00000028c6c67c10 */ /* 0x000fc60009ffe4ff */
[----:B0-----:R-:W4:Y:S04]  /*117d0*/  LDL.LU R209, [R1+0x5d8] ;  /* 0x0005d80001d17983 */ /* 0x001f280000300800 */
[----:B------:R0:W-:Y:S04]  /*117e0*/  STL [R1+0x34], R226 ;  /* 0x000034e201007387 */ /* 0x0001e80000100800 */
[----:B0-----:R-:W4:Y:S04]  /*117f0*/  LDL.LU R226, [R1+0x5d4] ;  /* 0x0005d40001e27983 */ /* 0x001f280000300800 */
[----:B------:R0:W-:Y:S04]  /*11800*/  STL [R1+0x2c], R225 ;  /* 0x00002ce101007387 */ /* 0x0001e80000100800 */
[----:B0-----:R-:W4:Y:S04]  /*11810*/  LDL.LU R225, [R1+0x5d0] ;  /* 0x0005d00001e17983 */ /* 0x001f280000300800 */
[----:B------:R-:W-:Y:S04]  /*11820*/  STL [R1+0x58], R121 ;  /* 0x0000587901007387 */ /* 0x000fe80000100800 */
[----:B------:R0:W-:Y:S04]  /*11830*/  STL [R1+0x24], R242 ;  /* 0x000024f201007387 */ /* 0x0001e80000100800 */
[----:B0-----:R-:W4:Y:S04]  /*11840*/  LDL.LU R242, [R1+0x5cc] ;  /* 0x0005cc0001f27983 */ /* 0x001f280000300800 */
[----:B------:R-:W-:Y:S04]  /*11850*/  STL [R1+0x50], R119 ;  /* 0x0000507701007387 */ /* 0x000fe80000100800 */
        /* <DEDUP_REMOVED lines=8> */
[----:B------:R0:W-:Y:S06]  /*118e0*/  MEMBAR.ALL.CTA ;  /* 0x0000000000007992 */ /* 0x0001ec0000008000 */
[----:B0-----:R-:W0:Y:S02]  /*118f0*/  FENCE.VIEW.ASYNC.S ;  /* 0x00000000000073c6 */ /* 0x001e240000000000 */
[----:B0-----:R-:W-:Y:S06]  /*11900*/  BAR.SYNC.DEFER_BLOCKING 0x0 ;  /* 0x0000000000007b1d */ /* 0x001fec0000010000 */
[----:B------:R-:W-:Y:S01]  /*11910*/  UMOV UR9, 0x40000040 ;  /* 0x4000004000097882 */ /* 0x000fe20000000000 */
[----:B------:R-:W-:-:S06]  /*11920*/  WARPGROUP.ARRIVE ;  /* 0x00000000000079c5 */ /* 0x000fcc0000000000 */
[----:B------:R-:W-:Y:S04]  /*11930*/  QGMMA.64x64x32.F32.E5M2.E5M2 R56, gdesc[UR8], R56 ;  /* 0x00e00000083879f3 */ /* 0x000fe80008703838 */
[----:B------:R-:W-:Y:S01]  /*11940*/  QGMMA.64x64x32.F32.E5M2.E5M2 R56, gdesc[UR4], R56 ;  /* 0x00e00000043879f3 */ /* 0x000fe20008703838 */
[----:B--2---:R-:W-:-:S05]  /*11950*/  IADD3.X R241, R241, UR40, RZ, P2, !PT ;  /* 0x00000028f1f17c10 */ /* 0x004fca00097fe4ff */
[----:B------:R0:W-:Y:S04]  /*11960*/  STL [R1+0x48], R241 ;  /* 0x000048f101007387 */ /* 0x0001e80000100800 */
[----:B0-----:R-:W2:Y:S04]  /*11970*/  LDL.LU R241, [R1+0x5c8] ;  /* 0x0005c80001f17983 */ /* 0x001ea80000300800 */
[----:B------:R0:W-:Y:S01]  /*11980*/  STL [R1+0x40], R198 ;  /* 0x000040c601007387 */ /* 0x0001e20000100800 */
[----:B------:R-:W-:Y:S03]  /*11990*/  QGMMA.64x64x32.F32.E5M2.E5M2 R56, gdesc[UR16], R56 ;  /* 0x00e00000103879f3 */ /* 0x000fe60008703838 */
[----:B0-----:R-:W2:Y:S01]  /*119a0*/  LDL.LU R198, [R1+0x5c4] ;  /* 0x0005c40001c67983 */ /* 0x001ea20000300800 */
[----:B------:R-:W-:-:S02]  /*119b0*/  IADD3 R116, P2, R116, UR13, RZ ;  /* 0x0000000d74747c10 */ /* 0x000fc4000ff5e0ff */
[----:B------:R-:W-:Y:S02]  /*119c0*/  IADD3.X R212, R212, UR40, RZ, P4, !PT ;  /* 0x00000028d4d47c10 */ /* 0x000fe4000a7fe4ff */
[----:B------:R-:W-:Y:S01]  /*119d0*/  IADD3 R117, P3, R117, UR13, RZ ;  /* 0x0000000d75757c10 */ /* 0x000fe2000ff7e0ff */
[----:B------:R-:W-:Y:S01]  /*119e0*/  STL [R1+0x1c], R116 ;  /* 0x00001c7401007387 */ /* 0x000fe20000100800 */
[----:B---3--:R-:W-:Y:S02]  /*119f0*/  IADD3 R211, P4, R211, UR13, RZ ;  /* 0x0000000dd3d37c10 */ /* 0x008fe4000ff9e0ff */
[----:B------:R-:W-:Y:S01]  /*11a00*/  IADD3.X R228, R228, UR40, RZ, P5, !PT ;  /* 0x00000028e4e47c10 */ /* 0x000fe2000affe4ff */
[----:B------:R0:W-:Y:S01]  /*11a10*/  STL [R1+0x38], R212 ;  /* 0x000038d401007387 */ /* 0x0001e20000100800 */
[----:B------:R-:W-:Y:S02]  /*11a20*/  IADD3 R227, P5, R227, UR13, RZ ;  /* 0x0000000de3e37c10 */ /* 0x000fe4000ffbe0ff */
[----:B------:R-:W-:Y:S01]  /*11a30*/  IADD3.X R244, R244, UR40, RZ, P6, !PT ;  /* 0x00000028f4f47c10 */ /* 0x000fe2000b7fe4ff */
[----:B0-----:R-:W3:Y:S04]  /*11a40*/  LDL.LU R212, [R1+0x5c0] ;  /* 0x0005c00001d47983 */ /* 0x001ee80000300800 */
[----:B------:R-:W-:Y:S04]  /*11a50*/  STL [R1+0x14], R117 ;  /* 0x0000147501007387 */ /* 0x000fe80000100800 */
[----:B------:R0:W-:Y:S01]  /*11a60*/  STL [R1+0xc], R211 ;  /* 0x00000cd301007387 */ /* 0x0001e20000100800 */
[----:B------:R-:W-:-:S03]  /*11a70*/  IADD3.X R243, R243, UR40, RZ, P1, !PT ;  /* 0x00000028f3f37c10 */ /* 0x000fc60008ffe4ff */
[----:B0-----:R-:W3:Y:S04]  /*11a80*/  LDL.LU R211, [R1+0x5bc] ;  /* 0x0005bc0001d37983 */ /* 0x001ee80000300800 */
[----:B------:R0:W-:Y:S04]  /*11a90*/  STL [R1+0x30], R228 ;  /* 0x000030e401007387 */ /* 0x0001e80000100800 */
[----:B0-----:R-:W3:Y:S04]  /*11aa0*/  LDL.LU R228, [R1+0x5b8] ;  /* 0x0005b80001e47983 */ /* 0x001ee80000300800 */
[----:B------:R0:W-:Y:S04]  /*11ab0*/  STL [R1+0x4], R227 ;  /* 0x000004e301007387 */ /* 0x0001e80000100800 */
[----:B0-----:R-:W3:Y:S01]  /*11ac0*/  LDL.LU R227, [R1+0x5b4] ;  /* 0x0005b40001e37983 */ /* 0x001ee20000300800 */
[----:B------:R-:W-:Y:S01]  /*11ad0*/  UMOV UR26, UR10 ;  /* 0x0000000a001a7c82 */ /* 0x000fe20008000000 */
[----:B------:R-:W-:Y:S01]  /*11ae0*/  UMOV UR27, UR11 ;  /* 0x0000000b001b7c82 */ /* 0x000fe20008000000 */
[----:B------:R-:W-:Y:S01]  /*11af0*/  QGMMA.64x64x32.F32.E5M2.E5M2 R56, gdesc[UR20], R56 ;  /* 0x00e00000143879f3 */ /* 0x000fe20008703838 */
[----:B------:R0:W-:Y:S01]  /*11b00*/  STL [R1+0x28], R244 ;  /* 0x000028f401007387 */ /* 0x0001e20000100800 */
[----:B------:R-:W-:-:S02]  /*11b10*/  IADD3.X R111, R111, UR40, RZ, P2, !PT ;  /* 0x000000286f6f7c10 */ /* 0x000fc400097fe4ff */
[----:B----4-:R-:W-:Y:S01]  /*11b20*/  IADD3.X R197, R197, UR40, RZ, P4, !PT ;  /* 0x00000028c5c57c10 */ /* 0x010fe2000a7fe4ff */
[----:B------:R-:W-:Y:S01]  /*11b30*/  QGMMA.64x64x32.F32.E5M2.E5M2 R24, gdesc[UR24], R24 ;  /* 0x00e00000181879f3 */ /* 0x000fe20008703818 */
[----:B0-----:R-:W4:Y:S04]  /*11b40*/  LDL.LU R244, [R1+0x5b0] ;  /* 0x0005b00001f47983 */ /* 0x001f280000300800 */
[----:B------:R0:W-:Y:S04]  /*11b50*/  STL [R1+0x20], R243 ;  /* 0x000020f301007387 */ /* 0x0001e80000100800 */
[----:B0-----:R-:W3:Y:S01]  /*11b60*/  LDL.LU R243, [R1+0x5ac] ;  /* 0x0005ac0001f37983 */ /* 0x001ee20000300800 */
[----:B------:R-:W-:Y:S01]  /*11b70*/  IADD3.X R0, R0, UR40, RZ, P5, !PT ;  /* 0x0000002800007c10 */ /* 0x000fe2000affe4ff */
[----:B------:R-:W-:Y:S01]  /*11b80*/  UMOV UR30, UR6 ;  /* 0x00000006001e7c82 */ /* 0x000fe20008000000 */
[----:B------:R-:W-:-:S02]  /*11b90*/  UMOV UR31, UR7 ;  /* 0x00000007001f7c82 */ /* 0x000fc40008000000 */
[----:B------:R-:W-:Y:S01]  /*11ba0*/  QGMMA.64x64x32.F32.E5M2.E5M2 R24, gdesc[UR28], R24 ;  /* 0x00e000001c1879f3 */ /* 0x000fe20008703818 */
[----:B--2---:R-:W-:-:S05]  /*11bb0*/  IADD3.X R198, R198, UR40, RZ, P3, !PT ;  /* 0x00000028c6c67c10 */ /* 0x004fca0009ffe4ff */
[----:B------:R0:W-:Y:S04]  /*11bc0*/  STL [R1+0x10], R198 ;  /* 0x000010c601007387 */ /* 0x0001e80000100800 */
[----:B------:R-:W-:Y:S04]  /*11bd0*/  STL [R1+0x18], R111 ;  /* 0x0000186f01007387 */ /* 0x000fe80000100800 */
[----:B0-----:R-:W2:Y:S04]  /*11be0*/  LDL.LU R198, [R1+0x5a8] ;  /* 0x0005a80001c67983 */ /* 0x001ea80000300800 */
[----:B------:R0:W-:Y:S04]  /*11bf0*/  STL [R1+0x8], R197 ;  /* 0x000008c501007387 */ /* 0x0001e80000100800 */
[----:B0-----:R-:W2:Y:S04]  /*11c00*/  LDL.LU R197, [R1+0x5a4] ;  /* 0x0005a40001c57983 */ /* 0x001ea80000300800 */
[----:B------:R0:W-:Y:S04]  /*11c10*/  STL [R1], R0 ;  /* 0x0000000001007387 */ /* 0x0001e80000100800 */
[----:B0-----:R0:W5:Y:S01]  /*11c20*/  LDL.LU R0, [R1+0x5a0] ;  /* 0x0005a00001007983 */ /* 0x0011620000300800 */
[----:B------:R-:W-:Y:S01]  /*11c30*/  UMOV UR34, UR18 ;  /* 0x0000001200227c82 */ /* 0x000fe20008000000 */
[----:B------:R-:W-:-:S02]  /*11c40*/  UMOV UR35, UR19 ;  /* 0x0000001300237c82 */ /* 0x000fc40008000000 */
[----:B------:R-:W-:Y:S01]  /*11c50*/  QGMMA.64x64x32.F32.E5M2.E5M2 R24, gdesc[UR32], R24 ;  /* 0x00e00000201879f3 */ /* 0x000fe20008703818 */
[----:B------:R-:W-:Y:S01]  /*11c60*/  UMOV UR38, UR22 ;  /* 0x0000001600267c82 */ /* 0x000fe20008000000 */
[----:B------:R-:W-:Y:S01]  /*11c70*/  UMOV UR39, UR23 ;  /* 0x0000001700277c82 */ /* 0x000fe20008000000 */
[----:B------:R-:W-:Y:S02]  /*11c80*/  IADD3 R252, P6, R252, UR13, RZ ;  /* 0x0000000dfcfc7c10 */ /* 0x000fe4000ffde0ff */
[----:B------:R-:W-:Y:S02]  /*11c90*/  IADD3 R250, P1, R250, UR13, RZ ;  /* 0x0000000dfafa7c10 */ /* 0x000fe4000ff3e0ff */
[----:B------:R-:W-:Y:S02]  /*11ca0*/  IADD3 R248, P2, R248, UR13, RZ ;  /* 0x0000000df8f87c10 */ /* 0x000fe4000ff5e0ff */
[----:B------:R-:W-:Y:S02]  /*11cb0*/  IADD3 R246, P3, R246, UR13, RZ ;  /* 0x0000000df6f67c10 */ /* 0x000fe4000ff7e0ff */
[----:B------:R-:W-:-:S02]  /*11cc0*/  IADD3.X R251, R251, UR40, RZ, P6, !PT ;  /* 0x00000028fbfb7c10 */ /* 0x000fc4000b7fe4ff */
[----:B------:R-:W-:Y:S02]  /*11cd0*/  IADD3.X R249, R249, UR40, RZ, P1, !PT ;  /* 0x00000028f9f97c10 */ /* 0x000fe40008ffe4ff */
[----:B------:R-:W-:Y:S02]  /*11ce0*/  IADD3.X R247, R247, UR40, RZ, P2, !PT ;  /* 0x00000028f7f77c10 */ /* 0x000fe400097fe4ff */
[----:B------:R-:W-:Y:S02]  /*11cf0*/  IADD3.X R245, R245, UR40, RZ, P3, !PT ;  /* 0x00000028f5f57c10 */ /* 0x000fe40009ffe4ff */
[----:B------:R-:W-:Y:S01]  /*11d00*/  IADD3 R242, P5, R242, UR13, RZ ;  /* 0x0000000df2f27c10 */ /* 0x000fe2000ffbe0ff */
[----:B------:R-:W-:Y:S01]  /*11d10*/  QGMMA.64x64x32.F32.E5M2.E5M2 R24, gdesc[UR36], R24, gsb0 ;  /* 0x00e00000241879f3 */ /* 0x000fe20008003818 */
[----:B----4-:R-:W-:Y:S02]  /*11d20*/  IADD3 R244, P4, R244, UR13, RZ ;  /* 0x0000000df4f47c10 */ /* 0x010fe4000ff9e0ff */
[----:B------:R-:W-:-:S02]  /*11d30*/  IADD3 R240, P6, R240, UR13, RZ ;  /* 0x0000000df0f07c10 */ /* 0x000fc4000ffde0ff */
[----:B------:R-:W-:Y:S02]  /*11d40*/  IADD3 R238, P1, R238, UR13, RZ ;  /* 0x0000000deeee7c10 */ /* 0x000fe4000ff3e0ff */
[----:B------:R-:W-:Y:S02]  /*11d50*/  IADD3 R236, P2, R236, UR13, RZ ;  /* 0x0000000decec7c10 */ /* 0x000fe4000ff5e0ff */
[----:B------:R-:W-:Y:S01]  /*11d60*/  IADD3 R234, P3, R234, UR13, RZ ;  /* 0x0000000deaea7c10 */ /* 0x000fe2000ff7e0ff */
[----:B------:R-:W-:Y:S01]  /*11d70*/  VIADD R4, R4, 0x1 ;  /* 0x0000000104047836 */ /* 0x000fe20000000000 */
[----:B---3--:R-:W-:Y:S02]  /*11d80*/  IADD3.X R243, R243, UR40, RZ, P4, !PT ;  /* 0x00000028f3f37c10 */ /* 0x008fe4000a7fe4ff */
[----:B------:R-:W-:Y:S02]  /*11d90*/  IADD3.X R241, R241, UR40, RZ, P5, !PT ;  /* 0x00000028f1f17c10 */ /* 0x000fe4000affe4ff */
[----:B------:R-:W-:-:S02]  /*11da0*/  IADD3.X R239, R239, UR40, RZ, P6, !PT ;  /* 0x00000028efef7c10 */ /* 0x000fc4000b7fe4ff */
[----:B------:R-:W-:Y:S02]  /*11db0*/  IADD3.X R237, R237, UR40, RZ, P1, !PT ;  /* 0x00000028eded7c10 */ /* 0x000fe40008ffe4ff */
[----:B------:R-:W-:Y:S02]  /*11dc0*/  IADD3.X R235, R235, UR40, RZ, P2, !PT ;  /* 0x00000028ebeb7c10 */ /* 0x000fe400097fe4ff */
[----:B------:R-:W-:Y:S02]  /*11dd0*/  IADD3.X R233, R233, UR40, RZ, P3, !PT ;  /* 0x00000028e9e97c10 */ /* 0x000fe40009ffe4ff */
[----:B------:R-:W-:Y:S02]  /*11de0*/  IADD3 R232, P4, R232, UR13, RZ ;  /* 0x0000000de8e87c10 */ /* 0x000fe4000ff9e0ff */
[----:B------:R-:W-:Y:S02]  /*11df0*/  IADD3 R230, P5, R230, UR13, RZ ;  /* 0x0000000de6e67c10 */ /* 0x000fe4000ffbe0ff */
[----:B------:R-:W-:-:S02]  /*11e00*/  IADD3 R228, P6, R228, UR13, RZ ;  /* 0x0000000de4e47c10 */ /* 0x000fc4000ffde0ff */
[----:B------:R-:W-:Y:S02]  /*11e10*/  IADD3 R226, P1, R226, UR13, RZ ;  /* 0x0000000de2e27c10 */ /* 0x000fe4000ff3e0ff */
[----:B------:R-:W-:Y:S02]  /*11e20*/  IADD3 R224, P2, R224, UR13, RZ ;  /* 0x0000000de0e07c10 */ /* 0x000fe4000ff5e0ff */
[----:B------:R-:W-:Y:S02]  /*11e30*/  IADD3 R222, P3, R222, UR13, RZ ;  /* 0x0000000ddede7c10 */ /* 0x000fe4000ff7e0ff */
[----:B------:R-:W-:Y:S02]  /*11e40*/  ISETP.NE.U32.AND P0, PT, R4, R7, PT ;  /* 0x000000070400720c */ /* 0x000fe40003f05070 */
[----:B------:R-:W-:Y:S02]  /*11e50*/  IADD3.X R231, R231, UR40, RZ, P4, !PT ;  /* 0x00000028e7e77c10 */ /* 0x000fe4000a7fe4ff */
[----:B------:R-:W-:-:S02]  /*11e60*/  IADD3.X R229, R229, UR40, RZ, P5, !PT ;  /* 0x00000028e5e57c10 */ /* 0x000fc4000affe4ff */
[----:B------:R-:W-:Y:S02]  /*11e70*/  IADD3.X R227, R227, UR40, RZ, P6, !PT ;  /* 0x00000028e3e37c10 */ /* 0x000fe4000b7fe4ff */
[----:B------:R-:W-:Y:S02]  /*11e80*/  IADD3.X R225, R225, UR40, RZ, P1, !PT ;  /* 0x00000028e1e17c10 */ /* 0x000fe40008ffe4ff */
[----:B------:R-:W-:Y:S02]  /*11e90*/  IADD3.X R223, R223, UR40, RZ, P2, !PT ;  /* 0x00000028dfdf7c10 */ /* 0x000fe400097fe4ff */
[----:B------:R-:W-:Y:S02]  /*11ea0*/  IADD3.X R221, R221, UR40, RZ, P3, !PT ;  /* 0x00000028dddd7c10 */ /* 0x000fe40009ffe4ff */
[----:B------:R-:W-:Y:S02]  /*11eb0*/  IADD3 R220, P4, R220, UR13, RZ ;  /* 0x0000000ddcdc7c10 */ /* 0x000fe4000ff9e0ff */
[----:B------:R-:W-:-:S02]  /*11ec0*/  IADD3 R218, P5, R218, UR13, RZ ;  /* 0x0000000ddada7c10 */ /* 0x000fc4000ffbe0ff */
[----:B------:R-:W-:Y:S02]  /*11ed0*/  IADD3 R216, P6, R216, UR13, RZ ;  /* 0x0000000dd8d87c10 */ /* 0x000fe4000ffde0ff */
[----:B------:R-:W-:Y:S02]  /*11ee0*/  IADD3 R214, P1, R214, UR13, RZ ;  /* 0x0000000dd6d67c10 */ /* 0x000fe4000ff3e0ff */
[----:B------:R-:W-:Y:S02]  /*11ef0*/  IADD3 R212, P2, R212, UR13, RZ ;  /* 0x0000000dd4d47c10 */ /* 0x000fe4000ff5e0ff */
[----:B------:R-:W-:Y:S02]  /*11f00*/  IADD3 R210, P3, R210, UR13, RZ ;  /* 0x0000000dd2d27c10 */ /* 0x000fe4000ff7e0ff */
        /* <DEDUP_REMOVED lines=10> */
[----:B------:R-:W-:Y:S01]  /*11fb0*/  IADD3 R200, P2, R200, UR13, RZ ;  /* 0x0000000dc8c87c10 */ /* 0x000fe2000ff5e0ff */
[----:B------:R-:W-:Y:S02]  /*11fc0*/  WARPGROUP.DEPBAR.LE gsb0, 0x0 ;  /* 0x00008000000079c5 */ /* 0x000fe40000010000 */
[----:B------:R-:W-:Y:S02]  /*11fd0*/  IADD3.X R207, R207, UR40, RZ, P4, !PT ;  /* 0x00000028cfcf7c10 */ /* 0x000fe4000a7fe4ff */
[----:B------:R-:W-:Y:S02]  /*11fe0*/  IADD3.X R205, R205, UR40, RZ, P5, !PT ;  /* 0x00000028cdcd7c10 */ /* 0x000fe4000affe4ff */
[----:B------:R-:W-:-:S02]  /*11ff0*/  IADD3.X R203, R203, UR40, RZ, P6, !PT ;  /* 0x00000028cbcb7c10 */ /* 0x000fc4000b7fe4ff */
[----:B------:R-:W-:Y:S02]  /*12000*/  IADD3.X R201, R201, UR40, RZ, P1, !PT ;  /* 0x00000028c9c97c10 */ /* 0x000fe40008ffe4ff */
[----:B------:R-:W-:Y:S02]  /*12010*/  IADD3.X R199, R199, UR40, RZ, P2, !PT ;  /* 0x00000028c7c77c10 */ /* 0x000fe400097fe4ff */
[----:B--2---:R-:W-:-:S04]  /*12020*/  IADD3 R198, P3, R198, UR13, RZ ;  /* 0x0000000dc6c67c10 */ /* 0x004fc8000ff7e0ff */
[----:B------:R-:W-:Y:S01]  /*12030*/  IADD3.X R197, R197, UR40, RZ, P3, !PT ;  /* 0x00000028c5c57c10 */ /* 0x000fe20009ffe4ff */
[----:B0-----:R-:W-:Y:S08]  /*12040*/  @P0 BRA `(.L_x_2) ;  /* 0xffffff5800140947 */ /* 0x001ff0000383ffff */
.L_x_1:
[----:B------:R-:W2:Y:S01]  /*12050*/  LDL.LU R8, [R1+0x59c] ;  /* 0x00059c0001087983 */ /* 0x000ea20000300800 */
[----:B------:R-:W0:Y:S01]  /*12060*/  S2R R4, SR_TID.X ;  /* 0x0000000000047919 */ /* 0x000e220000002100 */
[----:B------:R-:W-:Y:S01]  /*12070*/  F2FP.SATFINITE.E5M2.F32.PACK_AB_MERGE_C R58, R59, R58, RZ ;  /* 0x0000003a3b3a723e */ /* 0x000fe200048060ff */
[----:B------:R-:W-:Y:S01]  /*12080*/  ULDC.64 UR6, c[0x0][0x228] ;  /* 0x00008a0000067ab9 */ /* 0x000fe20000000a00 */
[----:B------:R-:W-:Y:S01]  /*12090*/  F2FP.SATFINITE.E5M2.F32.PACK_AB_MERGE_C R63, R63, R62, RZ ;  /* 0x0000003e3f3f723e */ /* 0x000fe200048060ff */
[----:B------:R-:W3:Y:S01]  /*120a0*/  LDL.LU R7, [R1+0x598] ;  /* 0x0005980001077983 */ /* 0x000ee20000300800 */
[----:B------:R-:W-:Y:S01]  /*120b0*/  F2FP.SATFINITE.E5M2.F32.PACK_AB_MERGE_C R56, R57, R56, RZ ;  /* 0x000000383938723e */ /* 0x000fe200048060ff */
[----:B------:R-:W-:Y:S01]  /*120c0*/  ULDC UR4, c[0x0][0x244] ;  /* 0x0000910000047ab9 */ /* 0x000fe20000000800 */
[----:B------:R-:W-:Y:S01]  /*120d0*/  F2FP.SATFINITE.E5M2.F32.PACK_AB_MERGE_C R61, R61, R60, RZ ;  /* 0x0000003c3d3d723e */ /* 0x000fe200048060ff */
[----:B-----5:R-:W-:Y:S01]  /*120e0*/  VIADD R22, R0, 0x5 ;  /* 0x0000000500167836 */ /* 0x020fe20000000000 */
[----:B------:R-:W-:-:S02]  /*120f0*/  F2FP.SATFINITE.E5M2.F32.PACK_AB_MERGE_C R24, R25, R24, RZ ;  /* 0x000000181918723e */ /* 0x000fc400048060ff */
[----:B------:R-:W-:Y:S02]  /*12100*/  F2FP.SATFINITE.E5M2.F32.PACK_AB_MERGE_C R26, R27, R26, RZ ;  /* 0x0000001a1b1a723e */ /* 0x000fe400048060ff */
[----:B------:R-:W-:Y:S02]  /*12110*/  F2FP.SATFINITE.E5M2.F32.PACK_AB_MERGE_C R29, R29, R28, RZ ;  /* 0x0000001c1d1d723e */ /* 0x000fe400048060ff */
[----:B------:R-:W-:Y:S02]  /*12120*/  F2FP.SATFINITE.E5M2.F32.PACK_AB_MERGE_C R31, R31, R30, RZ ;  /* 0x0000001e1f1f723e */ /* 0x000fe400048060ff */
[----:B------:R-:W-:Y:S02]  /*12130*/  PRMT R57, R58, 0x5410, R63 ;  /* 0x000054103a397816 */ /* 0x000fe4000000003f */
[----:B------:R-:W-:Y:S02]  /*12140*/  PRMT R56, R56, 0x5410, R61 ;  /* 0x0000541038387816 */ /* 0x000fe4000000003d */
[----:B------:R-:W-:Y:S01]  /*12150*/  PRMT R58, R24, 0x5410, R29 ;  /* 0x00005410183a7816 */ /* 0x000fe2000000001d */
[----:B------:R-:W-:Y:S01]  /*12160*/  VIADD R24, R0, 0x6 ;  /* 0x0000000600187836 */ /* 0x000fe20000000000 */
[----:B------:R-:W-:Y:S01]  /*12170*/  PRMT R59, R26, 0x5410, R31 ;  /* 0x000054101a3b7816 */ /* 0x000fe2000000001f */
[----:B------:R-:W-:Y:S01]  /*12180*/  VIADD R26, R0, 0x9 ;  /* 0x00000009001a7836 */ /* 0x000fe20000000000 */
[----:B------:R-:W-:-:S02]  /*12190*/  F2FP.SATFINITE.E5M2.F32.PACK_AB_MERGE_C R66, R67, R66, RZ ;  /* 0x000000424342723e */ /* 0x000fc400048060ff */
[----:B------:R-:W-:Y:S02]  /*121a0*/  F2FP.SATFINITE.E5M2.F32.PACK_AB_MERGE_C R71, R71, R70, RZ ;  /* 0x000000464747723e */ /* 0x000fe400048060ff */
[----:B------:R-:W-:Y:S02]  /*121b0*/  F2FP.SATFINITE.E5M2.F32.PACK_AB_MERGE_C R64, R65, R64, RZ ;  /* 0x000000404140723e */ /* 0x000fe400048060ff */
[----:B------:R-:W-:Y:S01]  /*121c0*/  F2FP.SATFINITE.E5M2.F32.PACK_AB_MERGE_C R69, R69, R68, RZ ;  /* 0x000000444545723e */ /* 0x000fe200048060ff */
[C---:B0-----:R-:W-:Y:S01]  /*121d0*/  IMAD.SHL.U32 R3, R4.reuse, 0x40, RZ ;  /* 0x0000004004037824 */ /* 0x041fe200078e00ff */
[----:B------:R-:W-:Y:S02]  /*121e0*/  F2FP.SATFINITE.E5M2.F32.PACK_AB_MERGE_C R32, R33, R32, RZ ;  /* 0x000000202120723e */ /* 0x000fe400048060ff */
[----:B------:R-:W-:Y:S02]  /*121f0*/  F2FP.SATFINITE.E5M2.F32.PACK_AB_MERGE_C R34, R35, R34, RZ ;  /* 0x000000222322723e */ /* 0x000fe400048060ff */
[----:B------:R-:W-:Y:S01]  /*12200*/  LOP3.LUT R5, R3, 0x400, RZ, 0xc0, !PT ;  /* 0x0000040003057812 */ /* 0x000fe200078ec0ff */
[----:B------:R-:W-:Y:S01]  /*12210*/  IMAD.SHL.U32 R3, R4, 0x8, RZ ;  /* 0x0000000804037824 */ /* 0x000fe200078e00ff */
[----:B------:R-:W-:Y:S01]  /*12220*/  F2FP.SATFINITE.E5M2.F32.PACK_AB_MERGE_C R37, R37, R36, RZ ;  /* 0x000000242525723e */ /* 0x000fe200048060ff */
[----:B------:R-:W-:Y:S01]  /*12230*/  VIADD R4, R0, 0x3 ;  /* 0x0000000300047836 */ /* 0x000fe20000000000 */
[----:B------:R-:W-:-:S02]  /*12240*/  F2FP.SATFINITE.E5M2.F32.PACK_AB_MERGE_C R39, R39, R38, RZ ;  /* 0x000000262727723e */ /* 0x000fc400048060ff */
[----:B------:R-:W-:Y:S02]  /*12250*/  LOP3.LUT R3, R3, 0x300, RZ, 0xc0, !PT ;  /* 0x0000030003037812 */ /* 0x000fe400078ec0ff */
[----:B------:R-:W-:Y:S02]  /*12260*/  PRMT R65, R66, 0x5410, R71 ;  /* 0x0000541042417816 */ /* 0x000fe40000000047 */
[----:B------:R-:W-:Y:S02]  /*12270*/  PRMT R64, R64, 0x5410, R69 ;  /* 0x0000541040407816 */ /* 0x000fe40000000045 */
[----:B------:R-:W-:Y:S02]  /*12280*/  PRMT R66, R32, 0x5410, R37 ;  /* 0x0000541020427816 */ /* 0x000fe40000000025 */
[----:B------:R-:W-:Y:S02]  /*12290*/  PRMT R67, R34, 0x5410, R39 ;  /* 0x0000541022437816 */ /* 0x000fe40000000027 */
[----:B------:R-:W-:-:S02]  /*122a0*/  F2FP.SATFINITE.E5M2.F32.PACK_AB_MERGE_C R74, R75, R74, RZ ;  /* 0x0000004a4b4a723e */ /* 0x000fc400048060ff */
[----:B------:R-:W-:Y:S02]  /*122b0*/  F2FP.SATFINITE.E5M2.F32.PACK_AB_MERGE_C R79, R79, R78, RZ ;  /* 0x0000004e4f4f723e */ /* 0x000fe400048060ff */
[----:B------:R-:W-:Y:S02]  /*122c0*/  F2FP.SATFINITE.E5M2.F32.PACK_AB_MERGE_C R72, R73, R72, RZ ;  /* 0x000000484948723e */ /* 0x000fe400048060ff */
[----:B------:R-:W-:Y:S02]  /*122d0*/  F2FP.SATFINITE.E5M2.F32.PACK_AB_MERGE_C R77, R77, R76, RZ ;  /* 0x0000004c4d4d723e */ /* 0x000fe400048060ff */
[----:B------:R-:W-:Y:S02]  /*122e0*/  F2FP.SATFINITE.E5M2.F32.PACK_AB_MERGE_C R40, R41, R40, RZ ;  /* 0x000000282928723e */ /* 0x000fe400048060ff */
[----:B------:R-:W-:Y:S02]  /*122f0*/  F2FP.SATFINITE.E5M2.F32.PACK_AB_MERGE_C R42, R43, R42, RZ ;  /* 0x0000002a2b2a723e */ /* 0x000fe400048060ff */
[----:B------:R-:W-:-:S02]  /*12300*/  F2FP.SATFINITE.E5M2.F32.PACK_AB_MERGE_C R45, R45, R44, RZ ;  /* 0x0000002c2d2d723e */ /* 0x000fc400048060ff */
[----:B------:R-:W-:Y:S02]  /*12310*/  F2FP.SATFINITE.E5M2.F32.PACK_AB_MERGE_C R47, R47, R46, RZ ;  /* 0x0000002e2f2f723e */ /* 0x000fe400048060ff */
        /* <DEDUP_REMOVED lines=16> */
[----:B--2---:R-:W-:-:S02]  /*12420*/  LOP3.LUT R2, R8, 0xf0, RZ, 0xc0, !PT ;  /* 0x000000f008027812 */ /* 0x004fc400078ec0ff */
[----:B------:R-:W0:Y:S02]  /*12430*/  S2R R8, SR_TID.X ;  /* 0x0000000000087919 */ /* 0x000e240000002100 */
[----:B------:R-:W-:Y:S01]  /*12440*/  IADD3 R2, R5, UR12, R2 ;  /* 0x0000000c05027c10 */ /* 0x000fe2000fffe002 */
[C---:B------:R-:W-:Y:S01]  /*12450*/  VIADD R5, R0.reuse, 0x4 ;  /* 0x0000000400057836 */ /* 0x040fe20000000000 */
[----:B------:R-:W-:Y:S01]  /*12460*/  BAR.SYNC.DEFER_BLOCKING 0x0 ;  /* 0x0000000000007b1d */ /* 0x000fe20000010000 */
[----:B---3--:R-:W-:Y:S02]  /*12470*/  ISETP.GE.AND P0, PT, R7, UR6, PT ;  /* 0x0000000607007c0c */ /* 0x008fe4000bf06270 */
[----:B------:R-:W-:Y:S02]  /*12480*/  IMAD.IADD R25, R3, 0x1, R2 ;  /* 0x0000000103197824 */ /* 0x000fe400078e0202 */
[C---:B------:R-:W-:Y:S01]  /*12490*/  VIADD R2, R0.reuse, 0x1 ;  /* 0x0000000100027836 */ /* 0x040fe20000000000 */
[----:B------:R-:W-:Y:S01]  /*124a0*/  ULDC UR6, c[0x0][0x248] ;  /* 0x0000920000067ab9 */ /* 0x000fe20000000800 */
[----:B------:R-:W-:Y:S01]  /*124b0*/  VIADD R3, R0, 0x2 ;  /* 0x0000000200037836 */ /* 0x000fe20000000000 */
[----:B------:R-:W-:Y:S01]  /*124c0*/  ISETP.LT.AND P5, PT, R4, UR7, !P0 ;  /* 0x0000000704007c0c */ /* 0x000fe2000c7a1270 */
[----:B------:R-:W-:Y:S01]  /*124d0*/  IMAD R4, R0, UR6, RZ ;  /* 0x0000000600047c24 */ /* 0x000fe2000f8e02ff */
[----:B------:R-:W-:Y:S01]  /*124e0*/  ISETP.LT.AND P2, PT, R2, UR7, !P0 ;  /* 0x0000000702007c0c */ /* 0x000fe2000c741270 */
[----:B------:R-:W-:Y:S01]  /*124f0*/  IMAD R2, R7, UR4, RZ ;  /* 0x0000000407027c24 */ /* 0x000fe2000f8e02ff */
[----:B------:R-:W-:Y:S01]  /*12500*/  ULDC.64 UR4, c[0x0][0x220] ;  /* 0x0000880000047ab9 */ /* 0x000fe20000000a00 */
[----:B------:R-:W-:Y:S01]  /*12510*/  ISETP.LT.AND P1, PT, R3, UR7, !P0 ;  /* 0x0000000703007c0c */ /* 0x000fe2000c721270 */
[----:B------:R-:W-:Y:S01]  /*12520*/  VIADD R17, R4, UR6 ;  /* 0x0000000604117c36 */ /* 0x000fe20008000000 */
[----:B------:R-:W-:-:S02]  /*12530*/  ISETP.LT.AND P4, PT, R5, UR7, !P0 ;  /* 0x0000000705007c0c */ /* 0x000fc4000c781270 */
[----:B------:R-:W-:Y:S01]  /*12540*/  IADD3 R3, P3, R2, UR4, RZ ;  /* 0x0000000402037c10 */ /* 0x000fe2000ff7e0ff */
[----:B------:R-:W-:-:S03]  /*12550*/  VIADD R23, R17, UR6 ;  /* 0x0000000611177c36 */ /* 0x000fc60008000000 */
[----:B------:R-:W-:Y:S02]  /*12560*/  LEA.HI.X.SX32 R2, R2, UR5, 0x1, P3 ;  /* 0x0000000502027c11 */ /* 0x000fe400098f0eff */
[----:B------:R-:W-:Y:S01]  /*12570*/  IADD3 R18, P6, R4, R3, RZ ;  /* 0x0000000304127210 */ /* 0x000fe20007fde0ff */
[----:B------:R-:W-:Y:S01]  /*12580*/  STSM.16.M88.4 [R25], R56 ;  /* 0x0000003819007844 */ /* 0x000fe20000000200 */
[----:B------:R-:W-:Y:S01]  /*12590*/  BAR.SYNC.DEFER_BLOCKING 0x0 ;  /* 0x0000000000007b1d */ /* 0x000fe20000010000 */
[----:B0-----:R-:W-:Y:S02]  /*125a0*/  LOP3.LUT R8, R8, 0x7f, RZ, 0xc0, !PT ;  /* 0x0000007f08087812 */ /* 0x001fe400078ec0ff */
[----:B------:R-:W-:Y:S02]  /*125b0*/  LEA.HI.X.SX32 R19, R4, R2, 0x1, P6 ;  /* 0x0000000204137211 */ /* 0x000fe400030f0eff */
[----:B------:R-:W-:Y:S02]  /*125c0*/  LEA R16, R8, UR12, 0x4 ;  /* 0x0000000c08107c11 */ /* 0x000fe4000f8e20ff */
[----:B------:R-:W-:-:S02]  /*125d0*/  ISETP.LT.AND P3, PT, R0, UR7, !P0 ;  /* 0x0000000700007c0c */ /* 0x000fc4000c761270 */
[----:B------:R-:W-:-:S04]  /*125e0*/  IADD3 R20, P6, R17, R3, RZ ;  /* 0x0000000311147210 */ /* 0x000fc80007fde0ff */
[----:B------:R-:W-:Y:S01]  /*125f0*/  LEA.HI.X.SX32 R21, R17, R2, 0x1, P6 ;  /* 0x0000000211157211 */ /* 0x000fe200030f0eff */
[----:B------:R-:W-:Y:S01]  /*12600*/  VIADD R17, R23, UR6 ;  /* 0x0000000617117c36 */ /* 0x000fe20008000000 */
[----:B------:R-:W0:Y:S01]  /*12610*/  LDS.128 R8, [R16] ;  /* 0x0000000010087984 */ /* 0x000e220000000c00 */
[----:B------:R-:W-:Y:S06]  /*12620*/  BAR.SYNC.DEFER_BLOCKING 0x0 ;  /* 0x0000000000007b1d */ /* 0x000fec0000010000 */
[----:B------:R-:W-:Y:S02]  /*12630*/  STSM.16.M88.4 [R25], R64 ;  /* 0x0000004019007844 */ /* 0x000fe40000000200 */
[----:B------:R-:W-:Y:S01]  /*12640*/  BAR.SYNC.DEFER_BLOCKING 0x0 ;  /* 0x0000000000007b1d */ /* 0x000fe20000010000 */
[----:B0-----:R-:W-:-:S02]  /*12650*/  PRMT R29, R8, 0x7770, RZ ;  /* 0x00007770081d7816 */ /* 0x001fc400000000ff */
[----:B------:R-:W-:Y:S02]  /*12660*/  PRMT R27, R8, 0x7771, RZ ;  /* 0x00007771081b7816 */ /* 0x000fe400000000ff */
[----:B------:R-:W-:Y:S01]  /*12670*/  PRMT R31, R9, 0x7770, RZ ;  /* 0x00007770091f7816 */ /* 0x000fe200000000ff */
[----:B------:R-:W0:Y:S02]  /*12680*/  LDS.128 R12, [R16] ;  /* 0x00000000100c7984 */ /* 0x000e240000000c00 */
[----:B------:R-:W-:Y:S06]  /*12690*/  BAR.SYNC.DEFER_BLOCKING 0x0 ;  /* 0x0000000000007b1d */ /* 0x000fec0000010000 */
[----:B------:R-:W-:Y:S02]  /*126a0*/  STSM.16.M88.4 [R25], R72 ;  /* 0x0000004819007844 */ /* 0x000fe40000000200 */
[----:B------:R-:W-:Y:S06]  /*126b0*/  BAR.SYNC.DEFER_BLOCKING 0x0 ;  /* 0x0000000000007b1d */ /* 0x000fec0000010000 */
[----:B------:R-:W1:Y:S02]  /*126c0*/  LDS.128 R4, [R16] ;  /* 0x0000000010047984 */ /* 0x000e640000000c00 */
[----:B------:R-:W-:Y:S06]  /*126d0*/  BAR.SYNC.DEFER_BLOCKING 0x0 ;  /* 0x0000000000007b1d */ /* 0x000fec0000010000 */
[----:B------:R2:W-:Y:S02]  /*126e0*/  STSM.16.M88.4 [R25], R80 ;  /* 0x0000005019007844 */ /* 0x0005e40000000200 */
[----:B------:R-:W-:Y:S01]  /*126f0*/  BAR.SYNC.DEFER_BLOCKING 0x0 ;  /* 0x0000000000007b1d */ /* 0x000fe20000010000 */
[----:B--2---:R-:W-:-:S05]  /*12700*/  VIADD R25, R0, 0x7 ;  /* 0x0000000700197836 */ /* 0x004fca0000000000 */
[----:B------:R2:W-:Y:S01]  /*12710*/  @P3 STG.E.U8 desc[UR14][R18.64], R29 ;  /* 0x0000001d12003986 */ /* 0x0005e2000c10110e */
[----:B------:R-:W-:Y:S02]  /*12720*/  ISETP.LT.AND P3, PT, R22, UR7, !P0 ;  /* 0x0000000716007c0c */ /* 0x000fe4000c761270 */
[-C--:B------:R-:W-:Y:S01]  /*12730*/  IADD3 R22, P6, R23, R3.reuse, RZ ;  /* 0x0000000317167210 */ /* 0x080fe20007fde0ff */
[----:B------:R3:W-:Y:S01]  /*12740*/  @P2 STG.E.U8 desc[UR14][R20.64], R27 ;  /* 0x0000001b14002986 */ /* 0x0007e2000c10110e */
[----:B------:R-:W-:Y:S01]  /*12750*/  ISETP.LT.AND P2, PT, R24, UR7, !P0 ;  /* 0x0000000718007c0c */ /* 0x000fe2000c741270 */
[----:B------:R-:W-:Y:S01]  /*12760*/  VIADD R24, R17, UR6 ;  /* 0x0000000611187c36 */ /* 0x000fe20008000000 */
[----:B------:R-:W-:Y:S02]  /*12770*/  LEA.HI.X.SX32 R23, R23, R2, 0x1, P6 ;  /* 0x0000000217177211 */ /* 0x000fe400030f0eff */
[----:B--2---:R-:W-:-:S03]  /*12780*/  IADD3 R18, P6, R17, R3, RZ ;  /* 0x0000000311127210 */ /* 0x004fc60007fde0ff */
[----:B------:R2:W-:Y:S01]  /*12790*/  @P1 STG.E.U8 desc[UR14][R22.64], R31 ;  /* 0x0000001f16001986 */ /* 0x0005e2000c10110e */
[----:B------:R-:W-:Y:S02]  /*127a0*/  PRMT R29, R9, 0x7771, RZ ;  /* 0x00007771091d7816 */ /* 0x000fe400000000ff */
[-C--:B------:R-:W-:Y:S01]  /*127b0*/  LEA.HI.X.SX32 R19, R17, R2.reuse, 0x1, P6 ;  /* 0x0000000211137211 */ /* 0x080fe200030f0eff */
[C---:B------:R-:W-:Y:S01]  /*127c0*/  VIADD R17, R24.reuse, UR6 ;  /* 0x0000000618117c36 */ /* 0x040fe20008000000 */
[-C--:B---3--:R-:W-:Y:S02]  /*127d0*/  IADD3 R20, P6, R24, R3.reuse, RZ ;  /* 0x0000000318147210 */ /* 0x088fe40007fde0ff */
[----:B------:R-:W-:Y:S01]  /*127e0*/  ISETP.LT.AND P1, PT, R25, UR7, !P0 ;  /* 0x0000000719007c0c */ /* 0x000fe2000c721270 */
[----:B------:R-:W-:Y:S01]  /*127f0*/  VIADD R25, R0, 0x8 ;  /* 0x0000000800197836 */ /* 0x000fe20000000000 */
[----:B------:R-:W-:Y:S01]  /*12800*/  LEA.HI.X.SX32 R21, R24, R2, 0x1, P6 ;  /* 0x0000000218157211 */ /* 0x000fe200030f0eff */
[----:B------:R3:W-:Y:S01]  /*12810*/  @P5 STG.E.U8 desc[UR14][R18.64], R29 ;  /* 0x0000001d12005986 */ /* 0x0007e2000c10110e */
[----:B------:R-:W-:-:S02]  /*12820*/  IADD3 R24, P6, R17, R3, RZ ;  /* 0x0000000311187210 */ /* 0x000fc40007fde0ff */
[----:B------:R-:W-:Y:S02]  /*12830*/  ISETP.LT.AND P5, PT, R25, UR7, !P0 ;  /* 0x0000000719007c0c */ /* 0x000fe4000c7a1270 */
[C---:B------:R-:W-:Y:S01]  /*12840*/  LEA.HI.X.SX32 R25, R17.reuse, R2, 0x1, P6 ;  /* 0x0000000211197211 */ /* 0x040fe200030f0eff */
[----:B------:R-:W-:Y:S01]  /*12850*/  VIADD R17, R17, UR6 ;  /* 0x0000000611117c36 */ /* 0x000fe20008000000 */
[C---:B------:R-:W-:Y:S02]  /*12860*/  PRMT R27, R10.reuse, 0x7770, RZ ;  /* 0x000077700a1b7816 */ /* 0x040fe400000000ff */
[----:B--2---:R-:W-:Y:S01]  /*12870*/  PRMT R23, R10, 0x7771, RZ ;  /* 0x000077710a177816 */ /* 0x004fe200000000ff */
[----:B------:R-:W-:Y:S01]  /*12880*/  VIADD R22, R17, UR6 ;  /* 0x0000000611167c36 */ /* 0x000fe20008000000 */
[----:B------:R-:W-:Y:S01]  /*12890*/  PRMT R31, R11, 0x7771, RZ ;  /* 0x000077710b1f7816 */ /* 0x000fe200000000ff */
[----:B---3--:R-:W-:Y:S01]  /*128a0*/  VIADD R19, R0, 0xa ;  /* 0x0000000a00137836 */ /* 0x008fe20000000000 */
[----:B------:R-:W-:Y:S01]  /*128b0*/  IADD3 R18, P6, R17, R3, RZ ;  /* 0x0000000311127210 */ /* 0x000fe20007fde0ff */
[----:B------:R2:W-:Y:S01]  /*128c0*/  @P4 STG.E.U8 desc[UR14][R20.64], R27 ;  /* 0x0000001b14004986 */ /* 0x0005e2000c10110e */
[----:B------:R-:W-:Y:S01]  /*128d0*/  ISETP.LT.AND P4, PT, R26, UR7, !P0 ;  /* 0x000000071a007c0c */ /* 0x000fe2000c781270 */
[----:B------:R-:W-:Y:S01]  /*128e0*/  VIADD R26, R0, 0xb ;  /* 0x0000000b001a7836 */ /* 0x000fe20000000000 */
[----:B------:R-:W-:Y:S01]  /*128f0*/  PRMT R29, R8, 0x7772, RZ ;  /* 0x00007772081d7816 */ /* 0x000fe200000000ff */
[----:B------:R3:W-:Y:S01]  /*12900*/  @P3 STG.E.U8 desc[UR14][R24.64], R23 ;  /* 0x0000001718003986 */ /* 0x0007e2000c10110e */
[----:B------:R-:W-:-:S02]  /*12910*/  ISETP.LT.AND P3, PT, R19, UR7, !P0 ;  /* 0x0000000713007c0c */ /* 0x000fc4000c761270 */
[-C--:B------:R-:W-:Y:S01]  /*12920*/  LEA.HI.X.SX32 R19, R17, R2.reuse, 0x1, P6 ;  /* 0x0000000211137211 */ /* 0x080fe200030f0eff */
[C---:B------:R-:W-:Y:S01]  /*12930*/  VIADD R17, R22.reuse, UR6 ;  /* 0x0000000616117c36 */ /* 0x040fe20008000000 */
[----:B--2---:R-:W-:Y:S02]  /*12940*/  PRMT R27, R11, 0x7770, RZ ;  /* 0x000077700b1b7816 */ /* 0x004fe400000000ff */
[-C--:B------:R-:W-:Y:S01]  /*12950*/  IADD3 R20, P6, R22, R3.reuse, RZ ;  /* 0x0000000316147210 */ /* 0x080fe20007fde0ff */
[----:B---3--:R-:W-:Y:S02]  /*12960*/  VIADD R24, R0, 0xc ;  /* 0x0000000c00187836 */ /* 0x008fe40000000000 */
[----:B------:R2:W-:Y:S01]  /*12970*/  @P2 STG.E.U8 desc[UR14][R18.64], R27 ;  /* 0x0000001b12002986 */ /* 0x0005e2000c10110e */
[----:B------:R-:W-:Y:S02]  /*12980*/  LEA.HI.X.SX32 R21, R22, R2, 0x1, P6 ;  /* 0x0000000216157211 */ /* 0x000fe400030f0eff */
[----:B------:R-:W-:Y:S01]  /*12990*/  ISETP.LT.AND P2, PT, R26, UR7, !P0 ;  /* 0x000000071a007c0c */ /* 0x000fe2000c741270 */
[C---:B------:R-:W-:Y:S01]  /*129a0*/  VIADD R26, R17.reuse, UR6 ;  /* 0x00000006111a7c36 */ /* 0x040fe20008000000 */
[----:B------:R-:W-:Y:S01]  /*129b0*/  IADD3 R22, P6, R17, R3, RZ ;  /* 0x0000000311167210 */ /* 0x000fe20007fde0ff */
[----:B------:R3:W-:Y:S01]  /*129c0*/  @P1 STG.E.U8 desc[UR14][R20.64], R31 ;  /* 0x0000001f14001986 */ /* 0x0007e2000c10110e */
[----:B------:R-:W-:-:S02]  /*129d0*/  ISETP.LT.AND P1, PT, R24, UR7, !P0 ;  /* 0x0000000718007c0c */ /* 0x000fc4000c721270 */
[-C--:B------:R-:W-:Y:S01]  /*129e0*/  LEA.HI.X.SX32 R23, R17, R2.reuse, 0x1, P6 ;  /* 0x0000000211177211 */ /* 0x080fe200030f0eff */
[----:B------:R-:W-:Y:S01]  /*129f0*/  VIADD R17, R0, 0xd ;  /* 0x0000000d00117836 */ /* 0x000fe20000000000 */
[-C--:B------:R-:W-:Y:S02]  /*12a00*/  IADD3 R24, P6, R26, R3.reuse, RZ ;  /* 0x000000031a187210 */ /* 0x080fe40007fde0ff */
[----:B--2---:R-:W-:Y:S01]  /*12a10*/  PRMT R27, R8, 0x7773, RZ ;  /* 0x00007773081b7816 */ /* 0x004fe200000000ff */
[----:B------:R2:W-:Y:S01]  /*12a20*/  @P5 STG.E.U8 desc[UR14][R22.64], R29 ;  /* 0x0000001d16005986 */ /* 0x0005e2000c10110e */
[CC--:B------:R-:W-:Y:S01]  /*12a30*/  LEA.HI.X.SX32 R25, R26.reuse, R2.reuse, 0x1, P6 ;  /* 0x000000021a197211 */ /* 0x0c0fe200030f0eff */
[----:B------:R-:W-:Y:S01]  /*12a40*/  VIADD R26, R26, UR6 ;  /* 0x000000061a1a7c36 */ /* 0x000fe20008000000 */
[----:B------:R-:W-:Y:S01]  /*12a50*/  ISETP.LT.AND P5, PT, R17, UR7, !P0 ;  /* 0x0000000711007c0c */ /* 0x000fe2000c7a1270 */
[----:B------:R-:W-:Y:S01]  /*12a60*/  VIADD R8, R0, 0xe ;  /* 0x0000000e00087836 */ /* 0x000fe20000000000 */
[----:B---3--:R-:W-:Y:S01]  /*12a70*/  PRMT R31, R9, 0x7772, RZ ;  /* 0x00007772091f7816 */ /* 0x008fe200000000ff */
[C---:B------:R-:W-:Y:S01]  /*12a80*/  VIADD R17, R26.reuse, UR6 ;  /* 0x000000061a117c36 */ /* 0x040fe20008000000 */
[-C--:B------:R-:W-:Y:S01]  /*12a90*/  IADD3 R18, P6, R26, R3.reuse, RZ ;  /* 0x000000031a127210 */ /* 0x080fe20007fde0ff */
[----:B------:R3:W-:Y:S01]  /*12aa0*/  @P4 STG.E.U8 desc[UR14][R24.64], R27 ;  /* 0x0000001b18004986 */ /* 0x0007e2000c10110e */
[----:B------:R-:W-:Y:S01]  /*12ab0*/  ISETP.LT.AND P4, PT, R8, UR7, !P0 ;  /* 0x0000000708007c0c */ /* 0x000fe2000c781270 */
[----:B------:R-:W-:Y:S01]  /*12ac0*/  VIADD R20, R0, 0xf ;  /* 0x0000000f00147836 */ /* 0x000fe20000000000 */
[-C--:B------:R-:W-:Y:S01]  /*12ad0*/  LEA.HI.X.SX32 R19, R26, R2.reuse, 0x1, P6 ;  /* 0x000000021a137211 */ /* 0x080fe200030f0eff */
[C---:B------:R-:W-:Y:S01]  /*12ae0*/  VIADD R21, R17.reuse, UR6 ;  /* 0x0000000611157c36 */ /* 0x040fe20008000000 */
[-C--:B------:R-:W-:Y:S01]  /*12af0*/  IADD3 R8, P6, R17, R3.reuse, RZ ;  /* 0x0000000311087210 */ /* 0x080fe20007fde0ff */
[----:B--2---:R-:W-:Y:S01]  /*12b00*/  VIADD R22, R0, 0x10 ;  /* 0x0000001000167836 */ /* 0x004fe20000000000 */
[----:B------:R-:W-:Y:S01]  /*12b10*/  PRMT R29, R9, 0x7773, RZ ;  /* 0x00007773091d7816 */ /* 0x000fe200000000ff */
[----:B------:R2:W-:Y:S01]  /*12b20*/  @P3 STG.E.U8 desc[UR14][R18.64], R31 ;  /* 0x0000001f12003986 */ /* 0x0005e2000c10110e */
[----:B------:R-:W-:Y:S01]  /*12b30*/  LEA.HI.X.SX32 R9, R17, R2, 0x1, P6 ;  /* 0x0000000211097211 */ /* 0x000fe200030f0eff */
[C---:B------:R-:W-:Y:S01]  /*12b40*/  VIADD R17, R21.reuse, UR6 ;  /* 0x0000000615117c36 */ /* 0x040fe20008000000 */
[----:B------:R-:W-:Y:S01]  /*12b50*/  ISETP.LT.AND P3, PT, R20, UR7, !P0 ;  /* 0x0000000714007c0c */ /* 0x000fe2000c761270 */
[----:B---3--:R-:W-:Y:S01]  /*12b60*/  VIADD R24, R0, 0x11 ;  /* 0x0000001100187836 */ /* 0x008fe20000000000 */
[----:B------:R-:W-:Y:S01]  /*12b70*/  IADD3 R20, P6, R21, R3, RZ ;  /* 0x0000000315147210 */ /* 0x000fe20007fde0ff */
[----:B------:R3:W-:Y:S01]  /*12b80*/  @P2 STG.E.U8 desc[UR14][R8.64], R29 ;  /* 0x0000001d08002986 */ /* 0x0007e2000c10110e */
[----:B------:R-:W-:-:S02]  /*12b90*/  ISETP.LT.AND P2, PT, R22, UR7, !P0 ;  /* 0x0000000716007c0c */ /* 0x000fc4000c741270 */
[-C--:B------:R-:W-:Y:S02]  /*12ba0*/  LEA.HI.X.SX32 R21, R21, R2.reuse, 0x1, P6 ;  /* 0x0000000215157211 */ /* 0x080fe400030f0eff */
[CC--:B------:R-:W-:Y:S02]  /*12bb0*/  IADD3 R22, P6, R17.reuse, R3.reuse, RZ ;  /* 0x0000000311167210 */ /* 0x0c0fe40007fde0ff */
[C---:B------:R-:W-:Y:S02]  /*12bc0*/  PRMT R27, R10.reuse, 0x7772, RZ ;  /* 0x000077720a1b7816 */ /* 0x040fe400000000ff */
[C---:B------:R-:W-:Y:S01]  /*12bd0*/  LEA.HI.X.SX32 R23, R17.reuse, R2, 0x1, P6 ;  /* 0x0000000211177211 */ /* 0x040fe200030f0eff */
[----:B------:R-:W-:Y:S01]  /*12be0*/  VIADD R17, R17, UR6 ;  /* 0x0000000611117c36 */ /* 0x000fe20008000000 */
[----:B--2---:R-:W-:Y:S01]  /*12bf0*/  PRMT R19, R10, 0x7773, RZ ;  /* 0x000077730a137816 */ /* 0x004fe200000000ff */
[----:B---3--:R-:W-:Y:S01]  /*12c00*/  VIADD R9, R0, 0x12 ;  /* 0x0000001200097836 */ /* 0x008fe20000000000 */
[----:B------:R2:W-:Y:S01]  /*12c10*/  @P1 STG.E.U8 desc[UR14][R20.64], R27 ;  /* 0x0000001b14001986 */ /* 0x0005e2000c10110e */
[C---:B------:R-:W-:Y:S01]  /*12c20*/  VIADD R18, R17.reuse, UR6 ;  /* 0x0000000611127c36 */ /* 0x040fe20008000000 */
[----:B------:R-:W-:-:S02]  /*12c30*/  IADD3 R8, P6, R17, R3, RZ ;  /* 0x0000000311087210 */ /* 0x000fc40007fde0ff */
[----:B------:R3:W-:Y:S01]  /*12c40*/  @P5 STG.E.U8 desc[UR14][R22.64], R19 ;  /* 0x0000001316005986 */ /* 0x0007e2000c10110e */
[----:B------:R-:W-:Y:S02]  /*12c50*/  ISETP.LT.AND P5, PT, R9, UR7, !P0 ;  /* 0x0000000709007c0c */ /* 0x000fe4000c7a1270 */
[-C--:B------:R-:W-:Y:S01]  /*12c60*/  LEA.HI.X.SX32 R9, R17, R2.reuse, 0x1, P6 ;  /* 0x0000000211097211 */ /* 0x080fe200030f0eff */
[C---:B------:R-:W-:Y:S01]  /*12c70*/  VIADD R17, R18.reuse, UR6 ;  /* 0x0000000612117c36 */ /* 0x040fe20008000000 */
[-C--:B------:R-:W-:Y:S02]  /*12c80*/  IADD3 R10, P6, R18, R3.reuse, RZ ;  /* 0x00000003120a7210 */ /* 0x080fe40007fde0ff */
[C---:B------:R-:W-:Y:S01]  /*12c90*/  PRMT R25, R11.reuse, 0x7773, RZ ;  /* 0x000077730b197816 */ /* 0x040fe200000000ff */
[----:B--2---:R-:W-:Y:S01]  /*12ca0*/  VIADD R20, R0, 0x13 ;  /* 0x0000001300147836 */ /* 0x004fe20000000000 */
[----:B------:R-:W-:Y:S02]  /*12cb0*/  PRMT R27, R11, 0x7772, RZ ;  /* 0x000077720b1b7816 */ /* 0x000fe400000000ff */
[-C--:B------:R-:W-:Y:S01]  /*12cc0*/  LEA.HI.X.SX32 R11, R18, R2.reuse, 0x1, P6 ;  /* 0x00000002120b7211 */ /* 0x080fe200030f0eff */
[C---:B---3--:R-:W-:Y:S01]  /*12cd0*/  VIADD R22, R17.reuse, UR6 ;  /* 0x0000000611167c36 */ /* 0x048fe20008000000 */
[CC--:B------:R-:W-:Y:S01]  /*12ce0*/  IADD3 R18, P6, R17.reuse, R3.reuse, RZ ;  /* 0x0000000311127210 */ /* 0x0c0fe20007fde0ff */
[----:B------:R2:W-:Y:S01]  /*12cf0*/  @P4 STG.E.U8 desc[UR14][R8.64], R27 ;  /* 0x0000001b08004986 */ /* 0x0005e2000c10110e */
[----:B------:R-:W-:Y:S01]  /*12d00*/  ISETP.LT.AND P4, PT, R20, UR7, !P0 ;  /* 0x0000000714007c0c */ /* 0x000fe2000c781270 */
[----:B------:R-:W-:Y:S01]  /*12d10*/  VIADD R20, R0, 0x14 ;  /* 0x0000001400147836 */ /* 0x000fe20000000000 */
[----:B------:R-:W-:Y:S01]  /*12d20*/  ISETP.LT.AND P1, PT, R24, UR7, !P0 ;  /* 0x0000000718007c0c */ /* 0x000fe2000c721270 */
[----:B------:R3:W-:Y:S01]  /*12d30*/  @P3 STG.E.U8 desc[UR14][R10.64], R25 ;  /* 0x000000190a003986 */ /* 0x0007e2000c10110e */
[----:B------:R-:W-:Y:S01]  /*12d40*/  LEA.HI.X.SX32 R19, R17, R2, 0x1, P6 ;  /* 0x0000000211137211 */ /* 0x000fe200030f0eff */
[----:B------:R-:W-:Y:S01]  /*12d50*/  VIADD R23, R0, 0x15 ;  /* 0x0000001500177836 */ /* 0x000fe20000000000 */
[----:B------:R-:W-:Y:S01]  /*12d60*/  ISETP.LT.AND P3, PT, R20, UR7, !P0 ;  /* 0x0000000714007c0c */ /* 0x000fe2000c761270 */
[----:B------:R-:W-:Y:S01]  /*12d70*/  VIADD R24, R0, 0x17 ;  /* 0x0000001700187836 */ /* 0x000fe20000000000 */
[----:B------:R-:W-:-:S02]  /*12d80*/  IADD3 R20, P6, R22, R3, RZ ;  /* 0x0000000316147210 */ /* 0x000fc40007fde0ff */
[----:B0-----:R-:W-:Y:S01]  /*12d90*/  PRMT R17, R12, 0x7770, RZ ;  /* 0x000077700c117816 */ /* 0x001fe200000000ff */
[----:B--2---:R-:W-:Y:S01]  /*12da0*/  VIADD R9, R0, 0x16 ;  /* 0x0000001600097836 */ /* 0x004fe20000000000 */
[C---:B------:R-:W-:Y:S01]  /*12db0*/  LEA.HI.X.SX32 R21, R22.reuse, R2, 0x1, P6 ;  /* 0x0000000216157211 */ /* 0x040fe200030f0eff */
[----:B------:R-:W-:Y:S01]  /*12dc0*/  VIADD R22, R22, UR6 ;  /* 0x0000000616167c36 */ /* 0x000fe20008000000 */
[----:B------:R-:W-:Y:S01]  /*12dd0*/  PRMT R27, R12, 0x7771, RZ ;  /* 0x000077710c1b7816 */ /* 0x000fe200000000ff */
[----:B------:R0:W-:Y:S01]  /*12de0*/  @P2 STG.E.U8 desc[UR14][R18.64], R17 ;  /* 0x0000001112002986 */ /* 0x0001e2000c10110e */
[----:B------:R-:W-:Y:S01]  /*12df0*/  ISETP.LT.AND P2, PT, R23, UR7, !P0 ;  /* 0x0000000717007c0c */ /* 0x000fe2000c741270 */
[C---:B---3--:R-:W-:Y:S01]  /*12e00*/  VIADD R11, R22.reuse, UR6 ;  /* 0x00000006160b7c36 */ /* 0x048fe20008000000 */
[----:B------:R-:W-:Y:S01]  /*12e10*/  IADD3 R8, P6, R22, R3, RZ ;  /* 0x0000000316087210 */ /* 0x000fe20007fde0ff */
[----:B------:R2:W-:Y:S01]  /*12e20*/  @P1 STG.E.U8 desc[UR14][R20.64], R27 ;  /* 0x0000001b14001986 */ /* 0x0005e2000c10110e */
[----:B------:R-:W-:-:S02]  /*12e30*/  ISETP.LT.AND P1, PT, R9, UR7, !P0 ;  /* 0x0000000709007c0c */ /* 0x000fc4000c721270 */
[-C--:B------:R-:W-:Y:S02]  /*12e40*/  LEA.HI.X.SX32 R9, R22, R2.reuse, 0x1, P6 ;  /* 0x0000000216097211 */ /* 0x080fe400030f0eff */
[-C--:B------:R-:W-:Y:S02]  /*12e50*/  IADD3 R10, P6, R11, R3.reuse, RZ ;  /* 0x000000030b0a7210 */ /* 0x080fe40007fde0ff */
[----:B------:R-:W-:Y:S01]  /*12e60*/  PRMT R23, R13, 0x7770, RZ ;  /* 0x000077700d177816 */ /* 0x000fe200000000ff */
[----:B0-----:R-:W-:Y:S01]  /*12e70*/  VIADD R17, R11, UR6 ;  /* 0x000000060b117c36 */ /* 0x001fe20008000000 */
[----:B------:R-:W-:Y:S02]  /*12e80*/  PRMT R25, R13, 0x7771, RZ ;  /* 0x000077710d197816 */ /* 0x000fe400000000ff */
[-C--:B------:R-:W-:Y:S01]  /*12e90*/  LEA.HI.X.SX32 R11, R11, R2.reuse, 0x1, P6 ;  /* 0x000000020b0b7211 */ /* 0x080fe200030f0eff */
[----:B--2---:R-:W-:Y:S01]  /*12ea0*/  VIADD R20, R0, 0x18 ;  /* 0x0000001800147836 */ /* 0x004fe20000000000 */
[C---:B------:R-:W-:Y:S01]  /*12eb0*/  IADD3 R18, P6, R17.reuse, R3, RZ ;  /* 0x0000000311127210 */ /* 0x040fe20007fde0ff */
[C---:B------:R-:W-:Y:S01]  /*12ec0*/  VIADD R22, R17.reuse, UR6 ;  /* 0x0000000611167c36 */ /* 0x040fe20008000000 */
[----:B------:R0:W-:Y:S01]  /*12ed0*/  @P5 STG.E.U8 desc[UR14][R8.64], R23 ;  /* 0x0000001708005986 */ /* 0x0001e2000c10110e */
[----:B------:R-:W-:Y:S01]  /*12ee0*/  ISETP.LT.AND P5, PT, R24, UR7, !P0 ;  /* 0x0000000718007c0c */ /* 0x000fe2000c7a1270 */
[----:B------:R-:W-:Y:S01]  /*12ef0*/  VIADD R24, R0, 0x19 ;  /* 0x0000001900187836 */ /* 0x000fe20000000000 */
[----:B------:R-:W-:Y:S01]  /*12f00*/  LEA.HI.X.SX32 R19, R17, R2, 0x1, P6 ;  /* 0x0000000211137211 */ /* 0x000fe200030f0eff */
[----:B------:R2:W-:Y:S01]  /*12f10*/  @P4 STG.E.U8 desc[UR14][R10.64], R25 ;  /* 0x000000190a004986 */ /* 0x0005e2000c10110e */
[----:B------:R-:W-:-:S02]  /*12f20*/  ISETP.LT.AND P4, PT, R20, UR7, !P0 ;  /* 0x0000000714007c0c */ /* 0x000fc4000c781270 */
[-C--:B------:R-:W-:Y:S02]  /*12f30*/  IADD3 R20, P6, R22, R3.reuse, RZ ;  /* 0x0000000316147210 */ /* 0x080fe40007fde0ff */
[----:B------:R-:W-:Y:S02]  /*12f40*/  PRMT R17, R14, 0x7770, RZ ;  /* 0x000077700e117816 */ /* 0x000fe400000000ff */
[C---:B------:R-:W-:Y:S01]  /*12f50*/  LEA.HI.X.SX32 R21, R22.reuse, R2, 0x1, P6 ;  /* 0x0000000216157211 */ /* 0x040fe200030f0eff */
[----:B------:R-:W-:Y:S01]  /*12f60*/  VIADD R22, R22, UR6 ;  /* 0x0000000616167c36 */ /* 0x000fe20008000000 */
[----:B0-----:R-:W-:Y:S01]  /*12f70*/  PRMT R23, R14, 0x7771, RZ ;  /* 0x000077710e177816 */ /* 0x001fe200000000ff */
[----:B------:R-:W-:Y:S01]  /*12f80*/  VIADD R9, R0, 0x1a ;  /* 0x0000001a00097836 */ /* 0x000fe20000000000 */
[----:B------:R0:W-:Y:S01]  /*12f90*/  @P3 STG.E.U8 desc[UR14][R18.64], R17 ;  /* 0x0000001112003986 */ /* 0x0001e2000c10110e */
[C---:B--2---:R-:W-:Y:S01]  /*12fa0*/  VIADD R11, R22.reuse, UR6 ;  /* 0x00000006160b7c36 */ /* 0x044fe20008000000 */
[----:B------:R-:W-:-:S02]  /*12fb0*/  IADD3 R8, P6, R22, R3, RZ ;  /* 0x0000000316087210 */ /* 0x000fc40007fde0ff */
[----:B------:R2:W-:Y:S01]  /*12fc0*/  @P2 STG.E.U8 desc[UR14][R20.64], R23 ;  /* 0x0000001714002986 */ /* 0x0005e2000c10110e */
[----:B------:R-:W-:Y:S02]  /*12fd0*/  ISETP.LT.AND P2, PT, R9, UR7, !P0 ;  /* 0x0000000709007c0c */ /* 0x000fe4000c741270 */
        /* <DEDUP_REMOVED lines=19> */
[----:B------:R-:W-:Y:S01]  /*13110*/  PRMT R17, R12, 0x7773, RZ ;  /* 0x000077730c117816 */ /* 0x000fe200000000ff */
[----:B0-----:R-:W-:Y:S01]  /*13120*/  VIADD R9, R0, 0x1e ;  /* 0x0000001e00097836 */ /* 0x001fe20000000000 */
[----:B------:R-:W-:Y:S01]  /*13130*/  ISETP.LT.AND P1, PT, R24, UR7, !P0 ;  /* 0x0000000718007c0c */ /* 0x000fe2000c721270 */
[C---:B--2---:R-:W-:Y:S01]  /*13140*/  VIADD R11, R22.reuse, UR6 ;  /* 0x00000006160b7c36 */ /* 0x044fe20008000000 */
[----:B------:R-:W-:Y:S01]  /*13150*/  IADD3 R8, P6, R22, R3, RZ ;  /* 0x0000000316087210 */ /* 0x000fe20007fde0ff */
[----:B------:R0:W-:Y:S01]  /*13160*/  @P4 STG.E.U8 desc[UR14][R18.64], R23 ;  /* 0x0000001712004986 */ /* 0x0001e2000c10110e */
[C---:B------:R-:W-:Y:S01]  /*13170*/  VIADD R12, R0.reuse, 0x1f ;  /* 0x0000001f000c7836 */ /* 0x040fe20000000000 */
[----:B------:R-:W-:Y:S01]  /*13180*/  PRMT R27, R13, 0x7773, RZ ;  /* 0x000077730d1b7816 */ /* 0x000fe200000000ff */
[----:B------:R-:W-:Y:S01]  /*13190*/  VIADD R24, R0, 0x1d ;  /* 0x0000001d00187836 */ /* 0x000fe20000000000 */
[----:B------:R2:W-:Y:S01]  /*131a0*/  @P3 STG.E.U8 desc[UR14][R20.64], R17 ;  /* 0x0000001114003986 */ /* 0x0005e2000c10110e */
[----:B------:R-:W-:-:S02]  /*131b0*/  ISETP.LT.AND P3, PT, R9, UR7, !P0 ;  /* 0x0000000709007c0c */ /* 0x000fc4000c761270 */
[-C--:B------:R-:W-:Y:S02]  /*131c0*/  LEA.HI.X.SX32 R9, R22, R2.reuse, 0x1, P6 ;  /* 0x0000000216097211 */ /* 0x080fe400030f0eff */
[-C--:B------:R-:W-:Y:S02]  /*131d0*/  IADD3 R10, P6, R11, R3.reuse, RZ ;  /* 0x000000030b0a7210 */ /* 0x080fe40007fde0ff */
[----:B------:R-:W-:Y:S01]  /*131e0*/  ISETP.LT.AND P4, PT, R24, UR7, !P0 ;  /* 0x0000000718007c0c */ /* 0x000fe2000c781270 */
[C---:B0-----:R-:W-:Y:S01]  /*131f0*/  VIADD R18, R0.reuse, 0x20 ;  /* 0x0000002000127836 */ /* 0x041fe20000000000 */
[----:B------:R-:W-:Y:S01]  /*13200*/  PRMT R23, R13, 0x7772, RZ ;  /* 0x000077720d177816 */ /* 0x000fe200000000ff */
[C---:B------:R-:W-:Y:S01]  /*13210*/  VIADD R13, R11.reuse, UR6 ;  /* 0x000000060b0d7c36 */ /* 0x040fe20008000000 */
[----:B------:R-:W-:Y:S01]  /*13220*/  LEA.HI.X.SX32 R11, R11, R2, 0x1, P6 ;  /* 0x000000020b0b7211 */ /* 0x000fe200030f0eff */
[----:B--2---:R-:W-:Y:S01]  /*13230*/  VIADD R20, R0, 0x21 ;  /* 0x0000002100147836 */ /* 0x004fe20000000000 */
[----:B------:R-:W-:Y:S01]  /*13240*/  PRMT R25, R14, 0x7772, RZ ;  /* 0x000077720e197816 */ /* 0x000fe200000000ff */
[----:B------:R0:W-:Y:S01]  /*13250*/  @P2 STG.E.U8 desc[UR14][R8.64], R23 ;  /* 0x0000001708002986 */ /* 0x0001e2000c10110e */
[----:B------:R-:W-:Y:S01]  /*13260*/  ISETP.LT.AND P2, PT, R12, UR7, !P0 ;  /* 0x000000070c007c0c */ /* 0x000fe2000c741270 */
[C---:B------:R-:W-:Y:S01]  /*13270*/  VIADD R17, R13.reuse, UR6 ;  /* 0x000000060d117c36 */ /* 0x040fe20008000000 */
[----:B------:R-:W-:Y:S01]  /*13280*/  IADD3 R12, P6, R13, R3, RZ ;  /* 0x000000030d0c7210 */ /* 0x000fe20007fde0ff */
[----:B------:R2:W-:Y:S01]  /*13290*/  @P1 STG.E.U8 desc[UR14][R10.64], R27 ;  /* 0x0000001b0a001986 */ /* 0x0005e2000c10110e */
[----:B------:R-:W-:-:S02]  /*132a0*/  ISETP.LT.AND P1, PT, R18, UR7, !P0 ;  /* 0x0000000712007c0c */ /* 0x000fc4000c721270 */
[-C--:B------:R-:W-:Y:S02]  /*132b0*/  LEA.HI.X.SX32 R13, R13, R2.reuse, 0x1, P6 ;  /* 0x000000020d0d7211 */ /* 0x080fe400030f0eff */
[-C--:B------:R-:W-:Y:S02]  /*132c0*/  IADD3 R18, P6, R17, R3.reuse, RZ ;  /* 0x0000000311127210 */ /* 0x080fe40007fde0ff */
[----:B------:R-:W-:Y:S01]  /*132d0*/  PRMT R21, R15, 0x7773, RZ ;  /* 0x000077730f157816 */ /* 0x000fe200000000ff */
[----:B0-----:R-:W-:Y:S01]  /*132e0*/  VIADD R9, R0, 0x22 ;  /* 0x0000002200097836 */ /* 0x001fe20000000000 */
[CC--:B------:R-:W-:Y:S01]  /*132f0*/  LEA.HI.X.SX32 R19, R17.reuse, R2.reuse, 0x1, P6 ;  /* 0x0000000211137211 */ /* 0x0c0fe200030f0eff */
[----:B------:R-:W-:Y:S01]  /*13300*/  VIADD R17, R17, UR6 ;  /* 0x0000000611117c36 */ /* 0x000fe20008000000 */
[----:B------:R-:W-:Y:S01]  /*13310*/  PRMT R23, R14, 0x7773, RZ ;  /* 0x000077730e177816 */ /* 0x000fe200000000ff */
[----:B------:R0:W-:Y:S01]  /*13320*/  @P5 STG.E.U8 desc[UR14][R12.64], R25 ;  /* 0x000000190c005986 */ /* 0x0001e2000c10110e */
[----:B------:R-:W-:Y:S01]  /*13330*/  PRMT R15, R15, 0x7772, RZ ;  /* 0x000077720f0f7816 */ /* 0x000fe200000000ff */
[C---:B--2---:R-:W-:Y:S01]  /*13340*/  VIADD R11, R17.reuse, UR6 ;  /* 0x00000006110b7c36 */ /* 0x044fe20008000000 */
[----:B------:R-:W-:Y:S01]  /*13350*/  IADD3 R8, P6, R17, R3, RZ ;  /* 0x0000000311087210 */ /* 0x000fe20007fde0ff */
[----:B------:R2:W-:Y:S01]  /*13360*/  @P4 STG.E.U8 desc[UR14][R18.64], R23 ;  /* 0x0000001712004986 */ /* 0x0005e2000c10110e */
[----:B------:R-:W-:Y:S01]  /*13370*/  ISETP.LT.AND P4, PT, R9, UR7, !P0 ;  /* 0x0000000709007c0c */ /* 0x000fe2000c781270 */
[----:B------:R-:W-:Y:S01]  /*13380*/  VIADD R14, R11, UR6 ;  /* 0x000000060b0e7c36 */ /* 0x000fe20008000000 */
[----:B------:R-:W-:-:S02]  /*13390*/  LEA.HI.X.SX32 R9, R17, R2, 0x1, P6 ;  /* 0x0000000211097211 */ /* 0x000fc400030f0eff */
[CC--:B------:R-:W-:Y:S02]  /*133a0*/  IADD3 R10, P6, R11.reuse, R3.reuse, RZ ;  /* 0x000000030b0a7210 */ /* 0x0c0fe40007fde0ff */
[----:B------:R-:W-:Y:S01]  /*133b0*/  ISETP.LT.AND P5, PT, R20, UR7, !P0 ;  /* 0x0000000714007c0c */ /* 0x000fe2000c7a1270 */
[C---:B0-----:R-:W-:Y:S01]  /*133c0*/  VIADD R12, R0.reuse, 0x23 ;  /* 0x00000023000c7836 */ /* 0x041fe20000000000 */
[----:B------:R0:W-:Y:S01]  /*133d0*/  @P3 STG.E.U8 desc[UR14][R8.64], R15 ;  /* 0x0000000f08003986 */ /* 0x0001e2000c10110e */
[----:B------:R-:W-:Y:S01]  /*133e0*/  LEA.HI.X.SX32 R11, R11, R2, 0x1, P6 ;  /* 0x000000020b0b7211 */ /* 0x000fe200030f0eff */
[----:B------:R-:W-:Y:S01]  /*133f0*/  VIADD R20, R0, 0x2f ;  /* 0x0000002f00147836 */ /* 0x000fe20000000000 */
[----:B-1----:R-:W-:Y:S01]  /*13400*/  PRMT R17, R4, 0x7770, RZ ;  /* 0x0000777004117816 */ /* 0x002fe200000000ff */
[----:B--2---:R-:W-:Y:S01]  /*13410*/  VIADD R18, R0, 0x24 ;  /* 0x0000002400127836 */ /* 0x004fe20000000000 */
[----:B------:R-:W-:Y:S01]  /*13420*/  ISETP.LT.AND P3, PT, R12, UR7, !P0 ;  /* 0x000000070c007c0c */ /* 0x000fe2000c761270 */
[----:B------:R1:W-:Y:S01]  /*13430*/  @P2 STG.E.U8 desc[UR14][R10.64], R21 ;  /* 0x000000150a002986 */ /* 0x0003e2000c10110e */
[----:B------:R-:W-:-:S02]  /*13440*/  IADD3 R12, P6, R14, R3, RZ ;  /* 0x000000030e0c7210 */ /* 0x000fc40007fde0ff */
[C---:B------:R-:W-:Y:S02]  /*13450*/  PRMT R23, R5.reuse, 0x7770, RZ ;  /* 0x0000777005177816 */ /* 0x040fe400000000ff */
[C---:B------:R-:W-:Y:S01]  /*13460*/  LEA.HI.X.SX32 R13, R14.reuse, R2, 0x1, P6 ;  /* 0x000000020e0d7211 */ /* 0x040fe200030f0eff */
[----:B------:R-:W-:Y:S01]  /*13470*/  VIADD R14, R14, UR6 ;  /* 0x000000060e0e7c36 */ /* 0x000fe20008000000 */
[----:B------:R-:W-:Y:S01]  /*13480*/  ISETP.LT.AND P2, PT, R18, UR7, !P0 ;  /* 0x0000000712007c0c */ /* 0x000fe2000c741270 */
[----:B------:R-:W-:Y:S01]  /*13490*/  VIADD R18, R0, 0x25 ;  /* 0x0000002500127836 */ /* 0x000fe20000000000 */
[----:B------:R-:W-:Y:S01]  /*134a0*/  PRMT R19, R5, 0x7771, RZ ;  /* 0x0000777105137816 */ /* 0x000fe200000000ff */
[C---:B0-----:R-:W-:Y:S01]  /*134b0*/  VIADD R15, R14.reuse, UR6 ;  /* 0x000000060e0f7c36 */ /* 0x041fe20008000000 */
[----:B------:R-:W-:Y:S01]  /*134c0*/  IADD3 R8, P6, R14, R3, RZ ;  /* 0x000000030e087210 */ /* 0x000fe20007fde0ff */
[----:B------:R0:W-:Y:S01]  /*134d0*/  @P1 STG.E.U8 desc[UR14][R12.64], R17 ;  /* 0x000000110c001986 */ /* 0x0001e2000c10110e */
[----:B-1----:R-:W-:-:S02]  /*134e0*/  PRMT R21, R4, 0x7771, RZ ;  /* 0x0000777104157816 */ /* 0x002fc400000000ff */
[-C--:B------:R-:W-:Y:S01]  /*134f0*/  LEA.HI.X.SX32 R9, R14, R2.reuse, 0x1, P6 ;  /* 0x000000020e097211 */ /* 0x080fe200030f0eff */
[C---:B------:R-:W-:Y:S01]  /*13500*/  VIADD R14, R15.reuse, UR6 ;  /* 0x000000060f0e7c36 */ /* 0x040fe20008000000 */
[CC--:B------:R-:W-:Y:S02]  /*13510*/  IADD3 R10, P6, R15.reuse, R3.reuse, RZ ;  /* 0x000000030f0a7210 */ /* 0x0c0fe40007fde0ff */
[----:B------:R-:W-:Y:S01]  /*13520*/  ISETP.LT.AND P1, PT, R18, UR7, !P0 ;  /* 0x0000000712007c0c */ /* 0x000fe2000c721270 */
[----:B------:R1:W-:Y:S01]  /*13530*/  @P5 STG.E.U8 desc[UR14][R8.64], R21 ;  /* 0x0000001508005986 */ /* 0x0003e2000c10110e */
[-C--:B------:R-:W-:Y:S01]  /*13540*/  LEA.HI.X.SX32 R11, R15, R2.reuse, 0x1, P6 ;  /* 0x000000020f0b7211 */ /* 0x080fe200030f0eff */
[----:B------:R-:W-:Y:S01]  /*13550*/  VIADD R15, R0, 0x27 ;  /* 0x00000027000f7836 */ /* 0x000fe20000000000 */
[----:B------:R-:W-:Y:S01]  /*13560*/  PRMT R25, R4, 0x7773, RZ ;  /* 0x0000777304197816 */ /* 0x000fe200000000ff */
[C---:B0-----:R-:W-:Y:S01]  /*13570*/  VIADD R17, R14.reuse, UR6 ;  /* 0x000000060e117c36 */ /* 0x041fe20008000000 */
[----:B------:R-:W-:Y:S01]  /*13580*/  IADD3 R12, P6, R14, R3, RZ ;  /* 0x000000030e0c7210 */ /* 0x000fe20007fde0ff */
[----:B------:R0:W-:Y:S01]  /*13590*/  @P4 STG.E.U8 desc[UR14][R10.64], R23 ;  /* 0x000000170a004986 */ /* 0x0001e2000c10110e */
[----:B------:R-:W-:Y:S01]  /*135a0*/  ISETP.LT.AND P4, PT, R15, UR7, !P0 ;  /* 0x000000070f007c0c */ /* 0x000fe2000c781270 */
[----:B------:R-:W-:Y:S01]  /*135b0*/  VIADD R18, R0, 0x26 ;  /* 0x0000002600127836 */ /* 0x000fe20000000000 */
[----:B------:R-:W-:-:S02]  /*135c0*/  LEA.HI.X.SX32 R13, R14, R2, 0x1, P6 ;  /* 0x000000020e0d7211 */ /* 0x000fc400030f0eff */
[CC--:B------:R-:W-:Y:S01]  /*135d0*/  IADD3 R14, P6, R17.reuse, R3.reuse, RZ ;  /* 0x00000003110e7210 */ /* 0x0c0fe20007fde0ff */
[----:B-1----:R-:W-:Y:S01]  /*135e0*/  VIADD R9, R0, 0x29 ;  /* 0x0000002900097836 */ /* 0x002fe20000000000 */
[----:B------:R-:W-:Y:S01]  /*135f0*/  PRMT R21, R6, 0x7770, RZ ;  /* 0x0000777006157816 */ /* 0x000fe200000000ff */
[----:B------:R1:W-:Y:S01]  /*13600*/  @P3 STG.E.U8 desc[UR14][R12.64], R19 ;  /* 0x000000130c003986 */ /* 0x0003e2000c10110e */
[C---:B------:R-:W-:Y:S01]  /*13610*/  LEA.HI.X.SX32 R15, R17.reuse, R2, 0x1, P6 ;  /* 0x00000002110f7211 */ /* 0x040fe200030f0eff */
[----:B------:R-:W-:Y:S01]  /*13620*/  VIADD R17, R17, UR6 ;  /* 0x0000000611117c36 */ /* 0x000fe20008000000 */
[----:B------:R-:W-:Y:S01]  /*13630*/  ISETP.LT.AND P5, PT, R18, UR7, !P0 ;  /* 0x0000000712007c0c */ /* 0x000fe2000c7a1270 */
[----:B------:R-:W-:Y:S01]  /*13640*/  VIADD R18, R0, 0x28 ;  /* 0x0000002800127836 */ /* 0x000fe20000000000 */
[----:B0-----:R-:W-:Y:S01]  /*13650*/  PRMT R23, R6, 0x7771, RZ ;  /* 0x0000777106177816 */ /* 0x001fe200000000ff */
[C---:B------:R-:W-:Y:S01]  /*13660*/  VIADD R11, R17.reuse, UR6 ;  /* 0x00000006110b7c36 */ /* 0x040fe20008000000 */
[----:B------:R-:W-:Y:S01]  /*13670*/  IADD3 R8, P6, R17, R3, RZ ;  /* 0x0000000311087210 */ /* 0x000fe20007fde0ff */
[----:B------:R0:W-:Y:S01]  /*13680*/  @P2 STG.E.U8 desc[UR14][R14.64], R21 ;  /* 0x000000150e002986 */ /* 0x0001e2000c10110e */
[----:B------:R-:W-:-:S02]  /*13690*/  ISETP.LT.AND P2, PT, R9, UR7, !P0 ;  /* 0x0000000709007c0c */ /* 0x000fc4000c741270 */
[-C--:B------:R-:W-:Y:S01]  /*136a0*/  LEA.HI.X.SX32 R9, R17, R2.reuse, 0x1, P6 ;  /* 0x0000000211097211 */ /* 0x080fe200030f0eff */
[C---:B-1----:R-:W-:Y:S01]  /*136b0*/  VIADD R13, R11.reuse, UR6 ;  /* 0x000000060b0d7c36 */ /* 0x042fe20008000000 */
[-C--:B------:R-:W-:Y:S02]  /*136c0*/  IADD3 R10, P6, R11, R3.reuse, RZ ;  /* 0x000000030b0a7210 */ /* 0x080fe40007fde0ff */
[----:B------:R-:W-:Y:S01]  /*136d0*/  PRMT R19, R7, 0x7770, RZ ;  /* 0x0000777007137816 */ /* 0x000fe200000000ff */
[----:B------:R-:W-:Y:S01]  /*136e0*/  VIADD R17, R13, UR6 ;  /* 0x000000060d117c36 */ /* 0x000fe20008000000 */
[-C--:B------:R-:W-:Y:S01]  /*136f0*/  LEA.HI.X.SX32 R11, R11, R2.reuse, 0x1, P6 ;  /* 0x000000020b0b7211 */ /* 0x080fe200030f0eff */
[----:B------:R1:W-:Y:S01]  /*13700*/  @P1 STG.E.U8 desc[UR14][R8.64], R23 ;  /* 0x0000001708001986 */ /* 0x0003e2000c10110e */
[C---:B------:R-:W-:Y:S01]  /*13710*/  IADD3 R12, P6, R13.reuse, R3, RZ ;  /* 0x000000030d0c7210 */ /* 0x040fe20007fde0ff */
[----:B0-----:R-:W-:Y:S01]  /*13720*/  VIADD R14, R0, 0x2b ;  /* 0x0000002b000e7836 */ /* 0x001fe20000000000 */
[----:B------:R-:W-:Y:S01]  /*13730*/  ISETP.LT.AND P3, PT, R18, UR7, !P0 ;  /* 0x0000000712007c0c */ /* 0x000fe2000c761270 */
[----:B------:R-:W-:Y:S01]  /*13740*/  VIADD R18, R0, 0x2a ;  /* 0x0000002a00127836 */ /* 0x000fe20000000000 */
[----:B------:R0:W-:Y:S01]  /*13750*/  @P5 STG.E.U8 desc[UR14][R10.64], R19 ;  /* 0x000000130a005986 */ /* 0x0001e2000c10110e */
[----:B------:R-:W-:-:S02]  /*13760*/  LEA.HI.X.SX32 R13, R13, R2, 0x1, P6 ;  /* 0x000000020d0d7211 */ /* 0x000fc400030f0eff */
[----:B------:R-:W-:Y:S02]  /*13770*/  ISETP.LT.AND P5, PT, R14, UR7, !P0 ;  /* 0x000000070e007c0c */ /* 0x000fe4000c7a1270 */
[-C--:B------:R-:W-:Y:S02]  /*13780*/  IADD3 R14, P6, R17, R3.reuse, RZ ;  /* 0x00000003110e7210 */ /* 0x080fe40007fde0ff */
[----:B------:R-:W-:Y:S01]  /*13790*/  ISETP.LT.AND P1, PT, R18, UR7, !P0 ;  /* 0x0000000712007c0c */ /* 0x000fe2000c721270 */
[----:B------:R-:W-:Y:S01]  /*137a0*/  VIADD R18, R0, 0x2c ;  /* 0x0000002c00127836 */ /* 0x000fe20000000000 */
[----:B------:R-:W-:Y:S02]  /*137b0*/  PRMT R21, R7, 0x7771, RZ ;  /* 0x0000777107157816 */ /* 0x000fe400000000ff */
[C---:B------:R-:W-:Y:S01]  /*137c0*/  LEA.HI.X.SX32 R15, R17.reuse, R2, 0x1, P6 ;  /* 0x00000002110f7211 */ /* 0x040fe200030f0eff */
[----:B------:R-:W-:Y:S01]  /*137d0*/  VIADD R17, R17, UR6 ;  /* 0x0000000611117c36 */ /* 0x000fe20008000000 */
[----:B-1----:R-:W-:Y:S01]  /*137e0*/  PRMT R9, R4, 0x7772, RZ ;  /* 0x0000777204097816 */ /* 0x002fe200000000ff */
[----:B------:R1:W-:Y:S01]  /*137f0*/  @P4 STG.E.U8 desc[UR14][R12.64], R21 ;  /* 0x000000150c004986 */ /* 0x0003e2000c10110e */
[----:B------:R-:W-:Y:S01]  /*13800*/  ISETP.LT.AND P4, PT, R18, UR7, !P0 ;  /* 0x0000000712007c0c */ /* 0x000fe2000c781270 */
[----:B0-----:R-:W-:Y:S01]  /*13810*/  VIADD R10, R0, 0x2d ;  /* 0x0000002d000a7836 */ /* 0x001fe20000000000 */
[C---:B------:R-:W-:Y:S01]  /*13820*/  IADD3 R18, P6, R17.reuse, R3, RZ ;  /* 0x0000000311127210 */ /* 0x040fe20007fde0ff */
[----:B------:R-:W-:Y:S01]  /*13830*/  VIADD R8, R17, UR6 ;  /* 0x0000000611087c36 */ /* 0x000fe20008000000 */
[----:B------:R0:W-:Y:S01]  /*13840*/  @P3 STG.E.U8 desc[UR14][R14.64], R9 ;  /* 0x000000090e003986 */ /* 0x0001e2000c10110e */
[----:B------:R-:W-:-:S02]  /*13850*/  PRMT R23, R5, 0x7773, RZ ;  /* 0x0000777305177816 */ /* 0x000fc400000000ff */
[-C--:B------:R-:W-:Y:S01]  /*13860*/  LEA.HI.X.SX32 R19, R17, R2.reuse, 0x1, P6 ;  /* 0x0000000211137211 */ /* 0x080fe200030f0eff */
[----:B------:R-:W-:Y:S01]  /*13870*/  VIADD R4, R8, UR6 ;  /* 0x0000000608047c36 */ /* 0x000fe20008000000 */
[----:B------:R-:W-:Y:S01]  /*13880*/  ISETP.LT.AND P3, PT, R10, UR7, !P0 ;  /* 0x000000070a007c0c */ /* 0x000fe2000c761270 */
[----:B------:R-:W-:Y:S01]  /*13890*/  VIADD R10, R0, 0x2e ;  /* 0x0000002e000a7836 */ /* 0x000fe20000000000 */
[-C--:B-1----:R-:W-:Y:S01]  /*138a0*/  IADD3 R12, P6, R8, R3.reuse, RZ ;  /* 0x00000003080c7210 */ /* 0x082fe20007fde0ff */
[----:B------:R1:W-:Y:S01]  /*138b0*/  @P2 STG.E.U8 desc[UR14][R18.64], R25 ;  /* 0x0000001912002986 */ /* 0x0003e2000c10110e */
[----:B------:R-:W-:Y:S01]  /*138c0*/  VIADD R17, R4, UR6 ;  /* 0x0000000604117c36 */ /* 0x000fe20008000000 */
[----:B------:R-:W-:Y:S02]  /*138d0*/  PRMT R21, R5, 0x7772, RZ ;  /* 0x0000777205157816 */ /* 0x000fe400000000ff */
[----:B------:R-:W-:Y:S02]  /*138e0*/  LEA.HI.X.SX32 R13, R8, R2, 0x1, P6 ;  /* 0x00000002080d7211 */ /* 0x000fe400030f0eff */
[----:B0-----:R-:W-:-:S02]  /*138f0*/  IADD3 R14, P6, R4, R3, RZ ;  /* 0x00000003040e7210 */ /* 0x001fc40007fde0ff */
[----:B------:R-:W-:Y:S01]  /*13900*/  ISETP.LT.AND P2, PT, R10, UR7, !P0 ;  /* 0x000000070a007c0c */ /* 0x000fe2000c741270 */
[----:B------:R-:W-:Y:S01]  /*13910*/  @P1 STG.E.U8 desc[UR14][R12.64], R21 ;  /* 0x000000150c001986 */ /* 0x000fe2000c10110e */
[-C--:B------:R-:W-:Y:S02]  /*13920*/  LEA.HI.X.SX32 R15, R4, R2.reuse, 0x1, P6 ;  /* 0x00000002040f7211 */ /* 0x080fe400030f0eff */
[CC--:B------:R-:W-:Y:S01]  /*13930*/  IADD3 R4, P6, R17.reuse, R3.reuse, RZ ;  /* 0x0000000311047210 */ /* 0x0c0fe20007fde0ff */
[----:B------:R0:W2:Y:S01]  /*13940*/  LDS.128 R8, [R16] ;  /* 0x0000000010087984 */ /* 0x0000a20000000c00 */
[C---:B-1----:R-:W-:Y:S01]  /*13950*/  VIADD R18, R17.reuse, UR6 ;  /* 0x0000000611127c36 */ /* 0x042fe20008000000 */
[----:B------:R-:W-:Y:S02]  /*13960*/  PRMT R19, R6, 0x7772, RZ ;  /* 0x0000777206137816 */ /* 0x000fe400000000ff */
[-C--:B------:R-:W-:Y:S01]  /*13970*/  LEA.HI.X.SX32 R5, R17, R2.reuse, 0x1, P6 ;  /* 0x0000000211057211 */ /* 0x080fe200030f0eff */
[----:B------:R1:W-:Y:S01]  /*13980*/  @P5 STG.E.U8 desc[UR14][R14.64], R23 ;  /* 0x000000170e005986 */ /* 0x0003e2000c10110e */
[----:B------:R-:W-:Y:S01]  /*13990*/  VIADD R17, R0, 0x31 ;  /* 0x0000003100117836 */ /* 0x000fe20000000000 */
[----:B------:R-:W-:Y:S01]  /*139a0*/  ISETP.LT.AND P1, PT, R20, UR7, !P0 ;  /* 0x0000000714007c0c */ /* 0x000fe2000c721270 */
[----:B0-----:R-:W-:Y:S01]  /*139b0*/  VIADD R16, R0, 0x33 ;  /* 0x0000003300107836 */ /* 0x001fe20000000000 */
[----:B------:R-:W-:Y:S01]  /*139c0*/  IADD3 R12, P6, R18, R3, RZ ;  /* 0x00000003120c7210 */ /* 0x000fe20007fde0ff */
[----:B------:R0:W-:Y:S01]  /*139d0*/  @P4 STG.E.U8 desc[UR14][R4.64], R19 ;  /* 0x0000001304004986 */ /* 0x0001e2000c10110e */
[----:B------:R-:W-:Y:S01]  /*139e0*/  PRMT R21, R6, 0x7773, RZ ;  /* 0x0000777306157816 */ /* 0x000fe200000000ff */
[----:B------:R-:W-:Y:S01]  /*139f0*/  VIADD R20, R0, 0x30 ;  /* 0x0000003000147836 */ /* 0x000fe20000000000 */
[C---:B------:R-:W-:Y:S01]  /*13a00*/  LEA.HI.X.SX32 R13, R18.reuse, R2, 0x1, P6 ;  /* 0x00000002120d7211 */ /* 0x040fe200030f0eff */
[----:B------:R-:W-:Y:S01]  /*13a10*/  VIADD R18, R18, UR6 ;  /* 0x0000000612127c36 */ /* 0x000fe20008000000 */
[----:B------:R-:W-:Y:S01]  /*13a20*/  ISETP.LT.AND P4, PT, R17, UR7, !P0 ;  /* 0x0000000711007c0c */ /* 0x000fe2000c781270 */
[----:B-1----:R-:W-:-:S02]  /*13a30*/  VIADD R15, R0, 0x32 ;  /* 0x00000032000f7836 */ /* 0x002fc40000000000 */
[----:B------:R1:W-:Y:S01]  /*13a40*/  @P3 STG.E.U8 desc[UR14][R12.64], R21 ;  /* 0x000000150c003986 */ /* 0x0003e2000c10110e */
[CC--:B------:R-:W-:Y:S01]  /*13a50*/  IADD3 R14, P6, R18.reuse, R3.reuse, RZ ;  /* 0x00000003120e7210 */ /* 0x0c0fe20007fde0ff */
[C---:B------:R-:W-:Y:S01]  /*13a60*/  VIADD R6, R18.reuse, UR6 ;  /* 0x0000000612067c36 */ /* 0x040fe20008000000 */
[----:B------:R-:W-:Y:S02]  /*13a70*/  PRMT R17, R7, 0x7773, RZ ;  /* 0x0000777307117816 */ /* 0x000fe400000000ff */
[----:B------:R-:W-:Y:S02]  /*13a80*/  ISETP.LT.AND P3, PT, R15, UR7, !P0 ;  /* 0x000000070f007c0c */ /* 0x000fe4000c761270 */
[-C--:B------:R-:W-:Y:S01]  /*13a90*/  LEA.HI.X.SX32 R15, R18, R2.reuse, 0x1, P6 ;  /* 0x00000002120f7211 */ /* 0x080fe200030f0eff */
[----:B------:R-:W-:Y:S01]  /*13aa0*/  VIADD R18, R0, 0x35 ;  /* 0x0000003500127836 */ /* 0x000fe20000000000 */
[----:B0-----:R-:W-:Y:S01]  /*13ab0*/  PRMT R19, R7, 0x7772, RZ ;  /* 0x0000777207137816 */ /* 0x001fe200000000ff */
[C---:B------:R-:W-:Y:S01]  /*13ac0*/  VIADD R7, R6.reuse, UR6 ;  /* 0x0000000606077c36 */ /* 0x040fe20008000000 */
[-C--:B------:R-:W-:Y:S01]  /*13ad0*/  IADD3 R4, P6, R6, R3.reuse, RZ ;  /* 0x0000000306047210 */ /* 0x080fe20007fde0ff */
[----:B-1----:R-:W-:Y:S01]  /*13ae0*/  VIADD R12, R0, 0x34 ;  /* 0x00000034000c7836 */ /* 0x002fe20000000000 */
[----:B------:R-:W-:Y:S01]  /*13af0*/  ISETP.LT.AND P5, PT, R20, UR7, !P0 ;  /* 0x0000000714007c0c */ /* 0x000fe2000c7a1270 */
[----:B------:R-:W-:Y:S01]  /*13b00*/  @P2 STG.E.U8 desc[UR14][R14.64], R19 ;  /* 0x000000130e002986 */ /* 0x000fe2000c10110e */
[----:B------:R-:W-:Y:S01]  /*13b10*/  LEA.HI.X.SX32 R5, R6, R2, 0x1, P6 ;  /* 0x0000000206057211 */ /* 0x000fe200030f0eff */
[----:B------:R-:W-:Y:S01]  /*13b20*/  VIADD R20, R0, 0x3e ;  /* 0x0000003e00147836 */ /* 0x000fe20000000000 */
[----:B------:R-:W-:Y:S01]  /*13b30*/  ISETP.LT.AND P2, PT, R16, UR7, !P0 ;  /* 0x0000000710007c0c */ /* 0x000fe2000c741270 */
[C---:B------:R-:W-:Y:S01]  /*13b40*/  VIADD R16, R7.reuse, UR6 ;  /* 0x0000000607107c36 */ /* 0x040fe20008000000 */
[----:B------:R-:W-:Y:S01]  /*13b50*/  IADD3 R6, P6, R7, R3, RZ ;  /* 0x0000000307067210 */ /* 0x000fe20007fde0ff */
[----:B------:R0:W-:Y:S01]  /*13b60*/  @P1 STG.E.U8 desc[UR14][R4.64], R17 ;  /* 0x0000001104001986 */ /* 0x0001e2000c10110e */
[----:B------:R-:W-:-:S02]  /*13b70*/  ISETP.LT.AND P1, PT, R12, UR7, !P0 ;  /* 0x000000070c007c0c */ /* 0x000fc4000c721270 */
[-C--:B------:R-:W-:Y:S02]  /*13b80*/  LEA.HI.X.SX32 R7, R7, R2.reuse, 0x1, P6 ;  /* 0x0000000207077211 */ /* 0x080fe400030f0eff */
[-C--:B------:R-:W-:Y:S02]  /*13b90*/  IADD3 R12, P6, R16, R3.reuse, RZ ;  /* 0x00000003100c7210 */ /* 0x080fe40007fde0ff */
[----:B--2---:R-:W-:Y:S02]  /*13ba0*/  PRMT R21, R8, 0x7770, RZ ;  /* 0x0000777008157816 */ /* 0x004fe400000000ff */
[CC--:B------:R-:W-:Y:S01]  /*13bb0*/  LEA.HI.X.SX32 R13, R16.reuse, R2.reuse, 0x1, P6 ;  /* 0x00000002100d7211 */ /* 0x0c0fe200030f0eff */
[----:B------:R-:W-:Y:S01]  /*13bc0*/  VIADD R16, R16, UR6 ;  /* 0x0000000610107c36 */ /* 0x000fe20008000000 */
[----:B------:R-:W-:Y:S01]  /*13bd0*/  PRMT R23, R8, 0x7771, RZ ;  /* 0x0000777108177816 */ /* 0x000fe200000000ff */
[----:B0-----:R-:W-:Y:S01]  /*13be0*/  VIADD R5, R0, 0x36 ;  /* 0x0000003600057836 */ /* 0x001fe20000000000 */
[----:B------:R0:W-:Y:S01]  /*13bf0*/  @P5 STG.E.U8 desc[UR14][R6.64], R21 ;  /* 0x0000001506005986 */ /* 0x0001e2000c10110e */
[C---:B------:R-:W-:Y:S01]  /*13c00*/  VIADD R14, R16.reuse, UR6 ;  /* 0x00000006100e7c36 */ /* 0x040fe20008000000 */
[----:B------:R-:W-:Y:S01]  /*13c10*/  IADD3 R4, P6, R16, R3, RZ ;  /* 0x0000000310047210 */ /* 0x000fe20007fde0ff */
[----:B------:R-:W-:Y:S01]  /*13c20*/  VIADD R17, R0, 0x37 ;  /* 0x0000003700117836 */ /* 0x000fe20000000000 */
[----:B------:R1:W-:Y:S01]  /*13c30*/  @P4 STG.E.U8 desc[UR14][R12.64], R23 ;  /* 0x000000170c004986 */ /* 0x0003e2000c10110e */
[----:B------:R-:W-:Y:S01]  /*13c40*/  ISETP.LT.AND P4, PT, R5, UR7, !P0 ;  /* 0x0000000705007c0c */ /* 0x000fe2000c781270 */
[----:B------:R-:W-:Y:S01]  /*13c50*/  VIADD R15, R14, UR6 ;  /* 0x000000060e0f7c36 */ /* 0x000fe20008000000 */
[----:B------:R-:W-:-:S02]  /*13c60*/  LEA.HI.X.SX32 R5, R16, R2, 0x1, P6 ;  /* 0x0000000210057211 */ /* 0x000fc400030f0eff */
[----:B------:R-:W-:Y:S01]  /*13c70*/  PRMT R19, R9, 0x7770, RZ ;  /* 0x0000777009137816 */ /* 0x000fe200000000ff */
[----:B------:R-:W-:Y:S01]  /*13c80*/  VIADD R16, R15, UR6 ;  /* 0x000000060f107c36 */ /* 0x000fe20008000000 */
[----:B------:R-:W-:Y:S01]  /*13c90*/  ISETP.LT.AND P5, PT, R18, UR7, !P0 ;  /* 0x0000000712007c0c */ /* 0x000fe2000c7a1270 */
[----:B------:R-:W-:Y:S01]  /*13ca0*/  VIADD R18, R0, 0x39 ;  /* 0x0000003900127836 */ /* 0x000fe20000000000 */
[CC--:B0-----:R-:W-:Y:S01]  /*13cb0*/  IADD3 R6, P6, R14.reuse, R3.reuse, RZ ;  /* 0x000000030e067210 */ /* 0x0c1fe20007fde0ff */
[----:B------:R0:W-:Y:S01]  /*13cc0*/  @P3 STG.E.U8 desc[UR14][R4.64], R19 ;  /* 0x0000001304003986 */ /* 0x0001e2000c10110e */
[----:B------:R-:W-:Y:S02]  /*13cd0*/  PRMT R21, R9, 0x7771, RZ ;  /* 0x0000777109157816 */ /* 0x000fe400000000ff */
[----:B------:R-:W-:Y:S01]  /*13ce0*/  LEA.HI.X.SX32 R7, R14, R2, 0x1, P6 ;  /* 0x000000020e077211 */ /* 0x000fe200030f0eff */
[----:B------:R-:W-:Y:S01]  /*13cf0*/  VIADD R14, R0, 0x38 ;  /* 0x00000038000e7836 */ /* 0x000fe20000000000 */
[----:B-1----:R-:W-:-:S02]  /*13d00*/  IADD3 R12, P6, R15, R3, RZ ;  /* 0x000000030f0c7210 */ /* 0x002fc40007fde0ff */
[----:B------:R-:W-:Y:S01]  /*13d10*/  ISETP.LT.AND P3, PT, R17, UR7, !P0 ;  /* 0x0000000711007c0c */ /* 0x000fe2000c761270 */
[----:B------:R1:W-:Y:S01]  /*13d20*/  @P2 STG.E.U8 desc[UR14][R6.64], R21 ;  /* 0x0000001506002986 */ /* 0x0003e2000c10110e */
[-C--:B------:R-:W-:Y:S02]  /*13d30*/  LEA.HI.X.SX32 R13, R15, R2.reuse, 0x1, P6 ;  /* 0x000000020f0d7211 */ /* 0x080fe400030f0eff */
[----:B------:R-:W-:Y:S01]  /*13d40*/  ISETP.LT.AND P2, PT, R14, UR7, !P0 ;  /* 0x000000070e007c0c */ /* 0x000fe2000c741270 */
[----:B0-----:R-:W-:Y:S01]  /*13d50*/  VIADD R5, R0, 0x3a ;  /* 0x0000003a00057836 */ /* 0x001fe20000000000 */
[-C--:B------:R-:W-:Y:S02]  /*13d60*/  IADD3 R14, P6, R16, R3.reuse, RZ ;  /* 0x00000003100e7210 */ /* 0x080fe40007fde0ff */
[----:B------:R-:W-:Y:S02]  /*13d70*/  PRMT R17, R10, 0x7770, RZ ;  /* 0x000077700a117816 */ /* 0x000fe400000000ff */
[C---:B------:R-:W-:Y:S01]  /*13d80*/  LEA.HI.X.SX32 R15, R16.reuse, R2, 0x1, P6 ;  /* 0x00000002100f7211 */ /* 0x040fe200030f0eff */
[----:B------:R-:W-:Y:S01]  /*13d90*/  VIADD R16, R16, UR6 ;  /* 0x0000000610107c36 */ /* 0x000fe20008000000 */
[----:B------:R-:W-:Y:S01]  /*13da0*/  PRMT R19, R10, 0x7771, RZ ;  /* 0x000077710a137816 */ /* 0x000fe200000000ff */
[----:B------:R0:W-:Y:S01]  /*13db0*/  @P1 STG.E.U8 desc[UR14][R12.64], R17 ;  /* 0x000000110c001986 */ /* 0x0001e2000c10110e */
[----:B-1----:R-:W-:Y:S01]  /*13dc0*/  PRMT R21, R11, 0x7770, RZ ;  /* 0x000077700b157816 */ /* 0x002fe200000000ff */
[C---:B------:R-:W-:Y:S01]  /*13dd0*/  VIADD R7, R16.reuse, UR6 ;  /* 0x0000000610077c36 */ /* 0x040fe20008000000 */
[----:B------:R-:W-:Y:S01]  /*13de0*/  IADD3 R4, P6, R16, R3, RZ ;  /* 0x0000000310047210 */ /* 0x000fe20007fde0ff */
[----:B------:R1:W-:Y:S01]  /*13df0*/  @P5 STG.E.U8 desc[UR14][R14.64], R19 ;  /* 0x000000130e005986 */ /* 0x0003e2000c10110e */
[----:B------:R-:W-:-:S02]  /*13e00*/  ISETP.LT.AND P5, PT, R5, UR7, !P0 ;  /* 0x0000000705007c0c */ /* 0x000fc4000c7a1270 */
[-C--:B------:R-:W-:Y:S02]  /*13e10*/  LEA.HI.X.SX32 R5, R16, R2.reuse, 0x1, P6 ;  /* 0x0000000210057211 */ /* 0x080fe400030f0eff */
[CC--:B------:R-:W-:Y:S02]  /*13e20*/  IADD3 R6, P6, R7.reuse, R3.reuse, RZ ;  /* 0x0000000307067210 */ /* 0x0c0fe40007fde0ff */
[----:B------:R-:W-:Y:S01]  /*13e30*/  ISETP.LT.AND P1, PT, R18, UR7, !P0 ;  /* 0x0000000712007c0c */ /* 0x000fe2000c721270 */
[----:B0-----:R-:W-:Y:S01]  /*13e40*/  VIADD R13, R7, UR6 ;  /* 0x00000006070d7c36 */ /* 0x001fe20008000000 */
[----:B------:R-:W-:Y:S01]  /*13e50*/  PRMT R17, R11, 0x7771, RZ ;  /* 0x000077710b117816 */ /* 0x000fe200000000ff */
[----:B------:R0:W-:Y:S01]  /*13e60*/  @P4 STG.E.U8 desc[UR14][R4.64], R21 ;  /* 0x0000001504004986 */ /* 0x0001e2000c10110e */
[-C--:B------:R-:W-:Y:S01]  /*13e70*/  LEA.HI.X.SX32 R7, R7, R2.reuse, 0x1, P6 ;  /* 0x0000000207077211 */ /* 0x080fe200030f0eff */
[C---:B-1----:R-:W-:Y:S01]  /*13e80*/  VIADD R15, R13.reuse, UR6 ;  /* 0x000000060d0f7c36 */ /* 0x042fe20008000000 */
[----:B------:R-:W-:Y:S01]  /*13e90*/  IADD3 R12, P6, R13, R3, RZ ;  /* 0x000000030d0c7210 */ /* 0x000fe20007fde0ff */
[----:B------:R-:W-:Y:S01]  /*13ea0*/  VIADD R14, R0, 0x3c ;  /* 0x0000003c000e7836 */ /* 0x000fe20000000000 */
[----:B------:R-:W-:Y:S01]  /*13eb0*/  PRMT R19, R8, 0x7772, RZ ;  /* 0x0000777208137816 */ /* 0x000fe200000000ff */
[----:B------:R-:W-:Y:S01]  /*13ec0*/  VIADD R16, R15, UR6 ;  /* 0x000000060f107c36 */ /* 0x000fe20008000000 */
[----:B------:R1:W-:Y:S01]  /*13ed0*/  @P3 STG.E.U8 desc[UR14][R6.64], R17 ;  /* 0x0000001106003986 */ /* 0x0003e2000c10110e */
[----:B------:R-:W-:Y:S01]  /*13ee0*/  LEA.HI.X.SX32 R13, R13, R2, 0x1, P6 ;  /* 0x000000020d0d7211 */ /* 0x000fe200030f0eff */
[----:B------:R-:W-:Y:S01]  /*13ef0*/  VIADD R18, R0, 0x3b ;  /* 0x0000003b00127836 */ /* 0x000fe20000000000 */
[----:B------:R-:W-:-:S02]  /*13f00*/  ISETP.LT.AND P3, PT, R14, UR7, !P0 ;  /* 0x000000070e007c0c */ /* 0x000fc4000c761270 */
[CC--:B------:R-:W-:Y:S01]  /*13f10*/  IADD3 R14, P6, R15.reuse, R3.reuse, RZ ;  /* 0x000000030f0e7210 */ /* 0x0c0fe20007fde0ff */
[----:B0-----:R-:W-:Y:S01]  /*13f20*/  VIADD R4, R0, 0x3d ;  /* 0x0000003d00047836 */ /* 0x001fe20000000000 */
[----:B------:R-:W-:Y:S01]  /*13f30*/  PRMT R21, R8, 0x7773, RZ ;  /* 0x0000777308157816 */ /* 0x000fe200000000ff */
[----:B------:R0:W-:Y:S01]  /*13f40*/  @P2 STG.E.U8 desc[UR14][R12.64], R19 ;  /* 0x000000130c002986 */ /* 0x0001e2000c10110e */
[----:B------:R-:W-:Y:S01]  /*13f50*/  LEA.HI.X.SX32 R15, R15, R2, 0x1, P6 ;  /* 0x000000020f0f7211 */ /* 0x000fe200030f0eff */
[----:B------:R-:W-:Y:S01]  /*13f60*/  VIADD R0, R0, 0x3f ;  /* 0x0000003f00007836 */ /* 0x000fe20000000000 */
[----:B------:R-:W-:Y:S01]  /*13f70*/  ISETP.LT.AND P2, PT, R4, UR7, !P0 ;  /* 0x0000000704007c0c */ /* 0x000fe2000c741270 */
[C---:B-1----:R-:W-:Y:S01]  /*13f80*/  VIADD R7, R16.reuse, UR6 ;  /* 0x0000000610077c36 */ /* 0x042fe20008000000 */
[-C--:B------:R-:W-:Y:S01]  /*13f90*/  IADD3 R4, P6, R16, R3.reuse, RZ ;  /* 0x0000000310047210 */ /* 0x080fe20007fde0ff */
[----:B------:R1:W-:Y:S01]  /*13fa0*/  @P1 STG.E.U8 desc[UR14][R14.64], R21 ;  /* 0x000000150e001986 */ /* 0x0003e2000c10110e */
[----:B------:R-:W-:Y:S01]  /*13fb0*/  ISETP.LT.AND P4, PT, R18, UR7, !P0 ;  /* 0x0000000712007c0c */ /* 0x000fe2000c781270 */
[C---:B------:R-:W-:Y:S01]  /*13fc0*/  VIADD R8, R7.reuse, UR6 ;  /* 0x0000000607087c36 */ /* 0x040fe20008000000 */
[----:B------:R-:W-:-:S02]  /*13fd0*/  IADD3 R6, P1, R7, R3, RZ ;  /* 0x0000000307067210 */ /* 0x000fc40007f3e0ff */
[-C--:B------:R-:W-:Y:S01]  /*13fe0*/  LEA.HI.X.SX32 R5, R16, R2.reuse, 0x1, P6 ;  /* 0x0000000210057211 */ /* 0x080fe200030f0eff */
[C---:B------:R-:W-:Y:S01]  /*13ff0*/  VIADD R17, R8.reuse, UR6 ;  /* 0x0000000608117c36 */ /* 0x040fe20008000000 */
[-C--:B------:R-:W-:Y:S02]  /*14000*/  LEA.HI.X.SX32 R7, R7, R2.reuse, 0x1, P1 ;  /* 0x0000000207077211 */ /* 0x080fe400008f0eff */
[CC--:B0-----:R-:W-:Y:S01]  /*14010*/  IADD3 R12, P6, R8.reuse, R3.reuse, RZ ;  /* 0x00000003080c7210 */ /* 0x0c1fe20007fde0ff */
[----:B------:R-:W-:Y:S01]  /*14020*/  VIADD R19, R17, UR6 ;  /* 0x0000000611137c36 */ /* 0x000fe20008000000 */
[----:B------:R-:W-:Y:S02]  /*14030*/  PRMT R25, R9, 0x7772, RZ ;  /* 0x0000777209197816 */ /* 0x000fe400000000ff */
[----:B------:R-:W-:Y:S01]  /*14040*/  LEA.HI.X.SX32 R13, R8, R2, 0x1, P6 ;  /* 0x00000002080d7211 */ /* 0x000fe200030f0eff */
[C---:B------:R-:W-:Y:S01]  /*14050*/  VIADD R8, R19.reuse, UR6 ;  /* 0x0000000613087c36 */ /* 0x040fe20008000000 */
[-C--:B-1----:R-:W-:Y:S01]  /*14060*/  IADD3 R14, P1, R19, R3.reuse, RZ ;  /* 0x00000003130e7210 */ /* 0x082fe20007f3e0ff */
[----:B------:R0:W-:Y:S01]  /*14070*/  @P5 STG.E.U8 desc[UR14][R4.64], R25 ;  /* 0x0000001904005986 */ /* 0x0001e2000c10110e */
[----:B------:R-:W-:-:S02]  /*14080*/  IADD3 R16, P6, R17, R3, RZ ;  /* 0x0000000311107210 */ /* 0x000fc40007fde0ff */
[-C--:B------:R-:W-:Y:S02]  /*14090*/  LEA.HI.X.SX32 R15, R19, R2.reuse, 0x1, P1 ;  /* 0x00000002130f7211 */ /* 0x080fe400008f0eff */
[----:B------:R-:W-:Y:S02]  /*140a0*/  ISETP.LT.AND P1, PT, R20, UR7, !P0 ;  /* 0x0000000714007c0c */ /* 0x000fe4000c721270 */
[----:B------:R-:W-:Y:S02]  /*140b0*/  ISETP.LT.AND P0, PT, R0, UR7, !P0 ;  /* 0x0000000700007c0c */ /* 0x000fe4000c701270 */
[----:B------:R-:W-:Y:S02]  /*140c0*/  LEA.HI.X.SX32 R17, R17, R2, 0x1, P6 ;  /* 0x0000000211117211 */ /* 0x000fe400030f0eff */
[----:B------:R-:W-:Y:S02]  /*140d0*/  PRMT R23, R9, 0x7773, RZ ;  /* 0x0000777309177816 */ /* 0x000fe400000000ff */
[----:B------:R-:W-:-:S02]  /*140e0*/  IADD3 R18, P6, R8, R3, RZ ;  /* 0x0000000308127210 */ /* 0x000fc40007fde0ff */
[C---:B------:R-:W-:Y:S01]  /*140f0*/  PRMT R21, R10.reuse, 0x7772, RZ ;  /* 0x000077720a157816 */ /* 0x040fe200000000ff */
[----:B------:R0:W-:Y:S01]  /*14100*/  @P4 STG.E.U8 desc[UR14][R6.64], R23 ;  /* 0x0000001706004986 */ /* 0x0001e2000c10110e */
[----:B------:R-:W-:Y:S02]  /*14110*/  PRMT R9, R10, 0x7773, RZ ;  /* 0x000077730a097816 */ /* 0x000fe400000000ff */
[C---:B------:R-:W-:Y:S01]  /*14120*/  PRMT R3, R11.reuse, 0x7773, RZ ;  /* 0x000077730b037816 */ /* 0x040fe200000000ff */
[----:B------:R0:W-:Y:S01]  /*14130*/  @P3 STG.E.U8 desc[UR14][R12.64], R21 ;  /* 0x000000150c003986 */ /* 0x0001e2000c10110e */
[----:B------:R-:W-:Y:S02]  /*14140*/  PRMT R11, R11, 0x7772, RZ ;  /* 0x000077720b0b7816 */ /* 0x000fe400000000ff */
[----:B------:R-:W-:Y:S01]  /*14150*/  LEA.HI.X.SX32 R19, R8, R2, 0x1, P6 ;  /* 0x0000000208137211 */ /* 0x000fe200030f0eff */
[----:B------:R0:W-:Y:S04]  /*14160*/  @P2 STG.E.U8 desc[UR14][R16.64], R9 ;  /* 0x0000000910002986 */ /* 0x0001e8000c10110e */
[----:B------:R0:W-:Y:S01]  /*14170*/  @P1 STG.E.U8 desc[UR14][R14.64], R11 ;  /* 0x0000000b0e001986 */ /* 0x0001e2000c10110e */
[----:B------:R-:W-:Y:S05]  /*14180*/  @!P0 EXIT ;  /* 0x000000000000894d */ /* 0x000fea0003800000 */
[----:B------:R-:W-:Y:S01]  /*14190*/  STG.E.U8 desc[UR14][R18.64], R3 ;  /* 0x0000000312007986 */ /* 0x000fe2000c10110e */
[----:B------:R-:W-:Y:S05]  /*141a0*/  EXIT ;  /* 0x000000000000794d */ /* 0x000fea0003800000 */
.L_x_3:
[----:B------:R-:W-:-:S00]  /*141b0*/  BRA `(.L_x_3) ;  /* 0xfffffffc00fc7947 */ /* 0x000fc0000383ffff */
[----:B------:R-:W-:-:S00]  /*141c0*/  NOP ;  /* 0x0000000000007918 */ /* 0x000fc00000000000 */
        /* <DEDUP_REMOVED lines=11> */
.L_x_4:


//--------------------- .nv.shared.matmul_kernel  --------------------------
	.section	.nv.shared.matmul_kernel,"aw",@nobits
	.sectionflags	@""
	.align	16
	.zero		1024


//--------------------- .nv.shared.reserved.0     --------------------------
	.section	.nv.shared.reserved.0,"aw",@nobits
	.weak		__nv_reservedSMEM_offset_0_alias
	.size		__nv_reservedSMEM_offset_0_alias, 0, 0
	.other		__nv_reservedSMEM_offset_0_alias,@"STO_CUDA_RESERVED_SHARED STV_DEFAULT"
__nv_reservedSMEM_offset_0_alias:
	.zero		0


//--------------------- .nv.constant0.matmul_kernel --------------------------
	.section	.nv.constant0.matmul_kernel,"a",@progbits
	.sectionflags	@""
	.align	4
.nv.constant0.matmul_kernel:
	.zero		608


//--------------------- SYMBOLS --------------------------

	.type		.nv.reservedSmem.offset0,@object
	.size		.nv.reservedSmem.offset0,0x4
